	.target	sm_103a

	.elftype	@"ET_EXEC"


//--------------------- .note.nv.tkinfo           --------------------------
	.section	.note.nv.tkinfo,"",@"SHT_NOTE"
	.sectionflags	@"SHF_NOTE_NV_TKINFO"
	.tkinfo
        /*0018*/ 	.word	0x00000002
        /*0030*/ 	.string	""
        /*0030*/ 	.string	"ptxas"
        /*0030*/ 	.string	"Cuda compilation tools, release 13.0, V13.0.88"
        /*0030*/ 	.string	"Build cuda_13.0.r13.0/compiler.36424714_0"
        /*0030*/ 	.string	"-arch sm_103a -m 64 "



//--------------------- .note.nv.cuinfo           --------------------------
	.section	.note.nv.cuinfo,"",@"SHT_NOTE"
	.sectionflags	@"SHF_NOTE_NV_CUINFO"
        /*0018*/ 	.short	0x0002
        /*001a*/ 	.short	0x0067
        /*001c*/ 	.short	0x0082
	.zero		2


//--------------------- .nv.info                  --------------------------
	.section	.nv.info,"",@"SHT_CUDA_INFO"
	.align	4


	//----- nvinfo : EIATTR_REGCOUNT
	.align		4
        /*0000*/ 	.byte	0x04, 0x2f
        /*0002*/ 	.short	(.L_12 - .L_11)
	.align		4
.L_11:
        /*0004*/ 	.word	index@(_ZN7cutlass13device_kernelIN5flash11enable_sm90INS1_16FlashAttnFwdSm90INS1_25CollectiveMainloopFwdSm90ILi2EN4cute5tupleIJNS5_1CILi1EEES8_S8_EEENS6_IJNS7_ILi192EEENS7_ILi128EEENS7_ILi64EEEEEELi64ENS_10bfloat16_tEfNS_4arch4Sm90ELb1ELb0ELb1ELb1ELb0ELb1ELb0ELb1ELb1ELb1ELb1ELb0EEENS1_21CollectiveEpilogueFwdINS6_IJSA_SC_SB_EEES9_SE_SG_Li384ELb1ELb1ELb1ELb0EEENS1_36VarlenDynamicPersistentTileSchedulerILi192ELi128ELi384ELi128ELb1ELb1ELb1ELb1ELb1ELb1EEEEEEEEEvNT_6ParamsE)
        /*0008*/ 	.word	0x00000004


	//----- nvinfo : EIATTR_FRAME_SIZE
	.align		4
.L_12:
        /*000c*/ 	.byte	0x04, 0x11
        /*000e*/ 	.short	(.L_14 - .L_13)
	.align		4
.L_13:
        /*0010*/ 	.word	index@(_ZN7cutlass13device_kernelIN5flash11enable_sm90INS1_16FlashAttnFwdSm90INS1_25CollectiveMainloopFwdSm90ILi2EN4cute5tupleIJNS5_1CILi1EEES8_S8_EEENS6_IJNS7_ILi192EEENS7_ILi128EEENS7_ILi64EEEEEELi64ENS_10bfloat16_tEfNS_4arch4Sm90ELb1ELb0ELb1ELb1ELb0ELb1ELb0ELb1ELb1ELb1ELb1ELb0EEENS1_21CollectiveEpilogueFwdINS6_IJSA_SC_SB_EEES9_SE_SG_Li384ELb1ELb1ELb1ELb0EEENS1_36VarlenDynamicPersistentTileSchedulerILi192ELi128ELi384ELi128ELb1ELb1ELb1ELb1ELb1ELb1EEEEEEEEEvNT_6ParamsE)
        /*0014*/ 	.word	0x00000000


	//----- nvinfo : EIATTR_REGCOUNT
	.align		4
.L_14:
        /*0018*/ 	.byte	0x04, 0x2f
        /*001a*/ 	.short	(.L_16 - .L_15)
	.align		4
.L_15:
        /*001c*/ 	.word	index@(_ZN7cutlass13device_kernelIN5flash11enable_sm90INS1_16FlashAttnFwdSm90INS1_25CollectiveMainloopFwdSm90ILi2EN4cute5tupleIJNS5_1CILi1EEES8_S8_EEENS6_IJNS7_ILi192EEENS7_ILi128EEENS7_ILi64EEEEEELi64ENS_10bfloat16_tEfNS_4arch4Sm90ELb1ELb0ELb1ELb1ELb0ELb0ELb0ELb1ELb1ELb1ELb1ELb0EEENS1_21CollectiveEpilogueFwdINS6_IJSA_SC_SB_EEES9_SE_SG_Li384ELb1ELb1ELb1ELb0EEENS1_36VarlenDynamicPersistentTileSchedulerILi192ELi128ELi384ELi128ELb1ELb1ELb1ELb1ELb1ELb1EEEEEEEEEvNT_6ParamsE)
        /*0020*/ 	.word	0x00000004


	//----- nvinfo : EIATTR_FRAME_SIZE
	.align		4
.L_16:
        /*0024*/ 	.byte	0x04, 0x11
        /*0026*/ 	.short	(.L_18 - .L_17)
	.align		4
.L_17:
        /*0028*/ 	.word	index@(_ZN7cutlass13device_kernelIN5flash11enable_sm90INS1_16FlashAttnFwdSm90INS1_25CollectiveMainloopFwdSm90ILi2EN4cute5tupleIJNS5_1CILi1EEES8_S8_EEENS6_IJNS7_ILi192EEENS7_ILi128EEENS7_ILi64EEEEEELi64ENS_10bfloat16_tEfNS_4arch4Sm90ELb1ELb0ELb1ELb1ELb0ELb0ELb0ELb1ELb1ELb1ELb1ELb0EEENS1_21CollectiveEpilogueFwdINS6_IJSA_SC_SB_EEES9_SE_SG_Li384ELb1ELb1ELb1ELb0EEENS1_36VarlenDynamicPersistentTileSchedulerILi192ELi128ELi384ELi128ELb1ELb1ELb1ELb1ELb1ELb1EEEEEEEEEvNT_6ParamsE)
        /*002c*/ 	.word	0x00000000


	//----- nvinfo : EIATTR_REGCOUNT
	.align		4
.L_18:
        /*0030*/ 	.byte	0x04, 0x2f
        /*0032*/ 	.short	(.L_20 - .L_19)
	.align		4
.L_19:
        /*0034*/ 	.word	index@(_ZN7cutlass13device_kernelIN5flash11enable_sm90INS1_16FlashAttnFwdSm90INS1_25CollectiveMainloopFwdSm90ILi2EN4cute5tupleIJNS5_1CILi1EEES8_S8_EEENS6_IJNS7_ILi192EEENS7_ILi128EEENS7_ILi64EEEEEELi64ENS_10bfloat16_tEfNS_4arch4Sm90ELb1ELb0ELb1ELb0ELb0ELb0ELb0ELb1ELb1ELb1ELb1ELb0EEENS1_21CollectiveEpilogueFwdINS6_IJSA_SC_SB_EEES9_SE_SG_Li384ELb0ELb1ELb1ELb0EEENS1_19SingleTileSchedulerILb0ELb1ELb1ELi192EEEEEEEEEvNT_6ParamsE)
        /*0038*/ 	.word	0x00000004


	//----- nvinfo : EIATTR_FRAME_SIZE
	.align		4
.L_20:
        /*003c*/ 	.byte	0x04, 0x11
        /*003e*/ 	.short	(.L_22 - .L_21)
	.align		4
.L_21:
        /*0040*/ 	.word	index@(_ZN7cutlass13device_kernelIN5flash11enable_sm90INS1_16FlashAttnFwdSm90INS1_25CollectiveMainloopFwdSm90ILi2EN4cute5tupleIJNS5_1CILi1EEES8_S8_EEENS6_IJNS7_ILi192EEENS7_ILi128EEENS7_ILi64EEEEEELi64ENS_10bfloat16_tEfNS_4arch4Sm90ELb1ELb0ELb1ELb0ELb0ELb0ELb0ELb1ELb1ELb1ELb1ELb0EEENS1_21CollectiveEpilogueFwdINS6_IJSA_SC_SB_EEES9_SE_SG_Li384ELb0ELb1ELb1ELb0EEENS1_19SingleTileSchedulerILb0ELb1ELb1ELi192EEEEEEEEEvNT_6ParamsE)
        /*0044*/ 	.word	0x00000000


	//----- nvinfo : EIATTR_REGCOUNT
	.align		4
.L_22:
        /*0048*/ 	.byte	0x04, 0x2f
        /*004a*/ 	.short	(.L_24 - .L_23)
	.align		4
.L_23:
        /*004c*/ 	.word	index@(_ZN7cutlass13device_kernelIN5flash11enable_sm90INS1_16FlashAttnFwdSm90INS1_25CollectiveMainloopFwdSm90ILi2EN4cute5tupleIJNS5_1CILi1EEES8_S8_EEENS6_IJNS7_ILi192EEENS7_ILi128EEENS7_ILi64EEEEEELi64ENS_10bfloat16_tEfNS_4arch4Sm90ELb0ELb1ELb1ELb1ELb0ELb1ELb0ELb1ELb1ELb1ELb1ELb0EEENS1_21CollectiveEpilogueFwdINS6_IJSA_SC_SB_EEES9_SE_SG_Li384ELb1ELb1ELb1ELb0EEENS1_36VarlenDynamicPersistentTileSchedulerILi192ELi128ELi384ELi128ELb1ELb1ELb1ELb1ELb0ELb1EEEEEEEEEvNT_6ParamsE)
        /*0050*/ 	.word	0x00000004


	//----- nvinfo : EIATTR_FRAME_SIZE
	.align		4
.L_24:
        /*0054*/ 	.byte	0x04, 0x11
        /*0056*/ 	.short	(.L_26 - .L_25)
	.align		4
.L_25:
        /*0058*/ 	.word	index@(_ZN7cutlass13device_kernelIN5flash11enable_sm90INS1_16FlashAttnFwdSm90INS1_25CollectiveMainloopFwdSm90ILi2EN4cute5tupleIJNS5_1CILi1EEES8_S8_EEENS6_IJNS7_ILi192EEENS7_ILi128EEENS7_ILi64EEEEEELi64ENS_10bfloat16_tEfNS_4arch4Sm90ELb0ELb1ELb1ELb1ELb0ELb1ELb0ELb1ELb1ELb1ELb1ELb0EEENS1_21CollectiveEpilogueFwdINS6_IJSA_SC_SB_EEES9_SE_SG_Li384ELb1ELb1ELb1ELb0EEENS1_36VarlenDynamicPersistentTileSchedulerILi192ELi128ELi384ELi128ELb1ELb1ELb1ELb1ELb0ELb1EEEEEEEEEvNT_6ParamsE)
        /*005c*/ 	.word	0x00000000


	//----- nvinfo : EIATTR_REGCOUNT
	.align		4
.L_26:
        /*0060*/ 	.byte	0x04, 0x2f
        /*0062*/ 	.short	(.L_28 - .L_27)
	.align		4
.L_27:
        /*0064*/ 	.word	index@(_ZN7cutlass13device_kernelIN5flash11enable_sm90INS1_16FlashAttnFwdSm90INS1_25CollectiveMainloopFwdSm90ILi2EN4cute5tupleIJNS5_1CILi1EEES8_S8_EEENS6_IJNS7_ILi192EEENS7_ILi128EEENS7_ILi64EEEEEELi64ENS_10bfloat16_tEfNS_4arch4Sm90ELb0ELb1ELb1ELb1ELb0ELb0ELb0ELb1ELb1ELb1ELb1ELb0EEENS1_21CollectiveEpilogueFwdINS6_IJSA_SC_SB_EEES9_SE_SG_Li384ELb1ELb1ELb1ELb0EEENS1_36VarlenDynamicPersistentTileSchedulerILi192ELi128ELi384ELi128ELb1ELb1ELb1ELb1ELb0ELb1EEEEEEEEEvNT_6ParamsE)
        /*0068*/ 	.word	0x00000004


	//----- nvinfo : EIATTR_FRAME_SIZE
	.align		4
.L_28:
        /*006c*/ 	.byte	0x04, 0x11
        /*006e*/ 	.short	(.L_30 - .L_29)
	.align		4
.L_29:
        /*0070*/ 	.word	index@(_ZN7cutlass13device_kernelIN5flash11enable_sm90INS1_16FlashAttnFwdSm90INS1_25CollectiveMainloopFwdSm90ILi2EN4cute5tupleIJNS5_1CILi1EEES8_S8_EEENS6_IJNS7_ILi192EEENS7_ILi128EEENS7_ILi64EEEEEELi64ENS_10bfloat16_tEfNS_4arch4Sm90ELb0ELb1ELb1ELb1ELb0ELb0ELb0ELb1ELb1ELb1ELb1ELb0EEENS1_21CollectiveEpilogueFwdINS6_IJSA_SC_SB_EEES9_SE_SG_Li384ELb1ELb1ELb1ELb0EEENS1_36VarlenDynamicPersistentTileSchedulerILi192ELi128ELi384ELi128ELb1ELb1ELb1ELb1ELb0ELb1EEEEEEEEEvNT_6ParamsE)
        /*0074*/ 	.word	0x00000000


	//----- nvinfo : EIATTR_REGCOUNT
	.align		4
.L_30:
        /*0078*/ 	.byte	0x04, 0x2f
        /*007a*/ 	.short	(.L_32 - .L_31)
	.align		4
.L_31:
        /*007c*/ 	.word	index@(_ZN7cutlass13device_kernelIN5flash11enable_sm90INS1_16FlashAttnFwdSm90INS1_25CollectiveMainloopFwdSm90ILi2EN4cute5tupleIJNS5_1CILi1EEES8_S8_EEENS6_IJNS7_ILi192EEENS7_ILi128EEENS7_ILi64EEEEEELi64ENS_10bfloat16_tEfNS_4arch4Sm90ELb0ELb1ELb1ELb0ELb0ELb0ELb0ELb1ELb1ELb1ELb1ELb0EEENS1_21CollectiveEpilogueFwdINS6_IJSA_SC_SB_EEES9_SE_SG_Li384ELb0ELb1ELb1ELb0EEENS1_19SingleTileSchedulerILb0ELb1ELb1ELi192EEEEEEEEEvNT_6ParamsE)
        /*0080*/ 	.word	0x00000004


	//----- nvinfo : EIATTR_FRAME_SIZE
	.align		4
.L_32:
        /*0084*/ 	.byte	0x04, 0x11
        /*0086*/ 	.short	(.L_34 - .L_33)
	.align		4
.L_33:
        /*0088*/ 	.word	index@(_ZN7cutlass13device_kernelIN5flash11enable_sm90INS1_16FlashAttnFwdSm90INS1_25CollectiveMainloopFwdSm90ILi2EN4cute5tupleIJNS5_1CILi1EEES8_S8_EEENS6_IJNS7_ILi192EEENS7_ILi128EEENS7_ILi64EEEEEELi64ENS_10bfloat16_tEfNS_4arch4Sm90ELb0ELb1ELb1ELb0ELb0ELb0ELb0ELb1ELb1ELb1ELb1ELb0EEENS1_21CollectiveEpilogueFwdINS6_IJSA_SC_SB_EEES9_SE_SG_Li384ELb0ELb1ELb1ELb0EEENS1_19SingleTileSchedulerILb0ELb1ELb1ELi192EEEEEEEEEvNT_6ParamsE)
        /*008c*/ 	.word	0x00000000


	//----- nvinfo : EIATTR_REGCOUNT
	.align		4
.L_34:
        /*0090*/ 	.byte	0x04, 0x2f
        /*0092*/ 	.short	(.L_36 - .L_35)
	.align		4
.L_35:
        /*0094*/ 	.word	index@(_ZN7cutlass13device_kernelIN5flash11enable_sm90INS1_16FlashAttnFwdSm90INS1_25CollectiveMainloopFwdSm90ILi2EN4cute5tupleIJNS5_1CILi1EEES8_S8_EEENS6_IJNS7_ILi192EEESA_NS7_ILi64EEEEEELi64ENS_10bfloat16_tEfNS_4arch4Sm90ELb0ELb0ELb1ELb1ELb0ELb1ELb0ELb0ELb1ELb1ELb1ELb0EEENS1_21CollectiveEpilogueFwdINS6_IJSA_SB_SA_EEES9_SD_SF_Li384ELb1ELb1ELb1ELb0EEENS1_36VarlenDynamicPersistentTileSchedulerILi192ELi192ELi384ELi128ELb1ELb1ELb1ELb0ELb1ELb1EEEEEEEEEvNT_6ParamsE)
        /*0098*/ 	.word	0x00000004


	//----- nvinfo : EIATTR_FRAME_SIZE
	.align		4
.L_36:
        /*009c*/ 	.byte	0x04, 0x11
        /*009e*/ 	.short	(.L_38 - .L_37)
	.align		4
.L_37:
        /*00a0*/ 	.word	index@(_ZN7cutlass13device_kernelIN5flash11enable_sm90INS1_16FlashAttnFwdSm90INS1_25CollectiveMainloopFwdSm90ILi2EN4cute5tupleIJNS5_1CILi1EEES8_S8_EEENS6_IJNS7_ILi192EEESA_NS7_ILi64EEEEEELi64ENS_10bfloat16_tEfNS_4arch4Sm90ELb0ELb0ELb1ELb1ELb0ELb1ELb0ELb0ELb1ELb1ELb1ELb0EEENS1_21CollectiveEpilogueFwdINS6_IJSA_SB_SA_EEES9_SD_SF_Li384ELb1ELb1ELb1ELb0EEENS1_36VarlenDynamicPersistentTileSchedulerILi192ELi192ELi384ELi128ELb1ELb1ELb1ELb0ELb1ELb1EEEEEEEEEvNT_6ParamsE)
        /*00a4*/ 	.word	0x00000000


	//----- nvinfo : EIATTR_REGCOUNT
	.align		4
.L_38:
        /*00a8*/ 	.byte	0x04, 0x2f
        /*00aa*/ 	.short	(.L_40 - .L_39)
	.align		4
.L_39:
        /*00ac*/ 	.word	index@(_ZN7cutlass13device_kernelIN5flash11enable_sm90INS1_16FlashAttnFwdSm90INS1_25CollectiveMainloopFwdSm90ILi2EN4cute5tupleIJNS5_1CILi1EEES8_S8_EEENS6_IJNS7_ILi192EEESA_NS7_ILi64EEEEEELi64ENS_10bfloat16_tEfNS_4arch4Sm90ELb0ELb0ELb1ELb1ELb0ELb0ELb0ELb0ELb1ELb1ELb1ELb0EEENS1_21CollectiveEpilogueFwdINS6_IJSA_SB_SA_EEES9_SD_SF_Li384ELb1ELb1ELb1ELb0EEENS1_36VarlenDynamicPersistentTileSchedulerILi192ELi192ELi384ELi128ELb1ELb1ELb1ELb0ELb1ELb1EEEEEEEEEvNT_6ParamsE)
        /*00b0*/ 	.word	0x00000004


	//----- nvinfo : EIATTR_FRAME_SIZE
	.align		4
.L_40:
        /*00b4*/ 	.byte	0x04, 0x11
        /*00b6*/ 	.short	(.L_42 - .L_41)
	.align		4
.L_41:
        /*00b8*/ 	.word	index@(_ZN7cutlass13device_kernelIN5flash11enable_sm90INS1_16FlashAttnFwdSm90INS1_25CollectiveMainloopFwdSm90ILi2EN4cute5tupleIJNS5_1CILi1EEES8_S8_EEENS6_IJNS7_ILi192EEESA_NS7_ILi64EEEEEELi64ENS_10bfloat16_tEfNS_4arch4Sm90ELb0ELb0ELb1ELb1ELb0ELb0ELb0ELb0ELb1ELb1ELb1ELb0EEENS1_21CollectiveEpilogueFwdINS6_IJSA_SB_SA_EEES9_SD_SF_Li384ELb1ELb1ELb1ELb0EEENS1_36VarlenDynamicPersistentTileSchedulerILi192ELi192ELi384ELi128ELb1ELb1ELb1ELb0ELb1ELb1EEEEEEEEEvNT_6ParamsE)
        /*00bc*/ 	.word	0x00000000


	//----- nvinfo : EIATTR_REGCOUNT
	.align		4
.L_42:
        /*00c0*/ 	.byte	0x04, 0x2f
        /*00c2*/ 	.short	(.L_44 - .L_43)
	.align		4
.L_43:
        /*00c4*/ 	.word	index@(_ZN7cutlass13device_kernelIN5flash11enable_sm90INS1_16FlashAttnFwdSm90INS1_25CollectiveMainloopFwdSm90ILi2EN4cute5tupleIJNS5_1CILi1EEES8_S8_EEENS6_IJNS7_ILi192EEESA_NS7_ILi64EEEEEELi64ENS_10bfloat16_tEfNS_4arch4Sm90ELb0ELb0ELb1ELb0ELb0ELb0ELb0ELb0ELb1ELb1ELb1ELb0EEENS1_21CollectiveEpilogueFwdINS6_IJSA_SB_SA_EEES9_SD_SF_Li384ELb0ELb1ELb1ELb0EEENS1_19SingleTileSchedulerILb0ELb1ELb1ELi192EEEEEEEEEvNT_6ParamsE)
        /*00c8*/ 	.word	0x00000004


	//----- nvinfo : EIATTR_FRAME_SIZE
	.align		4
.L_44:
        /*00cc*/ 	.byte	0x04, 0x11
        /*00ce*/ 	.short	(.L_46 - .L_45)
	.align		4
.L_45:
        /*00d0*/ 	.word	index@(_ZN7cutlass13device_kernelIN5flash11enable_sm90INS1_16FlashAttnFwdSm90INS1_25CollectiveMainloopFwdSm90ILi2EN4cute5tupleIJNS5_1CILi1EEES8_S8_EEENS6_IJNS7_ILi192EEESA_NS7_ILi64EEEEEELi64ENS_10bfloat16_tEfNS_4arch4Sm90ELb0ELb0ELb1ELb0ELb0ELb0ELb0ELb0ELb1ELb1ELb1ELb0EEENS1_21CollectiveEpilogueFwdINS6_IJSA_SB_SA_EEES9_SD_SF_Li384ELb0ELb1ELb1ELb0EEENS1_19SingleTileSchedulerILb0ELb1ELb1ELi192EEEEEEEEEvNT_6ParamsE)
        /*00d4*/ 	.word	0x00000000


	//----- nvinfo : EIATTR_REGCOUNT
	.align		4
.L_46:
        /*00d8*/ 	.byte	0x04, 0x2f
        /*00da*/ 	.short	(.L_48 - .L_47)
	.align		4
.L_47:
        /*00dc*/ 	.word	index@(_ZN7cutlass13device_kernelIN5flash11enable_sm90INS1_16FlashAttnFwdSm90INS1_25CollectiveMainloopFwdSm90ILi2EN4cute5tupleIJNS5_1CILi1EEES8_S8_EEENS6_IJNS7_ILi192EEENS7_ILi144EEENS7_ILi96EEEEEELi96ENS_10bfloat16_tEfNS_4arch4Sm90ELb1ELb0ELb1ELb1ELb0ELb1ELb0ELb0ELb1ELb1ELb1ELb0EEENS1_21CollectiveEpilogueFwdINS6_IJSA_SC_SB_EEES9_SE_SG_Li384ELb1ELb1ELb1ELb0EEENS1_36VarlenDynamicPersistentTileSchedulerILi192ELi144ELi384ELi128ELb1ELb1ELb1ELb1ELb1ELb1EEEEEEEEEvNT_6ParamsE)
        /*00e0*/ 	.word	0x00000004


	//----- nvinfo : EIATTR_FRAME_SIZE
	.align		4
.L_48:
        /*00e4*/ 	.byte	0x04, 0x11
        /*00e6*/ 	.short	(.L_50 - .L_49)
	.align		4
.L_49:
        /*00e8*/ 	.word	index@(_ZN7cutlass13device_kernelIN5flash11enable_sm90INS1_16FlashAttnFwdSm90INS1_25CollectiveMainloopFwdSm90ILi2EN4cute5tupleIJNS5_1CILi1EEES8_S8_EEENS6_IJNS7_ILi192EEENS7_ILi144EEENS7_ILi96EEEEEELi96ENS_10bfloat16_tEfNS_4arch4Sm90ELb1ELb0ELb1ELb1ELb0ELb1ELb0ELb0ELb1ELb1ELb1ELb0EEENS1_21CollectiveEpilogueFwdINS6_IJSA_SC_SB_EEES9_SE_SG_Li384ELb1ELb1ELb1ELb0EEENS1_36VarlenDynamicPersistentTileSchedulerILi192ELi144ELi384ELi128ELb1ELb1ELb1ELb1ELb1ELb1EEEEEEEEEvNT_6ParamsE)
        /*00ec*/ 	.word	0x00000000


	//----- nvinfo : EIATTR_REGCOUNT
	.align		4
.L_50:
        /*00f0*/ 	.byte	0x04, 0x2f
        /*00f2*/ 	.short	(.L_52 - .L_51)
	.align		4
.L_51:
        /*00f4*/ 	.word	index@(_ZN7cutlass13device_kernelIN5flash11enable_sm90INS1_16FlashAttnFwdSm90INS1_25CollectiveMainloopFwdSm90ILi2EN4cute5tupleIJNS5_1CILi1EEES8_S8_EEENS6_IJNS7_ILi192EEENS7_ILi144EEENS7_ILi96EEEEEELi96ENS_10bfloat16_tEfNS_4arch4Sm90ELb1ELb0ELb1ELb1ELb0ELb0ELb0ELb0ELb1ELb1ELb1ELb0EEENS1_21CollectiveEpilogueFwdINS6_IJSA_SC_SB_EEES9_SE_SG_Li384ELb1ELb1ELb1ELb0EEENS1_36VarlenDynamicPersistentTileSchedulerILi192ELi144ELi384ELi128ELb1ELb1ELb1ELb1ELb1ELb1EEEEEEEEEvNT_6ParamsE)
        /*00f8*/ 	.word	0x00000004


	//----- nvinfo : EIATTR_FRAME_SIZE
	.align		4
.L_52:
        /*00fc*/ 	.byte	0x04, 0x11
        /*00fe*/ 	.short	(.L_54 - .L_53)
	.align		4
.L_53:
        /*0100*/ 	.word	index@(_ZN7cutlass13device_kernelIN5flash11enable_sm90INS1_16FlashAttnFwdSm90INS1_25CollectiveMainloopFwdSm90ILi2EN4cute5tupleIJNS5_1CILi1EEES8_S8_EEENS6_IJNS7_ILi192EEENS7_ILi144EEENS7_ILi96EEEEEELi96ENS_10bfloat16_tEfNS_4arch4Sm90ELb1ELb0ELb1ELb1ELb0ELb0ELb0ELb0ELb1ELb1ELb1ELb0EEENS1_21CollectiveEpilogueFwdINS6_IJSA_SC_SB_EEES9_SE_SG_Li384ELb1ELb1ELb1ELb0EEENS1_36VarlenDynamicPersistentTileSchedulerILi192ELi144ELi384ELi128ELb1ELb1ELb1ELb1ELb1ELb1EEEEEEEEEvNT_6ParamsE)
        /*0104*/ 	.word	0x00000000


	//----- nvinfo : EIATTR_REGCOUNT
	.align		4
.L_54:
        /*0108*/ 	.byte	0x04, 0x2f
        /*010a*/ 	.short	(.L_56 - .L_55)
	.align		4
.L_55:
        /*010c*/ 	.word	index@(_ZN7cutlass13device_kernelIN5flash11enable_sm90INS1_16FlashAttnFwdSm90INS1_25CollectiveMainloopFwdSm90ILi2EN4cute5tupleIJNS5_1CILi1EEES8_S8_EEENS6_IJNS7_ILi192EEENS7_ILi144EEENS7_ILi96EEEEEELi96ENS_10bfloat16_tEfNS_4arch4Sm90ELb1ELb0ELb1ELb0ELb0ELb0ELb0ELb0ELb1ELb1ELb1ELb0EEENS1_21CollectiveEpilogueFwdINS6_IJSA_SC_SB_EEES9_SE_SG_Li384ELb0ELb1ELb1ELb0EEENS1_19SingleTileSchedulerILb0ELb1ELb1ELi192EEEEEEEEEvNT_6ParamsE)
        /*0110*/ 	.word	0x00000004


	//----- nvinfo : EIATTR_FRAME_SIZE
	.align		4
.L_56:
        /*0114*/ 	.byte	0x04, 0x11
        /*0116*/ 	.short	(.L_58 - .L_57)
	.align		4
.L_57:
        /*0118*/ 	.word	index@(_ZN7cutlass13device_kernelIN5flash11enable_sm90INS1_16FlashAttnFwdSm90INS1_25CollectiveMainloopFwdSm90ILi2EN4cute5tupleIJNS5_1CILi1EEES8_S8_EEENS6_IJNS7_ILi192EEENS7_ILi144EEENS7_ILi96EEEEEELi96ENS_10bfloat16_tEfNS_4arch4Sm90ELb1ELb0ELb1ELb0ELb0ELb0ELb0ELb0ELb1ELb1ELb1ELb0EEENS1_21CollectiveEpilogueFwdINS6_IJSA_SC_SB_EEES9_SE_SG_Li384ELb0ELb1ELb1ELb0EEENS1_19SingleTileSchedulerILb0ELb1ELb1ELi192EEEEEEEEEvNT_6ParamsE)
        /*011c*/ 	.word	0x00000000


	//----- nvinfo : EIATTR_REGCOUNT
	.align		4
.L_58:
        /*0120*/ 	.byte	0x04, 0x2f
        /*0122*/ 	.short	(.L_60 - .L_59)
	.align		4
.L_59:
        /*0124*/ 	.word	index@(_ZN7cutlass13device_kernelIN5flash11enable_sm90INS1_16FlashAttnFwdSm90INS1_25CollectiveMainloopFwdSm90ILi2EN4cute5tupleIJNS5_1CILi1EEES8_S8_EEENS6_IJNS7_ILi192EEENS7_ILi128EEENS7_ILi96EEEEEELi96ENS_10bfloat16_tEfNS_4arch4Sm90ELb0ELb1ELb1ELb1ELb0ELb1ELb0ELb0ELb1ELb1ELb1ELb0EEENS1_21CollectiveEpilogueFwdINS6_IJSA_SC_SB_EEES9_SE_SG_Li384ELb1ELb1ELb1ELb0EEENS1_36VarlenDynamicPersistentTileSchedulerILi192ELi128ELi384ELi128ELb1ELb1ELb1ELb1ELb0ELb1EEEEEEEEEvNT_6ParamsE)
        /*0128*/ 	.word	0x00000004


	//----- nvinfo : EIATTR_FRAME_SIZE
	.align		4
.L_60:
        /*012c*/ 	.byte	0x04, 0x11
        /*012e*/ 	.short	(.L_62 - .L_61)
	.align		4
.L_61:
        /*0130*/ 	.word	index@(_ZN7cutlass13device_kernelIN5flash11enable_sm90INS1_16FlashAttnFwdSm90INS1_25CollectiveMainloopFwdSm90ILi2EN4cute5tupleIJNS5_1CILi1EEES8_S8_EEENS6_IJNS7_ILi192EEENS7_ILi128EEENS7_ILi96EEEEEELi96ENS_10bfloat16_tEfNS_4arch4Sm90ELb0ELb1ELb1ELb1ELb0ELb1ELb0ELb0ELb1ELb1ELb1ELb0EEENS1_21CollectiveEpilogueFwdINS6_IJSA_SC_SB_EEES9_SE_SG_Li384ELb1ELb1ELb1ELb0EEENS1_36VarlenDynamicPersistentTileSchedulerILi192ELi128ELi384ELi128ELb1ELb1ELb1ELb1ELb0ELb1EEEEEEEEEvNT_6ParamsE)
        /*0134*/ 	.word	0x00000000


	//----- nvinfo : EIATTR_REGCOUNT
	.align		4
.L_62:
        /*0138*/ 	.byte	0x04, 0x2f
        /*013a*/ 	.short	(.L_64 - .L_63)
	.align		4
.L_63:
        /*013c*/ 	.word	index@(_ZN7cutlass13device_kernelIN5flash11enable_sm90INS1_16FlashAttnFwdSm90INS1_25CollectiveMainloopFwdSm90ILi2EN4cute5tupleIJNS5_1CILi1EEES8_S8_EEENS6_IJNS7_ILi192EEENS7_ILi128EEENS7_ILi96EEEEEELi96ENS_10bfloat16_tEfNS_4arch4Sm90ELb0ELb1ELb1ELb1ELb0ELb0ELb0ELb0ELb1ELb1ELb1ELb0EEENS1_21CollectiveEpilogueFwdINS6_IJSA_SC_SB_EEES9_SE_SG_Li384ELb1ELb1ELb1ELb0EEENS1_36VarlenDynamicPersistentTileSchedulerILi192ELi128ELi384ELi128ELb1ELb1ELb1ELb1ELb0ELb1EEEEEEEEEvNT_6ParamsE)
        /*0140*/ 	.word	0x00000004


	//----- nvinfo : EIATTR_FRAME_SIZE
	.align		4
.L_64:
        /*0144*/ 	.byte	0x04, 0x11
        /*0146*/ 	.short	(.L_66 - .L_65)
	.align		4
.L_65:
        /*0148*/ 	.word	index@(_ZN7cutlass13device_kernelIN5flash11enable_sm90INS1_16FlashAttnFwdSm90INS1_25CollectiveMainloopFwdSm90ILi2EN4cute5tupleIJNS5_1CILi1EEES8_S8_EEENS6_IJNS7_ILi192EEENS7_ILi128EEENS7_ILi96EEEEEELi96ENS_10bfloat16_tEfNS_4arch4Sm90ELb0ELb1ELb1ELb1ELb0ELb0ELb0ELb0ELb1ELb1ELb1ELb0EEENS1_21CollectiveEpilogueFwdINS6_IJSA_SC_SB_EEES9_SE_SG_Li384ELb1ELb1ELb1ELb0EEENS1_36VarlenDynamicPersistentTileSchedulerILi192ELi128ELi384ELi128ELb1ELb1ELb1ELb1ELb0ELb1EEEEEEEEEvNT_6ParamsE)
        /*014c*/ 	.word	0x00000000


	//----- nvinfo : EIATTR_REGCOUNT
	.align		4
.L_66:
        /*0150*/ 	.byte	0x04, 0x2f
        /*0152*/ 	.short	(.L_68 - .L_67)
	.align		4
.L_67:
        /*0154*/ 	.word	index@(_ZN7cutlass13device_kernelIN5flash11enable_sm90INS1_16FlashAttnFwdSm90INS1_25CollectiveMainloopFwdSm90ILi2EN4cute5tupleIJNS5_1CILi1EEES8_S8_EEENS6_IJNS7_ILi192EEENS7_ILi128EEENS7_ILi96EEEEEELi96ENS_10bfloat16_tEfNS_4arch4Sm90ELb0ELb1ELb1ELb0ELb0ELb0ELb0ELb0ELb1ELb1ELb1ELb0EEENS1_21CollectiveEpilogueFwdINS6_IJSA_SC_SB_EEES9_SE_SG_Li384ELb0ELb1ELb1ELb0EEENS1_19SingleTileSchedulerILb0ELb1ELb1ELi192EEEEEEEEEvNT_6ParamsE)
        /*0158*/ 	.word	0x00000004


	//----- nvinfo : EIATTR_FRAME_SIZE
	.align		4
.L_68:
        /*015c*/ 	.byte	0x04, 0x11
        /*015e*/ 	.short	(.L_70 - .L_69)
	.align		4
.L_69:
        /*0160*/ 	.word	index@(_ZN7cutlass13device_kernelIN5flash11enable_sm90INS1_16FlashAttnFwdSm90INS1_25CollectiveMainloopFwdSm90ILi2EN4cute5tupleIJNS5_1CILi1EEES8_S8_EEENS6_IJNS7_ILi192EEENS7_ILi128EEENS7_ILi96EEEEEELi96ENS_10bfloat16_tEfNS_4arch4Sm90ELb0ELb1ELb1ELb0ELb0ELb0ELb0ELb0ELb1ELb1ELb1ELb0EEENS1_21CollectiveEpilogueFwdINS6_IJSA_SC_SB_EEES9_SE_SG_Li384ELb0ELb1ELb1ELb0EEENS1_19SingleTileSchedulerILb0ELb1ELb1ELi192EEEEEEEEEvNT_6ParamsE)
        /*0164*/ 	.word	0x00000000


	//----- nvinfo : EIATTR_REGCOUNT
	.align		4
.L_70:
        /*0168*/ 	.byte	0x04, 0x2f
        /*016a*/ 	.short	(.L_72 - .L_71)
	.align		4
.L_71:
        /*016c*/ 	.word	index@(_ZN7cutlass13device_kernelIN5flash11enable_sm90INS1_16FlashAttnFwdSm90INS1_25CollectiveMainloopFwdSm90ILi2EN4cute5tupleIJNS5_1CILi1EEES8_S8_EEENS6_IJNS7_ILi192EEENS7_ILi144EEENS7_ILi96EEEEEELi96ENS_10bfloat16_tEfNS_4arch4Sm90ELb0ELb0ELb1ELb1ELb0ELb1ELb0ELb0ELb1ELb1ELb1ELb0EEENS1_21CollectiveEpilogueFwdINS6_IJSA_SC_SB_EEES9_SE_SG_Li384ELb1ELb1ELb1ELb0EEENS1_36VarlenDynamicPersistentTileSchedulerILi192ELi144ELi384ELi128ELb1ELb1ELb1ELb0ELb1ELb1EEEEEEEEEvNT_6ParamsE)
        /*0170*/ 	.word	0x00000004


	//----- nvinfo : EIATTR_FRAME_SIZE
	.align		4
.L_72:
        /*0174*/ 	.byte	0x04, 0x11
        /*0176*/ 	.short	(.L_74 - .L_73)
	.align		4
.L_73:
        /*0178*/ 	.word	index@(_ZN7cutlass13device_kernelIN5flash11enable_sm90INS1_16FlashAttnFwdSm90INS1_25CollectiveMainloopFwdSm90ILi2EN4cute5tupleIJNS5_1CILi1EEES8_S8_EEENS6_IJNS7_ILi192EEENS7_ILi144EEENS7_ILi96EEEEEELi96ENS_10bfloat16_tEfNS_4arch4Sm90ELb0ELb0ELb1ELb1ELb0ELb1ELb0ELb0ELb1ELb1ELb1ELb0EEENS1_21CollectiveEpilogueFwdINS6_IJSA_SC_SB_EEES9_SE_SG_Li384ELb1ELb1ELb1ELb0EEENS1_36VarlenDynamicPersistentTileSchedulerILi192ELi144ELi384ELi128ELb1ELb1ELb1ELb0ELb1ELb1EEEEEEEEEvNT_6ParamsE)
        /*017c*/ 	.word	0x00000000


	//----- nvinfo : EIATTR_REGCOUNT
	.align		4
.L_74:
        /*0180*/ 	.byte	0x04, 0x2f
        /*0182*/ 	.short	(.L_76 - .L_75)
	.align		4
.L_75:
        /*0184*/ 	.word	index@(_ZN7cutlass13device_kernelIN5flash11enable_sm90INS1_16FlashAttnFwdSm90INS1_25CollectiveMainloopFwdSm90ILi2EN4cute5tupleIJNS5_1CILi1EEES8_S8_EEENS6_IJNS7_ILi192EEENS7_ILi144EEENS7_ILi96EEEEEELi96ENS_10bfloat16_tEfNS_4arch4Sm90ELb0ELb0ELb1ELb1ELb0ELb0ELb0ELb0ELb1ELb1ELb1ELb0EEENS1_21CollectiveEpilogueFwdINS6_IJSA_SC_SB_EEES9_SE_SG_Li384ELb1ELb1ELb1ELb0EEENS1_36VarlenDynamicPersistentTileSchedulerILi192ELi144ELi384ELi128ELb1ELb1ELb1ELb0ELb1ELb1EEEEEEEEEvNT_6ParamsE)
        /*0188*/ 	.word	0x00000004


	//----- nvinfo : EIATTR_FRAME_SIZE
	.align		4
.L_76:
        /*018c*/ 	.byte	0x04, 0x11
        /*018e*/ 	.short	(.L_78 - .L_77)
	.align		4
.L_77:
        /*0190*/ 	.word	index@(_ZN7cutlass13device_kernelIN5flash11enable_sm90INS1_16FlashAttnFwdSm90INS1_25CollectiveMainloopFwdSm90ILi2EN4cute5tupleIJNS5_1CILi1EEES8_S8_EEENS6_IJNS7_ILi192EEENS7_ILi144EEENS7_ILi96EEEEEELi96ENS_10bfloat16_tEfNS_4arch4Sm90ELb0ELb0ELb1ELb1ELb0ELb0ELb0ELb0ELb1ELb1ELb1ELb0EEENS1_21CollectiveEpilogueFwdINS6_IJSA_SC_SB_EEES9_SE_SG_Li384ELb1ELb1ELb1ELb0EEENS1_36VarlenDynamicPersistentTileSchedulerILi192ELi144ELi384ELi128ELb1ELb1ELb1ELb0ELb1ELb1EEEEEEEEEvNT_6ParamsE)
        /*0194*/ 	.word	0x00000000


	//----- nvinfo : EIATTR_REGCOUNT
	.align		4
.L_78:
        /*0198*/ 	.byte	0x04, 0x2f
        /*019a*/ 	.short	(.L_80 - .L_79)
	.align		4
.L_79:
        /*019c*/ 	.word	index@(_ZN7cutlass13device_kernelIN5flash11enable_sm90INS1_16FlashAttnFwdSm90INS1_25CollectiveMainloopFwdSm90ILi2EN4cute5tupleIJNS5_1CILi1EEES8_S8_EEENS6_IJNS7_ILi192EEENS7_ILi144EEENS7_ILi96EEEEEELi96ENS_10bfloat16_tEfNS_4arch4Sm90ELb0ELb0ELb1ELb0ELb0ELb0ELb0ELb0ELb1ELb1ELb1ELb0EEENS1_21CollectiveEpilogueFwdINS6_IJSA_SC_SB_EEES9_SE_SG_Li384ELb0ELb1ELb1ELb0EEENS1_19SingleTileSchedulerILb0ELb1ELb1ELi192EEEEEEEEEvNT_6ParamsE)
        /*01a0*/ 	.word	0x00000004


	//----- nvinfo : EIATTR_FRAME_SIZE
	.align		4
.L_80:
        /*01a4*/ 	.byte	0x04, 0x11
        /*01a6*/ 	.short	(.L_82 - .L_81)
	.align		4
.L_81:
        /*01a8*/ 	.word	index@(_ZN7cutlass13device_kernelIN5flash11enable_sm90INS1_16FlashAttnFwdSm90INS1_25CollectiveMainloopFwdSm90ILi2EN4cute5tupleIJNS5_1CILi1EEES8_S8_EEENS6_IJNS7_ILi192EEENS7_ILi144EEENS7_ILi96EEEEEELi96ENS_10bfloat16_tEfNS_4arch4Sm90ELb0ELb0ELb1ELb0ELb0ELb0ELb0ELb0ELb1ELb1ELb1ELb0EEENS1_21CollectiveEpilogueFwdINS6_IJSA_SC_SB_EEES9_SE_SG_Li384ELb0ELb1ELb1ELb0EEENS1_19SingleTileSchedulerILb0ELb1ELb1ELi192EEEEEEEEEvNT_6ParamsE)
        /*01ac*/ 	.word	0x00000000


	//----- nvinfo : EIATTR_REGCOUNT
	.align		4
.L_82:
        /*01b0*/ 	.byte	0x04, 0x2f
        /*01b2*/ 	.short	(.L_84 - .L_83)
	.align		4
.L_83:
        /*01b4*/ 	.word	index@(_ZN7cutlass13device_kernelIN5flash11enable_sm90INS1_16FlashAttnFwdSm90INS1_25CollectiveMainloopFwdSm90ILi2EN4cute5tupleIJNS5_1CILi1EEES8_S8_EEENS6_IJNS7_ILi128EEESA_SA_EEELi128ENS_10bfloat16_tEfNS_4arch4Sm90ELb1ELb0ELb1ELb1ELb0ELb1ELb0ELb1ELb1ELb1ELb1ELb0EEENS1_21CollectiveEpilogueFwdISB_S9_SC_SE_Li256ELb1ELb1ELb1ELb0EEENS1_36VarlenDynamicPersistentTileSchedulerILi128ELi128ELi256ELi128ELb1ELb1ELb1ELb1ELb1ELb1EEEEEEEEEvNT_6ParamsE)
        /*01b8*/ 	.word	0x00000004


	//----- nvinfo : EIATTR_FRAME_SIZE
	.align		4
.L_84:
        /*01bc*/ 	.byte	0x04, 0x11
        /*01be*/ 	.short	(.L_86 - .L_85)
	.align		4
.L_85:
        /*01c0*/ 	.word	index@(_ZN7cutlass13device_kernelIN5flash11enable_sm90INS1_16FlashAttnFwdSm90INS1_25CollectiveMainloopFwdSm90ILi2EN4cute5tupleIJNS5_1CILi1EEES8_S8_EEENS6_IJNS7_ILi128EEESA_SA_EEELi128ENS_10bfloat16_tEfNS_4arch4Sm90ELb1ELb0ELb1ELb1ELb0ELb1ELb0ELb1ELb1ELb1ELb1ELb0EEENS1_21CollectiveEpilogueFwdISB_S9_SC_SE_Li256ELb1ELb1ELb1ELb0EEENS1_36VarlenDynamicPersistentTileSchedulerILi128ELi128ELi256ELi128ELb1ELb1ELb1ELb1ELb1ELb1EEEEEEEEEvNT_6ParamsE)
        /*01c4*/ 	.word	0x00000000


	//----- nvinfo : EIATTR_REGCOUNT
	.align		4
.L_86:
        /*01c8*/ 	.byte	0x04, 0x2f
        /*01ca*/ 	.short	(.L_88 - .L_87)
	.align		4
.L_87:
        /*01cc*/ 	.word	index@(_ZN7cutlass13device_kernelIN5flash11enable_sm90INS1_16FlashAttnFwdSm90INS1_25CollectiveMainloopFwdSm90ILi2EN4cute5tupleIJNS5_1CILi1EEES8_S8_EEENS6_IJNS7_ILi128EEESA_SA_EEELi128ENS_10bfloat16_tEfNS_4arch4Sm90ELb1ELb0ELb1ELb1ELb0ELb0ELb0ELb1ELb1ELb1ELb1ELb0EEENS1_21CollectiveEpilogueFwdISB_S9_SC_SE_Li256ELb1ELb1ELb1ELb0EEENS1_36VarlenDynamicPersistentTileSchedulerILi128ELi128ELi256ELi128ELb1ELb1ELb1ELb1ELb1ELb1EEEEEEEEEvNT_6ParamsE)
        /*01d0*/ 	.word	0x00000004


	//----- nvinfo : EIATTR_FRAME_SIZE
	.align		4
.L_88:
        /*01d4*/ 	.byte	0x04, 0x11
        /*01d6*/ 	.short	(.L_90 - .L_89)
	.align		4
.L_89:
        /*01d8*/ 	.word	index@(_ZN7cutlass13device_kernelIN5flash11enable_sm90INS1_16FlashAttnFwdSm90INS1_25CollectiveMainloopFwdSm90ILi2EN4cute5tupleIJNS5_1CILi1EEES8_S8_EEENS6_IJNS7_ILi128EEESA_SA_EEELi128ENS_10bfloat16_tEfNS_4arch4Sm90ELb1ELb0ELb1ELb1ELb0ELb0ELb0ELb1ELb1ELb1ELb1ELb0EEENS1_21CollectiveEpilogueFwdISB_S9_SC_SE_Li256ELb1ELb1ELb1ELb0EEENS1_36VarlenDynamicPersistentTileSchedulerILi128ELi128ELi256ELi128ELb1ELb1ELb1ELb1ELb1ELb1EEEEEEEEEvNT_6ParamsE)
        /*01dc*/ 	.word	0x00000000


	//----- nvinfo : EIATTR_REGCOUNT
	.align		4
.L_90:
        /*01e0*/ 	.byte	0x04, 0x2f
        /*01e2*/ 	.short	(.L_92 - .L_91)
	.align		4
.L_91:
        /*01e4*/ 	.word	index@(_ZN7cutlass13device_kernelIN5flash11enable_sm90INS1_16FlashAttnFwdSm90INS1_25CollectiveMainloopFwdSm90ILi2EN4cute5tupleIJNS5_1CILi1EEES8_S8_EEENS6_IJNS7_ILi128EEESA_SA_EEELi128ENS_10bfloat16_tEfNS_4arch4Sm90ELb1ELb0ELb1ELb0ELb0ELb0ELb0ELb1ELb1ELb1ELb1ELb0EEENS1_21CollectiveEpilogueFwdISB_S9_SC_SE_Li256ELb0ELb1ELb1ELb0EEENS1_19SingleTileSchedulerILb0ELb1ELb1ELi128EEEEEEEEEvNT_6ParamsE)
        /*01e8*/ 	.word	0x00000004


	//----- nvinfo : EIATTR_FRAME_SIZE
	.align		4
.L_92:
        /*01ec*/ 	.byte	0x04, 0x11
        /*01ee*/ 	.short	(.L_94 - .L_93)
	.align		4
.L_93:
        /*01f0*/ 	.word	index@(_ZN7cutlass13device_kernelIN5flash11enable_sm90INS1_16FlashAttnFwdSm90INS1_25CollectiveMainloopFwdSm90ILi2EN4cute5tupleIJNS5_1CILi1EEES8_S8_EEENS6_IJNS7_ILi128EEESA_SA_EEELi128ENS_10bfloat16_tEfNS_4arch4Sm90ELb1ELb0ELb1ELb0ELb0ELb0ELb0ELb1ELb1ELb1ELb1ELb0EEENS1_21CollectiveEpilogueFwdISB_S9_SC_SE_Li256ELb0ELb1ELb1ELb0EEENS1_19SingleTileSchedulerILb0ELb1ELb1ELi128EEEEEEEEEvNT_6ParamsE)
        /*01f4*/ 	.word	0x00000000


	//----- nvinfo : EIATTR_REGCOUNT
	.align		4
.L_94:
        /*01f8*/ 	.byte	0x04, 0x2f
        /*01fa*/ 	.short	(.L_96 - .L_95)
	.align		4
.L_95:
        /*01fc*/ 	.word	index@(_ZN7cutlass13device_kernelIN5flash11enable_sm90INS1_16FlashAttnFwdSm90INS1_25CollectiveMainloopFwdSm90ILi2EN4cute5tupleIJNS5_1CILi1EEES8_S8_EEENS6_IJNS7_ILi128EEESA_SA_EEELi128ENS_10bfloat16_tEfNS_4arch4Sm90ELb0ELb1ELb1ELb1ELb0ELb1ELb0ELb1ELb1ELb1ELb1ELb0EEENS1_21CollectiveEpilogueFwdISB_S9_SC_SE_Li256ELb1ELb1ELb1ELb0EEENS1_36VarlenDynamicPersistentTileSchedulerILi128ELi128ELi256ELi128ELb1ELb1ELb1ELb1ELb0ELb1EEEEEEEEEvNT_6ParamsE)
        /*0200*/ 	.word	0x00000004


	//----- nvinfo : EIATTR_FRAME_SIZE
	.align		4
.L_96:
        /*0204*/ 	.byte	0x04, 0x11
        /*0206*/ 	.short	(.L_98 - .L_97)
	.align		4
.L_97:
        /*0208*/ 	.word	index@(_ZN7cutlass13device_kernelIN5flash11enable_sm90INS1_16FlashAttnFwdSm90INS1_25CollectiveMainloopFwdSm90ILi2EN4cute5tupleIJNS5_1CILi1EEES8_S8_EEENS6_IJNS7_ILi128EEESA_SA_EEELi128ENS_10bfloat16_tEfNS_4arch4Sm90ELb0ELb1ELb1ELb1ELb0ELb1ELb0ELb1ELb1ELb1ELb1ELb0EEENS1_21CollectiveEpilogueFwdISB_S9_SC_SE_Li256ELb1ELb1ELb1ELb0EEENS1_36VarlenDynamicPersistentTileSchedulerILi128ELi128ELi256ELi128ELb1ELb1ELb1ELb1ELb0ELb1EEEEEEEEEvNT_6ParamsE)
        /*020c*/ 	.word	0x00000000


	//----- nvinfo : EIATTR_REGCOUNT
	.align		4
.L_98:
        /*0210*/ 	.byte	0x04, 0x2f
        /*0212*/ 	.short	(.L_100 - .L_99)
	.align		4
.L_99:
        /*0214*/ 	.word	index@(_ZN7cutlass13device_kernelIN5flash11enable_sm90INS1_16FlashAttnFwdSm90INS1_25CollectiveMainloopFwdSm90ILi2EN4cute5tupleIJNS5_1CILi1EEES8_S8_EEENS6_IJNS7_ILi128EEESA_SA_EEELi128ENS_10bfloat16_tEfNS_4arch4Sm90ELb0ELb1ELb1ELb1ELb0ELb0ELb0ELb1ELb1ELb1ELb1ELb0EEENS1_21CollectiveEpilogueFwdISB_S9_SC_SE_Li256ELb1ELb1ELb1ELb0EEENS1_36VarlenDynamicPersistentTileSchedulerILi128ELi128ELi256ELi128ELb1ELb1ELb1ELb1ELb0ELb1EEEEEEEEEvNT_6ParamsE)
        /*0218*/ 	.word	0x00000004


	//----- nvinfo : EIATTR_FRAME_SIZE
	.align		4
.L_100:
        /*021c*/ 	.byte	0x04, 0x11
        /*021e*/ 	.short	(.L_102 - .L_101)
	.align		4
.L_101:
        /*0220*/ 	.word	index@(_ZN7cutlass13device_kernelIN5flash11enable_sm90INS1_16FlashAttnFwdSm90INS1_25CollectiveMainloopFwdSm90ILi2EN4cute5tupleIJNS5_1CILi1EEES8_S8_EEENS6_IJNS7_ILi128EEESA_SA_EEELi128ENS_10bfloat16_tEfNS_4arch4Sm90ELb0ELb1ELb1ELb1ELb0ELb0ELb0ELb1ELb1ELb1ELb1ELb0EEENS1_21CollectiveEpilogueFwdISB_S9_SC_SE_Li256ELb1ELb1ELb1ELb0EEENS1_36VarlenDynamicPersistentTileSchedulerILi128ELi128ELi256ELi128ELb1ELb1ELb1ELb1ELb0ELb1EEEEEEEEEvNT_6ParamsE)
        /*0224*/ 	.word	0x00000000


	//----- nvinfo : EIATTR_REGCOUNT
	.align		4
.L_102:
        /*0228*/ 	.byte	0x04, 0x2f
        /*022a*/ 	.short	(.L_104 - .L_103)
	.align		4
.L_103:
        /*022c*/ 	.word	index@(_ZN7cutlass13device_kernelIN5flash11enable_sm90INS1_16FlashAttnFwdSm90INS1_25CollectiveMainloopFwdSm90ILi2EN4cute5tupleIJNS5_1CILi1EEES8_S8_EEENS6_IJNS7_ILi128EEESA_SA_EEELi128ENS_10bfloat16_tEfNS_4arch4Sm90ELb0ELb1ELb1ELb0ELb0ELb0ELb0ELb1ELb1ELb1ELb1ELb0EEENS1_21CollectiveEpilogueFwdISB_S9_SC_SE_Li256ELb0ELb1ELb1ELb0EEENS1_19SingleTileSchedulerILb0ELb1ELb1ELi128EEEEEEEEEvNT_6ParamsE)
        /*0230*/ 	.word	0x00000004


	//----- nvinfo : EIATTR_FRAME_SIZE
	.align		4
.L_104:
        /*0234*/ 	.byte	0x04, 0x11
        /*0236*/ 	.short	(.L_106 - .L_105)
	.align		4
.L_105:
        /*0238*/ 	.word	index@(_ZN7cutlass13device_kernelIN5flash11enable_sm90INS1_16FlashAttnFwdSm90INS1_25CollectiveMainloopFwdSm90ILi2EN4cute5tupleIJNS5_1CILi1EEES8_S8_EEENS6_IJNS7_ILi128EEESA_SA_EEELi128ENS_10bfloat16_tEfNS_4arch4Sm90ELb0ELb1ELb1ELb0ELb0ELb0ELb0ELb1ELb1ELb1ELb1ELb0EEENS1_21CollectiveEpilogueFwdISB_S9_SC_SE_Li256ELb0ELb1ELb1ELb0EEENS1_19SingleTileSchedulerILb0ELb1ELb1ELi128EEEEEEEEEvNT_6ParamsE)
        /*023c*/ 	.word	0x00000000


	//----- nvinfo : EIATTR_REGCOUNT
	.align		4
.L_106:
        /*0240*/ 	.byte	0x04, 0x2f
        /*0242*/ 	.short	(.L_108 - .L_107)
	.align		4
.L_107:
        /*0244*/ 	.word	index@(_ZN7cutlass13device_kernelIN5flash11enable_sm90INS1_16FlashAttnFwdSm90INS1_25CollectiveMainloopFwdSm90ILi2EN4cute5tupleIJNS5_1CILi1EEES8_S8_EEENS6_IJNS7_ILi128EEENS7_ILi176EEESA_EEELi128ENS_10bfloat16_tEfNS_4arch4Sm90ELb0ELb0ELb1ELb1ELb0ELb1ELb0ELb1ELb1ELb1ELb1ELb0EEENS1_21CollectiveEpilogueFwdINS6_IJSA_SA_SB_EEES9_SD_SF_Li256ELb1ELb1ELb1ELb0EEENS1_36VarlenDynamicPersistentTileSchedulerILi128ELi176ELi256ELi128ELb1ELb1ELb1ELb0ELb1ELb1EEEEEEEEEvNT_6ParamsE)
        /*0248*/ 	.word	0x00000004


	//----- nvinfo : EIATTR_FRAME_SIZE
	.align		4
.L_108:
        /*024c*/ 	.byte	0x04, 0x11
        /*024e*/ 	.short	(.L_110 - .L_109)
	.align		4
.L_109:
        /*0250*/ 	.word	index@(_ZN7cutlass13device_kernelIN5flash11enable_sm90INS1_16FlashAttnFwdSm90INS1_25CollectiveMainloopFwdSm90ILi2EN4cute5tupleIJNS5_1CILi1EEES8_S8_EEENS6_IJNS7_ILi128EEENS7_ILi176EEESA_EEELi128ENS_10bfloat16_tEfNS_4arch4Sm90ELb0ELb0ELb1ELb1ELb0ELb1ELb0ELb1ELb1ELb1ELb1ELb0EEENS1_21CollectiveEpilogueFwdINS6_IJSA_SA_SB_EEES9_SD_SF_Li256ELb1ELb1ELb1ELb0EEENS1_36VarlenDynamicPersistentTileSchedulerILi128ELi176ELi256ELi128ELb1ELb1ELb1ELb0ELb1ELb1EEEEEEEEEvNT_6ParamsE)
        /*0254*/ 	.word	0x00000000


	//----- nvinfo : EIATTR_REGCOUNT
	.align		4
.L_110:
        /*0258*/ 	.byte	0x04, 0x2f
        /*025a*/ 	.short	(.L_112 - .L_111)
	.align		4
.L_111:
        /*025c*/ 	.word	index@(_ZN7cutlass13device_kernelIN5flash11enable_sm90INS1_16FlashAttnFwdSm90INS1_25CollectiveMainloopFwdSm90ILi2EN4cute5tupleIJNS5_1CILi1EEES8_S8_EEENS6_IJNS7_ILi128EEENS7_ILi176EEESA_EEELi128ENS_10bfloat16_tEfNS_4arch4Sm90ELb0ELb0ELb1ELb1ELb0ELb0ELb0ELb1ELb1ELb1ELb1ELb0EEENS1_21CollectiveEpilogueFwdINS6_IJSA_SA_SB_EEES9_SD_SF_Li256ELb1ELb1ELb1ELb0EEENS1_36VarlenDynamicPersistentTileSchedulerILi128ELi176ELi256ELi128ELb1ELb1ELb1ELb0ELb1ELb1EEEEEEEEEvNT_6ParamsE)
        /*0260*/ 	.word	0x00000004


	//----- nvinfo : EIATTR_FRAME_SIZE
	.align		4
.L_112:
        /*0264*/ 	.byte	0x04, 0x11
        /*0266*/ 	.short	(.L_114 - .L_113)
	.align		4
.L_113:
        /*0268*/ 	.word	index@(_ZN7cutlass13device_kernelIN5flash11enable_sm90INS1_16FlashAttnFwdSm90INS1_25CollectiveMainloopFwdSm90ILi2EN4cute5tupleIJNS5_1CILi1EEES8_S8_EEENS6_IJNS7_ILi128EEENS7_ILi176EEESA_EEELi128ENS_10bfloat16_tEfNS_4arch4Sm90ELb0ELb0ELb1ELb1ELb0ELb0ELb0ELb1ELb1ELb1ELb1ELb0EEENS1_21CollectiveEpilogueFwdINS6_IJSA_SA_SB_EEES9_SD_SF_Li256ELb1ELb1ELb1ELb0EEENS1_36VarlenDynamicPersistentTileSchedulerILi128ELi176ELi256ELi128ELb1ELb1ELb1ELb0ELb1ELb1EEEEEEEEEvNT_6ParamsE)
        /*026c*/ 	.word	0x00000000


	//----- nvinfo : EIATTR_REGCOUNT
	.align		4
.L_114:
        /*0270*/ 	.byte	0x04, 0x2f
        /*0272*/ 	.short	(.L_116 - .L_115)
	.align		4
.L_115:
        /*0274*/ 	.word	index@(_ZN7cutlass13device_kernelIN5flash11enable_sm90INS1_16FlashAttnFwdSm90INS1_25CollectiveMainloopFwdSm90ILi2EN4cute5tupleIJNS5_1CILi1EEES8_S8_EEENS6_IJNS7_ILi128EEENS7_ILi176EEESA_EEELi128ENS_10bfloat16_tEfNS_4arch4Sm90ELb0ELb0ELb1ELb0ELb0ELb0ELb0ELb1ELb1ELb1ELb1ELb0EEENS1_21CollectiveEpilogueFwdINS6_IJSA_SA_SB_EEES9_SD_SF_Li256ELb0ELb1ELb1ELb0EEENS1_19SingleTileSchedulerILb0ELb1ELb1ELi128EEEEEEEEEvNT_6ParamsE)
        /*0278*/ 	.word	0x00000004


	//----- nvinfo : EIATTR_FRAME_SIZE
	.align		4
.L_116:
        /*027c*/ 	.byte	0x04, 0x11
        /*027e*/ 	.short	(.L_118 - .L_117)
	.align		4
.L_117:
        /*0280*/ 	.word	index@(_ZN7cutlass13device_kernelIN5flash11enable_sm90INS1_16FlashAttnFwdSm90INS1_25CollectiveMainloopFwdSm90ILi2EN4cute5tupleIJNS5_1CILi1EEES8_S8_EEENS6_IJNS7_ILi128EEENS7_ILi176EEESA_EEELi128ENS_10bfloat16_tEfNS_4arch4Sm90ELb0ELb0ELb1ELb0ELb0ELb0ELb0ELb1ELb1ELb1ELb1ELb0EEENS1_21CollectiveEpilogueFwdINS6_IJSA_SA_SB_EEES9_SD_SF_Li256ELb0ELb1ELb1ELb0EEENS1_19SingleTileSchedulerILb0ELb1ELb1ELi128EEEEEEEEEvNT_6ParamsE)
        /*0284*/ 	.word	0x00000000


	//----- nvinfo : EIATTR_REGCOUNT
	.align		4
.L_118:
        /*0288*/ 	.byte	0x04, 0x2f
        /*028a*/ 	.short	(.L_120 - .L_119)
	.align		4
.L_119:
        /*028c*/ 	.word	index@(_ZN7cutlass13device_kernelIN5flash11enable_sm90INS1_16FlashAttnFwdSm90INS1_25CollectiveMainloopFwdSm90ILi2EN4cute5tupleIJNS5_1CILi1EEES8_S8_EEENS6_IJNS7_ILi128EEENS7_ILi112EEENS7_ILi192EEEEEELi192ENS_10bfloat16_tEfNS_4arch4Sm90ELb1ELb0ELb1ELb1ELb0ELb1ELb0ELb1ELb1ELb1ELb1ELb0EEENS1_21CollectiveEpilogueFwdINS6_IJSA_SC_SB_EEES9_SE_SG_Li256ELb1ELb1ELb1ELb0EEENS1_36VarlenDynamicPersistentTileSchedulerILi128ELi112ELi256ELi128ELb1ELb1ELb1ELb1ELb1ELb1EEEEEEEEEvNT_6ParamsE)
        /*0290*/ 	.word	0x00000004


	//----- nvinfo : EIATTR_FRAME_SIZE
	.align		4
.L_120:
        /*0294*/ 	.byte	0x04, 0x11
        /*0296*/ 	.short	(.L_122 - .L_121)
	.align		4
.L_121:
        /*0298*/ 	.word	index@(_ZN7cutlass13device_kernelIN5flash11enable_sm90INS1_16FlashAttnFwdSm90INS1_25CollectiveMainloopFwdSm90ILi2EN4cute5tupleIJNS5_1CILi1EEES8_S8_EEENS6_IJNS7_ILi128EEENS7_ILi112EEENS7_ILi192EEEEEELi192ENS_10bfloat16_tEfNS_4arch4Sm90ELb1ELb0ELb1ELb1ELb0ELb1ELb0ELb1ELb1ELb1ELb1ELb0EEENS1_21CollectiveEpilogueFwdINS6_IJSA_SC_SB_EEES9_SE_SG_Li256ELb1ELb1ELb1ELb0EEENS1_36VarlenDynamicPersistentTileSchedulerILi128ELi112ELi256ELi128ELb1ELb1ELb1ELb1ELb1ELb1EEEEEEEEEvNT_6ParamsE)
        /*029c*/ 	.word	0x00000000


	//----- nvinfo : EIATTR_REGCOUNT
	.align		4
.L_122:
        /*02a0*/ 	.byte	0x04, 0x2f
        /*02a2*/ 	.short	(.L_124 - .L_123)
	.align		4
.L_123:
        /*02a4*/ 	.word	index@(_ZN7cutlass13device_kernelIN5flash11enable_sm90INS1_16FlashAttnFwdSm90INS1_25CollectiveMainloopFwdSm90ILi2EN4cute5tupleIJNS5_1CILi1EEES8_S8_EEENS6_IJNS7_ILi128EEENS7_ILi112EEENS7_ILi192EEEEEELi192ENS_10bfloat16_tEfNS_4arch4Sm90ELb1ELb0ELb1ELb1ELb0ELb0ELb0ELb1ELb1ELb1ELb1ELb0EEENS1_21CollectiveEpilogueFwdINS6_IJSA_SC_SB_EEES9_SE_SG_Li256ELb1ELb1ELb1ELb0EEENS1_36VarlenDynamicPersistentTileSchedulerILi128ELi112ELi256ELi128ELb1ELb1ELb1ELb1ELb1ELb1EEEEEEEEEvNT_6ParamsE)
        /*02a8*/ 	.word	0x00000004


	//----- nvinfo : EIATTR_FRAME_SIZE
	.align		4
.L_124:
        /*02ac*/ 	.byte	0x04, 0x11
        /*02ae*/ 	.short	(.L_126 - .L_125)
	.align		4
.L_125:
        /*02b0*/ 	.word	index@(_ZN7cutlass13device_kernelIN5flash11enable_sm90INS1_16FlashAttnFwdSm90INS1_25CollectiveMainloopFwdSm90ILi2EN4cute5tupleIJNS5_1CILi1EEES8_S8_EEENS6_IJNS7_ILi128EEENS7_ILi112EEENS7_ILi192EEEEEELi192ENS_10bfloat16_tEfNS_4arch4Sm90ELb1ELb0ELb1ELb1ELb0ELb0ELb0ELb1ELb1ELb1ELb1ELb0EEENS1_21CollectiveEpilogueFwdINS6_IJSA_SC_SB_EEES9_SE_SG_Li256ELb1ELb1ELb1ELb0EEENS1_36VarlenDynamicPersistentTileSchedulerILi128ELi112ELi256ELi128ELb1ELb1ELb1ELb1ELb1ELb1EEEEEEEEEvNT_6ParamsE)
        /*02b4*/ 	.word	0x00000000


	//----- nvinfo : EIATTR_REGCOUNT
	.align		4
.L_126:
        /*02b8*/ 	.byte	0x04, 0x2f
        /*02ba*/ 	.short	(.L_128 - .L_127)
	.align		4
.L_127:
        /*02bc*/ 	.word	index@(_ZN7cutlass13device_kernelIN5flash11enable_sm90INS1_16FlashAttnFwdSm90INS1_25CollectiveMainloopFwdSm90ILi2EN4cute5tupleIJNS5_1CILi1EEES8_S8_EEENS6_IJNS7_ILi128EEENS7_ILi112EEENS7_ILi192EEEEEELi192ENS_10bfloat16_tEfNS_4arch4Sm90ELb1ELb0ELb1ELb0ELb0ELb0ELb0ELb1ELb1ELb1ELb1ELb0EEENS1_21CollectiveEpilogueFwdINS6_IJSA_SC_SB_EEES9_SE_SG_Li256ELb0ELb1ELb1ELb0EEENS1_19SingleTileSchedulerILb0ELb1ELb1ELi128EEEEEEEEEvNT_6ParamsE)
        /*02c0*/ 	.word	0x00000004


	//----- nvinfo : EIATTR_FRAME_SIZE
	.align		4
.L_128:
        /*02c4*/ 	.byte	0x04, 0x11
        /*02c6*/ 	.short	(.L_130 - .L_129)
	.align		4
.L_129:
        /*02c8*/ 	.word	index@(_ZN7cutlass13device_kernelIN5flash11enable_sm90INS1_16FlashAttnFwdSm90INS1_25CollectiveMainloopFwdSm90ILi2EN4cute5tupleIJNS5_1CILi1EEES8_S8_EEENS6_IJNS7_ILi128EEENS7_ILi112EEENS7_ILi192EEEEEELi192ENS_10bfloat16_tEfNS_4arch4Sm90ELb1ELb0ELb1ELb0ELb0ELb0ELb0ELb1ELb1ELb1ELb1ELb0EEENS1_21CollectiveEpilogueFwdINS6_IJSA_SC_SB_EEES9_SE_SG_Li256ELb0ELb1ELb1ELb0EEENS1_19SingleTileSchedulerILb0ELb1ELb1ELi128EEEEEEEEEvNT_6ParamsE)
        /*02cc*/ 	.word	0x00000000


	//----- nvinfo : EIATTR_REGCOUNT
	.align		4
.L_130:
        /*02d0*/ 	.byte	0x04, 0x2f
        /*02d2*/ 	.short	(.L_132 - .L_131)
	.align		4
.L_131:
        /*02d4*/ 	.word	index@(_ZN7cutlass13device_kernelIN5flash11enable_sm90INS1_16FlashAttnFwdSm90INS1_25CollectiveMainloopFwdSm90ILi2EN4cute5tupleIJNS5_1CILi1EEES8_S8_EEENS6_IJNS7_ILi128EEENS7_ILi96EEENS7_ILi192EEEEEELi192ENS_10bfloat16_tEfNS_4arch4Sm90ELb0ELb1ELb1ELb1ELb0ELb1ELb0ELb1ELb1ELb1ELb1ELb0EEENS1_21CollectiveEpilogueFwdINS6_IJSA_SC_SB_EEES9_SE_SG_Li256ELb1ELb1ELb1ELb0EEENS1_36VarlenDynamicPersistentTileSchedulerILi128ELi96ELi256ELi128ELb1ELb1ELb1ELb1ELb0ELb1EEEEEEEEEvNT_6ParamsE)
        /*02d8*/ 	.word	0x00000004


	//----- nvinfo : EIATTR_FRAME_SIZE
	.align		4
.L_132:
        /*02dc*/ 	.byte	0x04, 0x11
        /*02de*/ 	.short	(.L_134 - .L_133)
	.align		4
.L_133:
        /*02e0*/ 	.word	index@(_ZN7cutlass13device_kernelIN5flash11enable_sm90INS1_16FlashAttnFwdSm90INS1_25CollectiveMainloopFwdSm90ILi2EN4cute5tupleIJNS5_1CILi1EEES8_S8_EEENS6_IJNS7_ILi128EEENS7_ILi96EEENS7_ILi192EEEEEELi192ENS_10bfloat16_tEfNS_4arch4Sm90ELb0ELb1ELb1ELb1ELb0ELb1ELb0ELb1ELb1ELb1ELb1ELb0EEENS1_21CollectiveEpilogueFwdINS6_IJSA_SC_SB_EEES9_SE_SG_Li256ELb1ELb1ELb1ELb0EEENS1_36VarlenDynamicPersistentTileSchedulerILi128ELi96ELi256ELi128ELb1ELb1ELb1ELb1ELb0ELb1EEEEEEEEEvNT_6ParamsE)
        /*02e4*/ 	.word	0x00000000


	//----- nvinfo : EIATTR_REGCOUNT
	.align		4
.L_134:
        /*02e8*/ 	.byte	0x04, 0x2f
        /*02ea*/ 	.short	(.L_136 - .L_135)
	.align		4
.L_135:
        /*02ec*/ 	.word	index@(_ZN7cutlass13device_kernelIN5flash11enable_sm90INS1_16FlashAttnFwdSm90INS1_25CollectiveMainloopFwdSm90ILi2EN4cute5tupleIJNS5_1CILi1EEES8_S8_EEENS6_IJNS7_ILi128EEENS7_ILi96EEENS7_ILi192EEEEEELi192ENS_10bfloat16_tEfNS_4arch4Sm90ELb0ELb1ELb1ELb1ELb0ELb0ELb0ELb1ELb1ELb1ELb1ELb0EEENS1_21CollectiveEpilogueFwdINS6_IJSA_SC_SB_EEES9_SE_SG_Li256ELb1ELb1ELb1ELb0EEENS1_36VarlenDynamicPersistentTileSchedulerILi128ELi96ELi256ELi128ELb1ELb1ELb1ELb1ELb0ELb1EEEEEEEEEvNT_6ParamsE)
        /*02f0*/ 	.word	0x00000004


	//----- nvinfo : EIATTR_FRAME_SIZE
	.align		4
.L_136:
        /*02f4*/ 	.byte	0x04, 0x11
        /*02f6*/ 	.short	(.L_138 - .L_137)
	.align		4
.L_137:
        /*02f8*/ 	.word	index@(_ZN7cutlass13device_kernelIN5flash11enable_sm90INS1_16FlashAttnFwdSm90INS1_25CollectiveMainloopFwdSm90ILi2EN4cute5tupleIJNS5_1CILi1EEES8_S8_EEENS6_IJNS7_ILi128EEENS7_ILi96EEENS7_ILi192EEEEEELi192ENS_10bfloat16_tEfNS_4arch4Sm90ELb0ELb1ELb1ELb1ELb0ELb0ELb0ELb1ELb1ELb1ELb1ELb0EEENS1_21CollectiveEpilogueFwdINS6_IJSA_SC_SB_EEES9_SE_SG_Li256ELb1ELb1ELb1ELb0EEENS1_36VarlenDynamicPersistentTileSchedulerILi128ELi96ELi256ELi128ELb1ELb1ELb1ELb1ELb0ELb1EEEEEEEEEvNT_6ParamsE)
        /*02fc*/ 	.word	0x00000000


	//----- nvinfo : EIATTR_REGCOUNT
	.align		4
.L_138:
        /*0300*/ 	.byte	0x04, 0x2f
        /*0302*/ 	.short	(.L_140 - .L_139)
	.align		4
.L_139:
        /*0304*/ 	.word	index@(_ZN7cutlass13device_kernelIN5flash11enable_sm90INS1_16FlashAttnFwdSm90INS1_25CollectiveMainloopFwdSm90ILi2EN4cute5tupleIJNS5_1CILi1EEES8_S8_EEENS6_IJNS7_ILi128EEENS7_ILi96EEENS7_ILi192EEEEEELi192ENS_10bfloat16_tEfNS_4arch4Sm90ELb0ELb1ELb1ELb0ELb0ELb0ELb0ELb1ELb1ELb1ELb1ELb0EEENS1_21CollectiveEpilogueFwdINS6_IJSA_SC_SB_EEES9_SE_SG_Li256ELb0ELb1ELb1ELb0EEENS1_19SingleTileSchedulerILb0ELb1ELb1ELi128EEEEEEEEEvNT_6ParamsE)
        /*0308*/ 	.word	0x00000004


	//----- nvinfo : EIATTR_FRAME_SIZE
	.align		4
.L_140:
        /*030c*/ 	.byte	0x04, 0x11
        /*030e*/ 	.short	(.L_142 - .L_141)
	.align		4
.L_141:
        /*0310*/ 	.word	index@(_ZN7cutlass13device_kernelIN5flash11enable_sm90INS1_16FlashAttnFwdSm90INS1_25CollectiveMainloopFwdSm90ILi2EN4cute5tupleIJNS5_1CILi1EEES8_S8_EEENS6_IJNS7_ILi128EEENS7_ILi96EEENS7_ILi192EEEEEELi192ENS_10bfloat16_tEfNS_4arch4Sm90ELb0ELb1ELb1ELb0ELb0ELb0ELb0ELb1ELb1ELb1ELb1ELb0EEENS1_21CollectiveEpilogueFwdINS6_IJSA_SC_SB_EEES9_SE_SG_Li256ELb0ELb1ELb1ELb0EEENS1_19SingleTileSchedulerILb0ELb1ELb1ELi128EEEEEEEEEvNT_6ParamsE)
        /*0314*/ 	.word	0x00000000


	//----- nvinfo : EIATTR_REGCOUNT
	.align		4
.L_142:
        /*0318*/ 	.byte	0x04, 0x2f
        /*031a*/ 	.short	(.L_144 - .L_143)
	.align		4
.L_143:
        /*031c*/ 	.word	index@(_ZN7cutlass13device_kernelIN5flash11enable_sm90INS1_16FlashAttnFwdSm90INS1_25CollectiveMainloopFwdSm90ILi2EN4cute5tupleIJNS5_1CILi1EEES8_S8_EEENS6_IJNS7_ILi128EEENS7_ILi112EEENS7_ILi192EEEEEELi192ENS_10bfloat16_tEfNS_4arch4Sm90ELb0ELb0ELb1ELb1ELb0ELb1ELb0ELb1ELb1ELb1ELb1ELb0EEENS1_21CollectiveEpilogueFwdINS6_IJSA_SC_SB_EEES9_SE_SG_Li256ELb1ELb1ELb1ELb0EEENS1_36VarlenDynamicPersistentTileSchedulerILi128ELi112ELi256ELi128ELb1ELb1ELb1ELb0ELb1ELb1EEEEEEEEEvNT_6ParamsE)
        /*0320*/ 	.word	0x00000004


	//----- nvinfo : EIATTR_FRAME_SIZE
	.align		4
.L_144:
        /*0324*/ 	.byte	0x04, 0x11
        /*0326*/ 	.short	(.L_146 - .L_145)
	.align		4
.L_145:
        /*0328*/ 	.word	index@(_ZN7cutlass13device_kernelIN5flash11enable_sm90INS1_16FlashAttnFwdSm90INS1_25CollectiveMainloopFwdSm90ILi2EN4cute5tupleIJNS5_1CILi1EEES8_S8_EEENS6_IJNS7_ILi128EEENS7_ILi112EEENS7_ILi192EEEEEELi192ENS_10bfloat16_tEfNS_4arch4Sm90ELb0ELb0ELb1ELb1ELb0ELb1ELb0ELb1ELb1ELb1ELb1ELb0EEENS1_21CollectiveEpilogueFwdINS6_IJSA_SC_SB_EEES9_SE_SG_Li256ELb1ELb1ELb1ELb0EEENS1_36VarlenDynamicPersistentTileSchedulerILi128ELi112ELi256ELi128ELb1ELb1ELb1ELb0ELb1ELb1EEEEEEEEEvNT_6ParamsE)
        /*032c*/ 	.word	0x00000000


	//----- nvinfo : EIATTR_REGCOUNT
	.align		4
.L_146:
        /*0330*/ 	.byte	0x04, 0x2f
        /*0332*/ 	.short	(.L_148 - .L_147)
	.align		4
.L_147:
        /*0334*/ 	.word	index@(_ZN7cutlass13device_kernelIN5flash11enable_sm90INS1_16FlashAttnFwdSm90INS1_25CollectiveMainloopFwdSm90ILi2EN4cute5tupleIJNS5_1CILi1EEES8_S8_EEENS6_IJNS7_ILi128EEENS7_ILi112EEENS7_ILi192EEEEEELi192ENS_10bfloat16_tEfNS_4arch4Sm90ELb0ELb0ELb1ELb1ELb0ELb0ELb0ELb1ELb1ELb1ELb1ELb0EEENS1_21CollectiveEpilogueFwdINS6_IJSA_SC_SB_EEES9_SE_SG_Li256ELb1ELb1ELb1ELb0EEENS1_36VarlenDynamicPersistentTileSchedulerILi128ELi112ELi256ELi128ELb1ELb1ELb1ELb0ELb1ELb1EEEEEEEEEvNT_6ParamsE)
        /*0338*/ 	.word	0x00000004


	//----- nvinfo : EIATTR_FRAME_SIZE
	.align		4
.L_148:
        /*033c*/ 	.byte	0x04, 0x11
        /*033e*/ 	.short	(.L_150 - .L_149)
	.align		4
.L_149:
        /*0340*/ 	.word	index@(_ZN7cutlass13device_kernelIN5flash11enable_sm90INS1_16FlashAttnFwdSm90INS1_25CollectiveMainloopFwdSm90ILi2EN4cute5tupleIJNS5_1CILi1EEES8_S8_EEENS6_IJNS7_ILi128EEENS7_ILi112EEENS7_ILi192EEEEEELi192ENS_10bfloat16_tEfNS_4arch4Sm90ELb0ELb0ELb1ELb1ELb0ELb0ELb0ELb1ELb1ELb1ELb1ELb0EEENS1_21CollectiveEpilogueFwdINS6_IJSA_SC_SB_EEES9_SE_SG_Li256ELb1ELb1ELb1ELb0EEENS1_36VarlenDynamicPersistentTileSchedulerILi128ELi112ELi256ELi128ELb1ELb1ELb1ELb0ELb1ELb1EEEEEEEEEvNT_6ParamsE)
        /*0344*/ 	.word	0x00000000


	//----- nvinfo : EIATTR_REGCOUNT
	.align		4
.L_150:
        /*0348*/ 	.byte	0x04, 0x2f
        /*034a*/ 	.short	(.L_152 - .L_151)
	.align		4
.L_151:
        /*034c*/ 	.word	index@(_ZN7cutlass13device_kernelIN5flash11enable_sm90INS1_16FlashAttnFwdSm90INS1_25CollectiveMainloopFwdSm90ILi2EN4cute5tupleIJNS5_1CILi1EEES8_S8_EEENS6_IJNS7_ILi128EEENS7_ILi112EEENS7_ILi192EEEEEELi192ENS_10bfloat16_tEfNS_4arch4Sm90ELb0ELb0ELb1ELb0ELb0ELb0ELb0ELb1ELb1ELb1ELb1ELb0EEENS1_21CollectiveEpilogueFwdINS6_IJSA_SC_SB_EEES9_SE_SG_Li256ELb0ELb1ELb1ELb0EEENS1_19SingleTileSchedulerILb0ELb1ELb1ELi128EEEEEEEEEvNT_6ParamsE)
        /*0350*/ 	.word	0x00000004


	//----- nvinfo : EIATTR_FRAME_SIZE
	.align		4
.L_152:
        /*0354*/ 	.byte	0x04, 0x11
        /*0356*/ 	.short	(.L_154 - .L_153)
	.align		4
.L_153:
        /*0358*/ 	.word	index@(_ZN7cutlass13device_kernelIN5flash11enable_sm90INS1_16FlashAttnFwdSm90INS1_25CollectiveMainloopFwdSm90ILi2EN4cute5tupleIJNS5_1CILi1EEES8_S8_EEENS6_IJNS7_ILi128EEENS7_ILi112EEENS7_ILi192EEEEEELi192ENS_10bfloat16_tEfNS_4arch4Sm90ELb0ELb0ELb1ELb0ELb0ELb0ELb0ELb1ELb1ELb1ELb1ELb0EEENS1_21CollectiveEpilogueFwdINS6_IJSA_SC_SB_EEES9_SE_SG_Li256ELb0ELb1ELb1ELb0EEENS1_19SingleTileSchedulerILb0ELb1ELb1ELi128EEEEEEEEEvNT_6ParamsE)
        /*035c*/ 	.word	0x00000000


	//----- nvinfo : EIATTR_REGCOUNT
	.align		4
.L_154:
        /*0360*/ 	.byte	0x04, 0x2f
        /*0362*/ 	.short	(.L_156 - .L_155)
	.align		4
.L_155:
        /*0364*/ 	.word	index@(_ZN7cutlass13device_kernelIN5flash11enable_sm90INS1_16FlashAttnFwdSm90INS1_25CollectiveMainloopFwdSm90ILi2EN4cute5tupleIJNS5_1CILi1EEES8_S8_EEENS6_IJNS7_ILi128EEENS7_ILi80EEENS7_ILi256EEEEEELi256ENS_10bfloat16_tEfNS_4arch4Sm90ELb1ELb0ELb1ELb1ELb0ELb1ELb0ELb1ELb1ELb1ELb1ELb0EEENS1_21CollectiveEpilogueFwdINS6_IJSA_SC_SB_EEES9_SE_SG_Li256ELb1ELb1ELb1ELb0EEENS1_36VarlenDynamicPersistentTileSchedulerILi128ELi80ELi256ELi128ELb1ELb1ELb1ELb1ELb1ELb1EEEEEEEEEvNT_6ParamsE)
        /*0368*/ 	.word	0x00000004


	//----- nvinfo : EIATTR_FRAME_SIZE
	.align		4
.L_156:
        /*036c*/ 	.byte	0x04, 0x11
        /*036e*/ 	.short	(.L_158 - .L_157)
	.align		4
.L_157:
        /*0370*/ 	.word	index@(_ZN7cutlass13device_kernelIN5flash11enable_sm90INS1_16FlashAttnFwdSm90INS1_25CollectiveMainloopFwdSm90ILi2EN4cute5tupleIJNS5_1CILi1EEES8_S8_EEENS6_IJNS7_ILi128EEENS7_ILi80EEENS7_ILi256EEEEEELi256ENS_10bfloat16_tEfNS_4arch4Sm90ELb1ELb0ELb1ELb1ELb0ELb1ELb0ELb1ELb1ELb1ELb1ELb0EEENS1_21CollectiveEpilogueFwdINS6_IJSA_SC_SB_EEES9_SE_SG_Li256ELb1ELb1ELb1ELb0EEENS1_36VarlenDynamicPersistentTileSchedulerILi128ELi80ELi256ELi128ELb1ELb1ELb1ELb1ELb1ELb1EEEEEEEEEvNT_6ParamsE)
        /*0374*/ 	.word	0x00000000


	//----- nvinfo : EIATTR_REGCOUNT
	.align		4
.L_158:
        /*0378*/ 	.byte	0x04, 0x2f
        /*037a*/ 	.short	(.L_160 - .L_159)
	.align		4
.L_159:
        /*037c*/ 	.word	index@(_ZN7cutlass13device_kernelIN5flash11enable_sm90INS1_16FlashAttnFwdSm90INS1_25CollectiveMainloopFwdSm90ILi2EN4cute5tupleIJNS5_1CILi1EEES8_S8_EEENS6_IJNS7_ILi128EEENS7_ILi80EEENS7_ILi256EEEEEELi256ENS_10bfloat16_tEfNS_4arch4Sm90ELb1ELb0ELb1ELb1ELb0ELb0ELb0ELb1ELb1ELb1ELb1ELb0EEENS1_21CollectiveEpilogueFwdINS6_IJSA_SC_SB_EEES9_SE_SG_Li256ELb1ELb1ELb1ELb0EEENS1_36VarlenDynamicPersistentTileSchedulerILi128ELi80ELi256ELi128ELb1ELb1ELb1ELb1ELb1ELb1EEEEEEEEEvNT_6ParamsE)
        /*0380*/ 	.word	0x00000004


	//----- nvinfo : EIATTR_FRAME_SIZE
	.align		4
.L_160:
        /*0384*/ 	.byte	0x04, 0x11
        /*0386*/ 	.short	(.L_162 - .L_161)
	.align		4
.L_161:
        /*0388*/ 	.word	index@(_ZN7cutlass13device_kernelIN5flash11enable_sm90INS1_16FlashAttnFwdSm90INS1_25CollectiveMainloopFwdSm90ILi2EN4cute5tupleIJNS5_1CILi1EEES8_S8_EEENS6_IJNS7_ILi128EEENS7_ILi80EEENS7_ILi256EEEEEELi256ENS_10bfloat16_tEfNS_4arch4Sm90ELb1ELb0ELb1ELb1ELb0ELb0ELb0ELb1ELb1ELb1ELb1ELb0EEENS1_21CollectiveEpilogueFwdINS6_IJSA_SC_SB_EEES9_SE_SG_Li256ELb1ELb1ELb1ELb0EEENS1_36VarlenDynamicPersistentTileSchedulerILi128ELi80ELi256ELi128ELb1ELb1ELb1ELb1ELb1ELb1EEEEEEEEEvNT_6ParamsE)
        /*038c*/ 	.word	0x00000000


	//----- nvinfo : EIATTR_REGCOUNT
	.align		4
.L_162:
        /*0390*/ 	.byte	0x04, 0x2f
        /*0392*/ 	.short	(.L_164 - .L_163)
	.align		4
.L_163:
        /*0394*/ 	.word	index@(_ZN7cutlass13device_kernelIN5flash11enable_sm90INS1_16FlashAttnFwdSm90INS1_25CollectiveMainloopFwdSm90ILi2EN4cute5tupleIJNS5_1CILi1EEES8_S8_EEENS6_IJNS7_ILi128EEENS7_ILi80EEENS7_ILi256EEEEEELi256ENS_10bfloat16_tEfNS_4arch4Sm90ELb1ELb0ELb1ELb0ELb0ELb0ELb0ELb1ELb1ELb1ELb1ELb0EEENS1_21CollectiveEpilogueFwdINS6_IJSA_SC_SB_EEES9_SE_SG_Li256ELb0ELb1ELb1ELb0EEENS1_19SingleTileSchedulerILb0ELb1ELb1ELi128EEEEEEEEEvNT_6ParamsE)
        /*0398*/ 	.word	0x00000004


	//----- nvinfo : EIATTR_FRAME_SIZE
	.align		4
.L_164:
        /*039c*/ 	.byte	0x04, 0x11
        /*039e*/ 	.short	(.L_166 - .L_165)
	.align		4
.L_165:
        /*03a0*/ 	.word	index@(_ZN7cutlass13device_kernelIN5flash11enable_sm90INS1_16FlashAttnFwdSm90INS1_25CollectiveMainloopFwdSm90ILi2EN4cute5tupleIJNS5_1CILi1EEES8_S8_EEENS6_IJNS7_ILi128EEENS7_ILi80EEENS7_ILi256EEEEEELi256ENS_10bfloat16_tEfNS_4arch4Sm90ELb1ELb0ELb1ELb0ELb0ELb0ELb0ELb1ELb1ELb1ELb1ELb0EEENS1_21CollectiveEpilogueFwdINS6_IJSA_SC_SB_EEES9_SE_SG_Li256ELb0ELb1ELb1ELb0EEENS1_19SingleTileSchedulerILb0ELb1ELb1ELi128EEEEEEEEEvNT_6ParamsE)
        /*03a4*/ 	.word	0x00000000


	//----- nvinfo : EIATTR_REGCOUNT
	.align		4
.L_166:
        /*03a8*/ 	.byte	0x04, 0x2f
        /*03aa*/ 	.short	(.L_168 - .L_167)
	.align		4
.L_167:
        /*03ac*/ 	.word	index@(_ZN7cutlass13device_kernelIN5flash11enable_sm90INS1_16FlashAttnFwdSm90INS1_25CollectiveMainloopFwdSm90ILi2EN4cute5tupleIJNS5_1CILi1EEES8_S8_EEENS6_IJNS7_ILi128EEENS7_ILi64EEENS7_ILi256EEEEEELi256ENS_10bfloat16_tEfNS_4arch4Sm90ELb0ELb1ELb1ELb1ELb0ELb1ELb0ELb1ELb1ELb1ELb1ELb0EEENS1_21CollectiveEpilogueFwdINS6_IJSA_SC_SB_EEES9_SE_SG_Li256ELb1ELb1ELb1ELb0EEENS1_36VarlenDynamicPersistentTileSchedulerILi128ELi64ELi256ELi128ELb1ELb1ELb1ELb1ELb0ELb1EEEEEEEEEvNT_6ParamsE)
        /*03b0*/ 	.word	0x00000004


	//----- nvinfo : EIATTR_FRAME_SIZE
	.align		4
.L_168:
        /*03b4*/ 	.byte	0x04, 0x11
        /*03b6*/ 	.short	(.L_170 - .L_169)
	.align		4
.L_169:
        /*03b8*/ 	.word	index@(_ZN7cutlass13device_kernelIN5flash11enable_sm90INS1_16FlashAttnFwdSm90INS1_25CollectiveMainloopFwdSm90ILi2EN4cute5tupleIJNS5_1CILi1EEES8_S8_EEENS6_IJNS7_ILi128EEENS7_ILi64EEENS7_ILi256EEEEEELi256ENS_10bfloat16_tEfNS_4arch4Sm90ELb0ELb1ELb1ELb1ELb0ELb1ELb0ELb1ELb1ELb1ELb1ELb0EEENS1_21CollectiveEpilogueFwdINS6_IJSA_SC_SB_EEES9_SE_SG_Li256ELb1ELb1ELb1ELb0EEENS1_36VarlenDynamicPersistentTileSchedulerILi128ELi64ELi256ELi128ELb1ELb1ELb1ELb1ELb0ELb1EEEEEEEEEvNT_6ParamsE)
        /*03bc*/ 	.word	0x00000000


	//----- nvinfo : EIATTR_REGCOUNT
	.align		4
.L_170:
        /*03c0*/ 	.byte	0x04, 0x2f
        /*03c2*/ 	.short	(.L_172 - .L_171)
	.align		4
.L_171:
        /*03c4*/ 	.word	index@(_ZN7cutlass13device_kernelIN5flash11enable_sm90INS1_16FlashAttnFwdSm90INS1_25CollectiveMainloopFwdSm90ILi2EN4cute5tupleIJNS5_1CILi1EEES8_S8_EEENS6_IJNS7_ILi128EEENS7_ILi64EEENS7_ILi256EEEEEELi256ENS_10bfloat16_tEfNS_4arch4Sm90ELb0ELb1ELb1ELb1ELb0ELb0ELb0ELb1ELb1ELb1ELb1ELb0EEENS1_21CollectiveEpilogueFwdINS6_IJSA_SC_SB_EEES9_SE_SG_Li256ELb1ELb1ELb1ELb0EEENS1_36VarlenDynamicPersistentTileSchedulerILi128ELi64ELi256ELi128ELb1ELb1ELb1ELb1ELb0ELb1EEEEEEEEEvNT_6ParamsE)
        /*03c8*/ 	.word	0x00000004


	//----- nvinfo : EIATTR_FRAME_SIZE
	.align		4
.L_172:
        /*03cc*/ 	.byte	0x04, 0x11
        /*03ce*/ 	.short	(.L_174 - .L_173)
	.align		4
.L_173:
        /*03d0*/ 	.word	index@(_ZN7cutlass13device_kernelIN5flash11enable_sm90INS1_16FlashAttnFwdSm90INS1_25CollectiveMainloopFwdSm90ILi2EN4cute5tupleIJNS5_1CILi1EEES8_S8_EEENS6_IJNS7_ILi128EEENS7_ILi64EEENS7_ILi256EEEEEELi256ENS_10bfloat16_tEfNS_4arch4Sm90ELb0ELb1ELb1ELb1ELb0ELb0ELb0ELb1ELb1ELb1ELb1ELb0EEENS1_21CollectiveEpilogueFwdINS6_IJSA_SC_SB_EEES9_SE_SG_Li256ELb1ELb1ELb1ELb0EEENS1_36VarlenDynamicPersistentTileSchedulerILi128ELi64ELi256ELi128ELb1ELb1ELb1ELb1ELb0ELb1EEEEEEEEEvNT_6ParamsE)
        /*03d4*/ 	.word	0x00000000


	//----- nvinfo : EIATTR_REGCOUNT
	.align		4
.L_174:
        /*03d8*/ 	.byte	0x04, 0x2f
        /*03da*/ 	.short	(.L_176 - .L_175)
	.align		4
.L_175:
        /*03dc*/ 	.word	index@(_ZN7cutlass13device_kernelIN5flash11enable_sm90INS1_16FlashAttnFwdSm90INS1_25CollectiveMainloopFwdSm90ILi2EN4cute5tupleIJNS5_1CILi1EEES8_S8_EEENS6_IJNS7_ILi128EEENS7_ILi64EEENS7_ILi256EEEEEELi256ENS_10bfloat16_tEfNS_4arch4Sm90ELb0ELb1ELb1ELb0ELb0ELb0ELb0ELb1ELb1ELb1ELb1ELb0EEENS1_21CollectiveEpilogueFwdINS6_IJSA_SC_SB_EEES9_SE_SG_Li256ELb0ELb1ELb1ELb0EEENS1_19SingleTileSchedulerILb0ELb1ELb1ELi128EEEEEEEEEvNT_6ParamsE)
        /*03e0*/ 	.word	0x00000004


	//----- nvinfo : EIATTR_FRAME_SIZE
	.align		4
.L_176:
        /*03e4*/ 	.byte	0x04, 0x11
        /*03e6*/ 	.short	(.L_178 - .L_177)
	.align		4
.L_177:
        /*03e8*/ 	.word	index@(_ZN7cutlass13device_kernelIN5flash11enable_sm90INS1_16FlashAttnFwdSm90INS1_25CollectiveMainloopFwdSm90ILi2EN4cute5tupleIJNS5_1CILi1EEES8_S8_EEENS6_IJNS7_ILi128EEENS7_ILi64EEENS7_ILi256EEEEEELi256ENS_10bfloat16_tEfNS_4arch4Sm90ELb0ELb1ELb1ELb0ELb0ELb0ELb0ELb1ELb1ELb1ELb1ELb0EEENS1_21CollectiveEpilogueFwdINS6_IJSA_SC_SB_EEES9_SE_SG_Li256ELb0ELb1ELb1ELb0EEENS1_19SingleTileSchedulerILb0ELb1ELb1ELi128EEEEEEEEEvNT_6ParamsE)
        /*03ec*/ 	.word	0x00000000


	//----- nvinfo : EIATTR_REGCOUNT
	.align		4
.L_178:
        /*03f0*/ 	.byte	0x04, 0x2f
        /*03f2*/ 	.short	(.L_180 - .L_179)
	.align		4
.L_179:
        /*03f4*/ 	.word	index@(_ZN7cutlass13device_kernelIN5flash11enable_sm90INS1_16FlashAttnFwdSm90INS1_25CollectiveMainloopFwdSm90ILi2EN4cute5tupleIJNS5_1CILi1EEES8_S8_EEENS6_IJNS7_ILi128EEENS7_ILi80EEENS7_ILi256EEEEEELi256ENS_10bfloat16_tEfNS_4arch4Sm90ELb0ELb0ELb1ELb1ELb0ELb1ELb0ELb1ELb1ELb1ELb1ELb0EEENS1_21CollectiveEpilogueFwdINS6_IJSA_SC_SB_EEES9_SE_SG_Li256ELb1ELb1ELb1ELb0EEENS1_36VarlenDynamicPersistentTileSchedulerILi128ELi80ELi256ELi128ELb1ELb1ELb1ELb0ELb1ELb1EEEEEEEEEvNT_6ParamsE)
        /*03f8*/ 	.word	0x00000004


	//----- nvinfo : EIATTR_FRAME_SIZE
	.align		4
.L_180:
        /*03fc*/ 	.byte	0x04, 0x11
        /*03fe*/ 	.short	(.L_182 - .L_181)
	.align		4
.L_181:
        /*0400*/ 	.word	index@(_ZN7cutlass13device_kernelIN5flash11enable_sm90INS1_16FlashAttnFwdSm90INS1_25CollectiveMainloopFwdSm90ILi2EN4cute5tupleIJNS5_1CILi1EEES8_S8_EEENS6_IJNS7_ILi128EEENS7_ILi80EEENS7_ILi256EEEEEELi256ENS_10bfloat16_tEfNS_4arch4Sm90ELb0ELb0ELb1ELb1ELb0ELb1ELb0ELb1ELb1ELb1ELb1ELb0EEENS1_21CollectiveEpilogueFwdINS6_IJSA_SC_SB_EEES9_SE_SG_Li256ELb1ELb1ELb1ELb0EEENS1_36VarlenDynamicPersistentTileSchedulerILi128ELi80ELi256ELi128ELb1ELb1ELb1ELb0ELb1ELb1EEEEEEEEEvNT_6ParamsE)
        /*0404*/ 	.word	0x00000000


	//----- nvinfo : EIATTR_REGCOUNT
	.align		4
.L_182:
        /*0408*/ 	.byte	0x04, 0x2f
        /*040a*/ 	.short	(.L_184 - .L_183)
	.align		4
.L_183:
        /*040c*/ 	.word	index@(_ZN7cutlass13device_kernelIN5flash11enable_sm90INS1_16FlashAttnFwdSm90INS1_25CollectiveMainloopFwdSm90ILi2EN4cute5tupleIJNS5_1CILi1EEES8_S8_EEENS6_IJNS7_ILi128EEENS7_ILi80EEENS7_ILi256EEEEEELi256ENS_10bfloat16_tEfNS_4arch4Sm90ELb0ELb0ELb1ELb1ELb0ELb0ELb0ELb1ELb1ELb1ELb1ELb0EEENS1_21CollectiveEpilogueFwdINS6_IJSA_SC_SB_EEES9_SE_SG_Li256ELb1ELb1ELb1ELb0EEENS1_36VarlenDynamicPersistentTileSchedulerILi128ELi80ELi256ELi128ELb1ELb1ELb1ELb0ELb1ELb1EEEEEEEEEvNT_6ParamsE)
        /*0410*/ 	.word	0x00000004


	//----- nvinfo : EIATTR_FRAME_SIZE
	.align		4
.L_184:
        /*0414*/ 	.byte	0x04, 0x11
        /*0416*/ 	.short	(.L_186 - .L_185)
	.align		4
.L_185:
        /*0418*/ 	.word	index@(_ZN7cutlass13device_kernelIN5flash11enable_sm90INS1_16FlashAttnFwdSm90INS1_25CollectiveMainloopFwdSm90ILi2EN4cute5tupleIJNS5_1CILi1EEES8_S8_EEENS6_IJNS7_ILi128EEENS7_ILi80EEENS7_ILi256EEEEEELi256ENS_10bfloat16_tEfNS_4arch4Sm90ELb0ELb0ELb1ELb1ELb0ELb0ELb0ELb1ELb1ELb1ELb1ELb0EEENS1_21CollectiveEpilogueFwdINS6_IJSA_SC_SB_EEES9_SE_SG_Li256ELb1ELb1ELb1ELb0EEENS1_36VarlenDynamicPersistentTileSchedulerILi128ELi80ELi256ELi128ELb1ELb1ELb1ELb0ELb1ELb1EEEEEEEEEvNT_6ParamsE)
        /*041c*/ 	.word	0x00000000


	//----- nvinfo : EIATTR_REGCOUNT
	.align		4
.L_186:
        /*0420*/ 	.byte	0x04, 0x2f
        /*0422*/ 	.short	(.L_188 - .L_187)
	.align		4
.L_187:
        /*0424*/ 	.word	index@(_ZN7cutlass13device_kernelIN5flash11enable_sm90INS1_16FlashAttnFwdSm90INS1_25CollectiveMainloopFwdSm90ILi2EN4cute5tupleIJNS5_1CILi1EEES8_S8_EEENS6_IJNS7_ILi128EEENS7_ILi80EEENS7_ILi256EEEEEELi256ENS_10bfloat16_tEfNS_4arch4Sm90ELb0ELb0ELb1ELb0ELb0ELb0ELb0ELb1ELb1ELb1ELb1ELb0EEENS1_21CollectiveEpilogueFwdINS6_IJSA_SC_SB_EEES9_SE_SG_Li256ELb0ELb1ELb1ELb0EEENS1_19SingleTileSchedulerILb0ELb1ELb1ELi128EEEEEEEEEvNT_6ParamsE)
        /*0428*/ 	.word	0x00000004


	//----- nvinfo : EIATTR_FRAME_SIZE
	.align		4
.L_188:
        /*042c*/ 	.byte	0x04, 0x11
        /*042e*/ 	.short	(.L_190 - .L_189)
	.align		4
.L_189:
        /*0430*/ 	.word	index@(_ZN7cutlass13device_kernelIN5flash11enable_sm90INS1_16FlashAttnFwdSm90INS1_25CollectiveMainloopFwdSm90ILi2EN4cute5tupleIJNS5_1CILi1EEES8_S8_EEENS6_IJNS7_ILi128EEENS7_ILi80EEENS7_ILi256EEEEEELi256ENS_10bfloat16_tEfNS_4arch4Sm90ELb0ELb0ELb1ELb0ELb0ELb0ELb0ELb1ELb1ELb1ELb1ELb0EEENS1_21CollectiveEpilogueFwdINS6_IJSA_SC_SB_EEES9_SE_SG_Li256ELb0ELb1ELb1ELb0EEENS1_19SingleTileSchedulerILb0ELb1ELb1ELi128EEEEEEEEEvNT_6ParamsE)
        /*0434*/ 	.word	0x00000000


	//----- nvinfo : EIATTR_MIN_STACK_SIZE
	.align		4
.L_190:
        /*0438*/ 	.byte	0x04, 0x12
        /*043a*/ 	.short	(.L_192 - .L_191)
	.align		4
.L_191:
        /*043c*/ 	.word	index@(_ZN7cutlass13device_kernelIN5flash11enable_sm90INS1_16FlashAttnFwdSm90INS1_25CollectiveMainloopFwdSm90ILi2EN4cute5tupleIJNS5_1CILi1EEES8_S8_EEENS6_IJNS7_ILi128EEENS7_ILi80EEENS7_ILi256EEEEEELi256ENS_10bfloat16_tEfNS_4arch4Sm90ELb0ELb0ELb1ELb0ELb0ELb0ELb0ELb1ELb1ELb1ELb1ELb0EEENS1_21CollectiveEpilogueFwdINS6_IJSA_SC_SB_EEES9_SE_SG_Li256ELb0ELb1ELb1ELb0EEENS1_19SingleTileSchedulerILb0ELb1ELb1ELi128EEEEEEEEEvNT_6ParamsE)
        /*0440*/ 	.word	0x00000000


	//----- nvinfo : EIATTR_MIN_STACK_SIZE
	.align		4
.L_192:
        /*0444*/ 	.byte	0x04, 0x12
        /*0446*/ 	.short	(.L_194 - .L_193)
	.align		4
.L_193:
        /*0448*/ 	.word	index@(_ZN7cutlass13device_kernelIN5flash11enable_sm90INS1_16FlashAttnFwdSm90INS1_25CollectiveMainloopFwdSm90ILi2EN4cute5tupleIJNS5_1CILi1EEES8_S8_EEENS6_IJNS7_ILi128EEENS7_ILi80EEENS7_ILi256EEEEEELi256ENS_10bfloat16_tEfNS_4arch4Sm90ELb0ELb0ELb1ELb1ELb0ELb0ELb0ELb1ELb1ELb1ELb1ELb0EEENS1_21CollectiveEpilogueFwdINS6_IJSA_SC_SB_EEES9_SE_SG_Li256ELb1ELb1ELb1ELb0EEENS1_36VarlenDynamicPersistentTileSchedulerILi128ELi80ELi256ELi128ELb1ELb1ELb1ELb0ELb1ELb1EEEEEEEEEvNT_6ParamsE)
        /*044c*/ 	.word	0x00000000


	//----- nvinfo : EIATTR_MIN_STACK_SIZE
	.align		4
.L_194:
        /*0450*/ 	.byte	0x04, 0x12
        /*0452*/ 	.short	(.L_196 - .L_195)
	.align		4
.L_195:
        /*0454*/ 	.word	index@(_ZN7cutlass13device_kernelIN5flash11enable_sm90INS1_16FlashAttnFwdSm90INS1_25CollectiveMainloopFwdSm90ILi2EN4cute5tupleIJNS5_1CILi1EEES8_S8_EEENS6_IJNS7_ILi128EEENS7_ILi80EEENS7_ILi256EEEEEELi256ENS_10bfloat16_tEfNS_4arch4Sm90ELb0ELb0ELb1ELb1ELb0ELb1ELb0ELb1ELb1ELb1ELb1ELb0EEENS1_21CollectiveEpilogueFwdINS6_IJSA_SC_SB_EEES9_SE_SG_Li256ELb1ELb1ELb1ELb0EEENS1_36VarlenDynamicPersistentTileSchedulerILi128ELi80ELi256ELi128ELb1ELb1ELb1ELb0ELb1ELb1EEEEEEEEEvNT_6ParamsE)
        /*0458*/ 	.word	0x00000000


	//----- nvinfo : EIATTR_MIN_STACK_SIZE
	.align		4
.L_196:
        /*045c*/ 	.byte	0x04, 0x12
        /*045e*/ 	.short	(.L_198 - .L_197)
	.align		4
.L_197:
        /*0460*/ 	.word	index@(_ZN7cutlass13device_kernelIN5flash11enable_sm90INS1_16FlashAttnFwdSm90INS1_25CollectiveMainloopFwdSm90ILi2EN4cute5tupleIJNS5_1CILi1EEES8_S8_EEENS6_IJNS7_ILi128EEENS7_ILi64EEENS7_ILi256EEEEEELi256ENS_10bfloat16_tEfNS_4arch4Sm90ELb0ELb1ELb1ELb0ELb0ELb0ELb0ELb1ELb1ELb1ELb1ELb0EEENS1_21CollectiveEpilogueFwdINS6_IJSA_SC_SB_EEES9_SE_SG_Li256ELb0ELb1ELb1ELb0EEENS1_19SingleTileSchedulerILb0ELb1ELb1ELi128EEEEEEEEEvNT_6ParamsE)
        /*0464*/ 	.word	0x00000000


	//----- nvinfo : EIATTR_MIN_STACK_SIZE
	.align		4
.L_198:
        /*0468*/ 	.byte	0x04, 0x12
        /*046a*/ 	.short	(.L_200 - .L_199)
	.align		4
.L_199:
        /*046c*/ 	.word	index@(_ZN7cutlass13device_kernelIN5flash11enable_sm90INS1_16FlashAttnFwdSm90INS1_25CollectiveMainloopFwdSm90ILi2EN4cute5tupleIJNS5_1CILi1EEES8_S8_EEENS6_IJNS7_ILi128EEENS7_ILi64EEENS7_ILi256EEEEEELi256ENS_10bfloat16_tEfNS_4arch4Sm90ELb0ELb1ELb1ELb1ELb0ELb0ELb0ELb1ELb1ELb1ELb1ELb0EEENS1_21CollectiveEpilogueFwdINS6_IJSA_SC_SB_EEES9_SE_SG_Li256ELb1ELb1ELb1ELb0EEENS1_36VarlenDynamicPersistentTileSchedulerILi128ELi64ELi256ELi128ELb1ELb1ELb1ELb1ELb0ELb1EEEEEEEEEvNT_6ParamsE)
        /*0470*/ 	.word	0x00000000


	//----- nvinfo : EIATTR_MIN_STACK_SIZE
	.align		4
.L_200:
        /*0474*/ 	.byte	0x04, 0x12
        /*0476*/ 	.short	(.L_202 - .L_201)
	.align		4
.L_201:
        /*0478*/ 	.word	index@(_ZN7cutlass13device_kernelIN5flash11enable_sm90INS1_16FlashAttnFwdSm90INS1_25CollectiveMainloopFwdSm90ILi2EN4cute5tupleIJNS5_1CILi1EEES8_S8_EEENS6_IJNS7_ILi128EEENS7_ILi64EEENS7_ILi256EEEEEELi256ENS_10bfloat16_tEfNS_4arch4Sm90ELb0ELb1ELb1ELb1ELb0ELb1ELb0ELb1ELb1ELb1ELb1ELb0EEENS1_21CollectiveEpilogueFwdINS6_IJSA_SC_SB_EEES9_SE_SG_Li256ELb1ELb1ELb1ELb0EEENS1_36VarlenDynamicPersistentTileSchedulerILi128ELi64ELi256ELi128ELb1ELb1ELb1ELb1ELb0ELb1EEEEEEEEEvNT_6ParamsE)
        /*047c*/ 	.word	0x00000000


	//----- nvinfo : EIATTR_MIN_STACK_SIZE
	.align		4
.L_202:
        /*0480*/ 	.byte	0x04, 0x12
        /*0482*/ 	.short	(.L_204 - .L_203)
	.align		4
.L_203:
        /*0484*/ 	.word	index@(_ZN7cutlass13device_kernelIN5flash11enable_sm90INS1_16FlashAttnFwdSm90INS1_25CollectiveMainloopFwdSm90ILi2EN4cute5tupleIJNS5_1CILi1EEES8_S8_EEENS6_IJNS7_ILi128EEENS7_ILi80EEENS7_ILi256EEEEEELi256ENS_10bfloat16_tEfNS_4arch4Sm90ELb1ELb0ELb1ELb0ELb0ELb0ELb0ELb1ELb1ELb1ELb1ELb0EEENS1_21CollectiveEpilogueFwdINS6_IJSA_SC_SB_EEES9_SE_SG_Li256ELb0ELb1ELb1ELb0EEENS1_19SingleTileSchedulerILb0ELb1ELb1ELi128EEEEEEEEEvNT_6ParamsE)
        /*0488*/ 	.word	0x00000000


	//----- nvinfo : EIATTR_MIN_STACK_SIZE
	.align		4
.L_204:
        /*048c*/ 	.byte	0x04, 0x12
        /*048e*/ 	.short	(.L_206 - .L_205)
	.align		4
.L_205:
        /*0490*/ 	.word	index@(_ZN7cutlass13device_kernelIN5flash11enable_sm90INS1_16FlashAttnFwdSm90INS1_25CollectiveMainloopFwdSm90ILi2EN4cute5tupleIJNS5_1CILi1EEES8_S8_EEENS6_IJNS7_ILi128EEENS7_ILi80EEENS7_ILi256EEEEEELi256ENS_10bfloat16_tEfNS_4arch4Sm90ELb1ELb0ELb1ELb1ELb0ELb0ELb0ELb1ELb1ELb1ELb1ELb0EEENS1_21CollectiveEpilogueFwdINS6_IJSA_SC_SB_EEES9_SE_SG_Li256ELb1ELb1ELb1ELb0EEENS1_36VarlenDynamicPersistentTileSchedulerILi128ELi80ELi256ELi128ELb1ELb1ELb1ELb1ELb1ELb1EEEEEEEEEvNT_6ParamsE)
        /*0494*/ 	.word	0x00000000


	//----- nvinfo : EIATTR_MIN_STACK_SIZE
	.align		4
.L_206:
        /*0498*/ 	.byte	0x04, 0x12
        /*049a*/ 	.short	(.L_208 - .L_207)
	.align		4
.L_207:
        /*049c*/ 	.word	index@(_ZN7cutlass13device_kernelIN5flash11enable_sm90INS1_16FlashAttnFwdSm90INS1_25CollectiveMainloopFwdSm90ILi2EN4cute5tupleIJNS5_1CILi1EEES8_S8_EEENS6_IJNS7_ILi128EEENS7_ILi80EEENS7_ILi256EEEEEELi256ENS_10bfloat16_tEfNS_4arch4Sm90ELb1ELb0ELb1ELb1ELb0ELb1ELb0ELb1ELb1ELb1ELb1ELb0EEENS1_21CollectiveEpilogueFwdINS6_IJSA_SC_SB_EEES9_SE_SG_Li256ELb1ELb1ELb1ELb0EEENS1_36VarlenDynamicPersistentTileSchedulerILi128ELi80ELi256ELi128ELb1ELb1ELb1ELb1ELb1ELb1EEEEEEEEEvNT_6ParamsE)
        /*04a0*/ 	.word	0x00000000


	//----- nvinfo : EIATTR_MIN_STACK_SIZE
	.align		4
.L_208:
        /*04a4*/ 	.byte	0x04, 0x12
        /*04a6*/ 	.short	(.L_210 - .L_209)
	.align		4
.L_209:
        /*04a8*/ 	.word	index@(_ZN7cutlass13device_kernelIN5flash11enable_sm90INS1_16FlashAttnFwdSm90INS1_25CollectiveMainloopFwdSm90ILi2EN4cute5tupleIJNS5_1CILi1EEES8_S8_EEENS6_IJNS7_ILi128EEENS7_ILi112EEENS7_ILi192EEEEEELi192ENS_10bfloat16_tEfNS_4arch4Sm90ELb0ELb0ELb1ELb0ELb0ELb0ELb0ELb1ELb1ELb1ELb1ELb0EEENS1_21CollectiveEpilogueFwdINS6_IJSA_SC_SB_EEES9_SE_SG_Li256ELb0ELb1ELb1ELb0EEENS1_19SingleTileSchedulerILb0ELb1ELb1ELi128EEEEEEEEEvNT_6ParamsE)
        /*04ac*/ 	.word	0x00000000


	//----- nvinfo : EIATTR_MIN_STACK_SIZE
	.align		4
.L_210:
        /*04b0*/ 	.byte	0x04, 0x12
        /*04b2*/ 	.short	(.L_212 - .L_211)
	.align		4
.L_211:
        /*04b4*/ 	.word	index@(_ZN7cutlass13device_kernelIN5flash11enable_sm90INS1_16FlashAttnFwdSm90INS1_25CollectiveMainloopFwdSm90ILi2EN4cute5tupleIJNS5_1CILi1EEES8_S8_EEENS6_IJNS7_ILi128EEENS7_ILi112EEENS7_ILi192EEEEEELi192ENS_10bfloat16_tEfNS_4arch4Sm90ELb0ELb0ELb1ELb1ELb0ELb0ELb0ELb1ELb1ELb1ELb1ELb0EEENS1_21CollectiveEpilogueFwdINS6_IJSA_SC_SB_EEES9_SE_SG_Li256ELb1ELb1ELb1ELb0EEENS1_36VarlenDynamicPersistentTileSchedulerILi128ELi112ELi256ELi128ELb1ELb1ELb1ELb0ELb1ELb1EEEEEEEEEvNT_6ParamsE)
        /*04b8*/ 	.word	0x00000000


	//----- nvinfo : EIATTR_MIN_STACK_SIZE
	.align		4
.L_212:
        /*04bc*/ 	.byte	0x04, 0x12
        /*04be*/ 	.short	(.L_214 - .L_213)
	.align		4
.L_213:
        /*04c0*/ 	.word	index@(_ZN7cutlass13device_kernelIN5flash11enable_sm90INS1_16FlashAttnFwdSm90INS1_25CollectiveMainloopFwdSm90ILi2EN4cute5tupleIJNS5_1CILi1EEES8_S8_EEENS6_IJNS7_ILi128EEENS7_ILi112EEENS7_ILi192EEEEEELi192ENS_10bfloat16_tEfNS_4arch4Sm90ELb0ELb0ELb1ELb1ELb0ELb1ELb0ELb1ELb1ELb1ELb1ELb0EEENS1_21CollectiveEpilogueFwdINS6_IJSA_SC_SB_EEES9_SE_SG_Li256ELb1ELb1ELb1ELb0EEENS1_36VarlenDynamicPersistentTileSchedulerILi128ELi112ELi256ELi128ELb1ELb1ELb1ELb0ELb1ELb1EEEEEEEEEvNT_6ParamsE)
        /*04c4*/ 	.word	0x00000000


	//----- nvinfo : EIATTR_MIN_STACK_SIZE
	.align		4
.L_214:
        /*04c8*/ 	.byte	0x04, 0x12
        /*04ca*/ 	.short	(.L_216 - .L_215)
	.align		4
.L_215:
        /*04cc*/ 	.word	index@(_ZN7cutlass13device_kernelIN5flash11enable_sm90INS1_16FlashAttnFwdSm90INS1_25CollectiveMainloopFwdSm90ILi2EN4cute5tupleIJNS5_1CILi1EEES8_S8_EEENS6_IJNS7_ILi128EEENS7_ILi96EEENS7_ILi192EEEEEELi192ENS_10bfloat16_tEfNS_4arch4Sm90ELb0ELb1ELb1ELb0ELb0ELb0ELb0ELb1ELb1ELb1ELb1ELb0EEENS1_21CollectiveEpilogueFwdINS6_IJSA_SC_SB_EEES9_SE_SG_Li256ELb0ELb1ELb1ELb0EEENS1_19SingleTileSchedulerILb0ELb1ELb1ELi128EEEEEEEEEvNT_6ParamsE)
        /*04d0*/ 	.word	0x00000000


	//----- nvinfo : EIATTR_MIN_STACK_SIZE
	.align		4
.L_216:
        /*04d4*/ 	.byte	0x04, 0x12
        /*04d6*/ 	.short	(.L_218 - .L_217)
	.align		4
.L_217:
        /*04d8*/ 	.word	index@(_ZN7cutlass13device_kernelIN5flash11enable_sm90INS1_16FlashAttnFwdSm90INS1_25CollectiveMainloopFwdSm90ILi2EN4cute5tupleIJNS5_1CILi1EEES8_S8_EEENS6_IJNS7_ILi128EEENS7_ILi96EEENS7_ILi192EEEEEELi192ENS_10bfloat16_tEfNS_4arch4Sm90ELb0ELb1ELb1ELb1ELb0ELb0ELb0ELb1ELb1ELb1ELb1ELb0EEENS1_21CollectiveEpilogueFwdINS6_IJSA_SC_SB_EEES9_SE_SG_Li256ELb1ELb1ELb1ELb0EEENS1_36VarlenDynamicPersistentTileSchedulerILi128ELi96ELi256ELi128ELb1ELb1ELb1ELb1ELb0ELb1EEEEEEEEEvNT_6ParamsE)
        /*04dc*/ 	.word	0x00000000


	//----- nvinfo : EIATTR_MIN_STACK_SIZE
	.align		4
.L_218:
        /*04e0*/ 	.byte	0x04, 0x12
        /*04e2*/ 	.short	(.L_220 - .L_219)
	.align		4
.L_219:
        /*04e4*/ 	.word	index@(_ZN7cutlass13device_kernelIN5flash11enable_sm90INS1_16FlashAttnFwdSm90INS1_25CollectiveMainloopFwdSm90ILi2EN4cute5tupleIJNS5_1CILi1EEES8_S8_EEENS6_IJNS7_ILi128EEENS7_ILi96EEENS7_ILi192EEEEEELi192ENS_10bfloat16_tEfNS_4arch4Sm90ELb0ELb1ELb1ELb1ELb0ELb1ELb0ELb1ELb1ELb1ELb1ELb0EEENS1_21CollectiveEpilogueFwdINS6_IJSA_SC_SB_EEES9_SE_SG_Li256ELb1ELb1ELb1ELb0EEENS1_36VarlenDynamicPersistentTileSchedulerILi128ELi96ELi256ELi128ELb1ELb1ELb1ELb1ELb0ELb1EEEEEEEEEvNT_6ParamsE)
        /*04e8*/ 	.word	0x00000000


	//----- nvinfo : EIATTR_MIN_STACK_SIZE
	.align		4
.L_220:
        /*04ec*/ 	.byte	0x04, 0x12
        /*04ee*/ 	.short	(.L_222 - .L_221)
	.align		4
.L_221:
        /*04f0*/ 	.word	index@(_ZN7cutlass13device_kernelIN5flash11enable_sm90INS1_16FlashAttnFwdSm90INS1_25CollectiveMainloopFwdSm90ILi2EN4cute5tupleIJNS5_1CILi1EEES8_S8_EEENS6_IJNS7_ILi128EEENS7_ILi112EEENS7_ILi192EEEEEELi192ENS_10bfloat16_tEfNS_4arch4Sm90ELb1ELb0ELb1ELb0ELb0ELb0ELb0ELb1ELb1ELb1ELb1ELb0EEENS1_21CollectiveEpilogueFwdINS6_IJSA_SC_SB_EEES9_SE_SG_Li256ELb0ELb1ELb1ELb0EEENS1_19SingleTileSchedulerILb0ELb1ELb1ELi128EEEEEEEEEvNT_6ParamsE)
        /*04f4*/ 	.word	0x00000000


	//----- nvinfo : EIATTR_MIN_STACK_SIZE
	.align		4
.L_222:
        /*04f8*/ 	.byte	0x04, 0x12
        /*04fa*/ 	.short	(.L_224 - .L_223)
	.align		4
.L_223:
        /*04fc*/ 	.word	index@(_ZN7cutlass13device_kernelIN5flash11enable_sm90INS1_16FlashAttnFwdSm90INS1_25CollectiveMainloopFwdSm90ILi2EN4cute5tupleIJNS5_1CILi1EEES8_S8_EEENS6_IJNS7_ILi128EEENS7_ILi112EEENS7_ILi192EEEEEELi192ENS_10bfloat16_tEfNS_4arch4Sm90ELb1ELb0ELb1ELb1ELb0ELb0ELb0ELb1ELb1ELb1ELb1ELb0EEENS1_21CollectiveEpilogueFwdINS6_IJSA_SC_SB_EEES9_SE_SG_Li256ELb1ELb1ELb1ELb0EEENS1_36VarlenDynamicPersistentTileSchedulerILi128ELi112ELi256ELi128ELb1ELb1ELb1ELb1ELb1ELb1EEEEEEEEEvNT_6ParamsE)
        /*0500*/ 	.word	0x00000000


	//----- nvinfo : EIATTR_MIN_STACK_SIZE
	.align		4
.L_224:
        /*0504*/ 	.byte	0x04, 0x12
        /*0506*/ 	.short	(.L_226 - .L_225)
	.align		4
.L_225:
        /*0508*/ 	.word	index@(_ZN7cutlass13device_kernelIN5flash11enable_sm90INS1_16FlashAttnFwdSm90INS1_25CollectiveMainloopFwdSm90ILi2EN4cute5tupleIJNS5_1CILi1EEES8_S8_EEENS6_IJNS7_ILi128EEENS7_ILi112EEENS7_ILi192EEEEEELi192ENS_10bfloat16_tEfNS_4arch4Sm90ELb1ELb0ELb1ELb1ELb0ELb1ELb0ELb1ELb1ELb1ELb1ELb0EEENS1_21CollectiveEpilogueFwdINS6_IJSA_SC_SB_EEES9_SE_SG_Li256ELb1ELb1ELb1ELb0EEENS1_36VarlenDynamicPersistentTileSchedulerILi128ELi112ELi256ELi128ELb1ELb1ELb1ELb1ELb1ELb1EEEEEEEEEvNT_6ParamsE)
        /*050c*/ 	.word	0x00000000


	//----- nvinfo : EIATTR_MIN_STACK_SIZE
	.align		4
.L_226:
        /*0510*/ 	.byte	0x04, 0x12
        /*0512*/ 	.short	(.L_228 - .L_227)
	.align		4
.L_227:
        /*0514*/ 	.word	index@(_ZN7cutlass13device_kernelIN5flash11enable_sm90INS1_16FlashAttnFwdSm90INS1_25CollectiveMainloopFwdSm90ILi2EN4cute5tupleIJNS5_1CILi1EEES8_S8_EEENS6_IJNS7_ILi128EEENS7_ILi176EEESA_EEELi128ENS_10bfloat16_tEfNS_4arch4Sm90ELb0ELb0ELb1ELb0ELb0ELb0ELb0ELb1ELb1ELb1ELb1ELb0EEENS1_21CollectiveEpilogueFwdINS6_IJSA_SA_SB_EEES9_SD_SF_Li256ELb0ELb1ELb1ELb0EEENS1_19SingleTileSchedulerILb0ELb1ELb1ELi128EEEEEEEEEvNT_6ParamsE)
        /*0518*/ 	.word	0x00000000


	//----- nvinfo : EIATTR_MIN_STACK_SIZE
	.align		4
.L_228:
        /*051c*/ 	.byte	0x04, 0x12
        /*051e*/ 	.short	(.L_230 - .L_229)
	.align		4
.L_229:
        /*0520*/ 	.word	index@(_ZN7cutlass13device_kernelIN5flash11enable_sm90INS1_16FlashAttnFwdSm90INS1_25CollectiveMainloopFwdSm90ILi2EN4cute5tupleIJNS5_1CILi1EEES8_S8_EEENS6_IJNS7_ILi128EEENS7_ILi176EEESA_EEELi128ENS_10bfloat16_tEfNS_4arch4Sm90ELb0ELb0ELb1ELb1ELb0ELb0ELb0ELb1ELb1ELb1ELb1ELb0EEENS1_21CollectiveEpilogueFwdINS6_IJSA_SA_SB_EEES9_SD_SF_Li256ELb1ELb1ELb1ELb0EEENS1_36VarlenDynamicPersistentTileSchedulerILi128ELi176ELi256ELi128ELb1ELb1ELb1ELb0ELb1ELb1EEEEEEEEEvNT_6ParamsE)
        /*0524*/ 	.word	0x00000000


	//----- nvinfo : EIATTR_MIN_STACK_SIZE
	.align		4
.L_230:
        /*0528*/ 	.byte	0x04, 0x12
        /*052a*/ 	.short	(.L_232 - .L_231)
	.align		4
.L_231:
        /*052c*/ 	.word	index@(_ZN7cutlass13device_kernelIN5flash11enable_sm90INS1_16FlashAttnFwdSm90INS1_25CollectiveMainloopFwdSm90ILi2EN4cute5tupleIJNS5_1CILi1EEES8_S8_EEENS6_IJNS7_ILi128EEENS7_ILi176EEESA_EEELi128ENS_10bfloat16_tEfNS_4arch4Sm90ELb0ELb0ELb1ELb1ELb0ELb1ELb0ELb1ELb1ELb1ELb1ELb0EEENS1_21CollectiveEpilogueFwdINS6_IJSA_SA_SB_EEES9_SD_SF_Li256ELb1ELb1ELb1ELb0EEENS1_36VarlenDynamicPersistentTileSchedulerILi128ELi176ELi256ELi128ELb1ELb1ELb1ELb0ELb1ELb1EEEEEEEEEvNT_6ParamsE)
        /*0530*/ 	.word	0x00000000


	//----- nvinfo : EIATTR_MIN_STACK_SIZE
	.align		4
.L_232:
        /*0534*/ 	.byte	0x04, 0x12
        /*0536*/ 	.short	(.L_234 - .L_233)
	.align		4
.L_233:
        /*0538*/ 	.word	index@(_ZN7cutlass13device_kernelIN5flash11enable_sm90INS1_16FlashAttnFwdSm90INS1_25CollectiveMainloopFwdSm90ILi2EN4cute5tupleIJNS5_1CILi1EEES8_S8_EEENS6_IJNS7_ILi128EEESA_SA_EEELi128ENS_10bfloat16_tEfNS_4arch4Sm90ELb0ELb1ELb1ELb0ELb0ELb0ELb0ELb1ELb1ELb1ELb1ELb0EEENS1_21CollectiveEpilogueFwdISB_S9_SC_SE_Li256ELb0ELb1ELb1ELb0EEENS1_19SingleTileSchedulerILb0ELb1ELb1ELi128EEEEEEEEEvNT_6ParamsE)
        /*053c*/ 	.word	0x00000000


	//----- nvinfo : EIATTR_MIN_STACK_SIZE
	.align		4
.L_234:
        /*0540*/ 	.byte	0x04, 0x12
        /*0542*/ 	.short	(.L_236 - .L_235)
	.align		4
.L_235:
        /*0544*/ 	.word	index@(_ZN7cutlass13device_kernelIN5flash11enable_sm90INS1_16FlashAttnFwdSm90INS1_25CollectiveMainloopFwdSm90ILi2EN4cute5tupleIJNS5_1CILi1EEES8_S8_EEENS6_IJNS7_ILi128EEESA_SA_EEELi128ENS_10bfloat16_tEfNS_4arch4Sm90ELb0ELb1ELb1ELb1ELb0ELb0ELb0ELb1ELb1ELb1ELb1ELb0EEENS1_21CollectiveEpilogueFwdISB_S9_SC_SE_Li256ELb1ELb1ELb1ELb0EEENS1_36VarlenDynamicPersistentTileSchedulerILi128ELi128ELi256ELi128ELb1ELb1ELb1ELb1ELb0ELb1EEEEEEEEEvNT_6ParamsE)
        /*0548*/ 	.word	0x00000000


	//----- nvinfo : EIATTR_MIN_STACK_SIZE
	.align		4
.L_236:
        /*054c*/ 	.byte	0x04, 0x12
        /*054e*/ 	.short	(.L_238 - .L_237)
	.align		4
.L_237:
        /*0550*/ 	.word	index@(_ZN7cutlass13device_kernelIN5flash11enable_sm90INS1_16FlashAttnFwdSm90INS1_25CollectiveMainloopFwdSm90ILi2EN4cute5tupleIJNS5_1CILi1EEES8_S8_EEENS6_IJNS7_ILi128EEESA_SA_EEELi128ENS_10bfloat16_tEfNS_4arch4Sm90ELb0ELb1ELb1ELb1ELb0ELb1ELb0ELb1ELb1ELb1ELb1ELb0EEENS1_21CollectiveEpilogueFwdISB_S9_SC_SE_Li256ELb1ELb1ELb1ELb0EEENS1_36VarlenDynamicPersistentTileSchedulerILi128ELi128ELi256ELi128ELb1ELb1ELb1ELb1ELb0ELb1EEEEEEEEEvNT_6ParamsE)
        /*0554*/ 	.word	0x00000000


	//----- nvinfo : EIATTR_MIN_STACK_SIZE
	.align		4
.L_238:
        /*0558*/ 	.byte	0x04, 0x12
        /*055a*/ 	.short	(.L_240 - .L_239)
	.align		4
.L_239:
        /*055c*/ 	.word	index@(_ZN7cutlass13device_kernelIN5flash11enable_sm90INS1_16FlashAttnFwdSm90INS1_25CollectiveMainloopFwdSm90ILi2EN4cute5tupleIJNS5_1CILi1EEES8_S8_EEENS6_IJNS7_ILi128EEESA_SA_EEELi128ENS_10bfloat16_tEfNS_4arch4Sm90ELb1ELb0ELb1ELb0ELb0ELb0ELb0ELb1ELb1ELb1ELb1ELb0EEENS1_21CollectiveEpilogueFwdISB_S9_SC_SE_Li256ELb0ELb1ELb1ELb0EEENS1_19SingleTileSchedulerILb0ELb1ELb1ELi128EEEEEEEEEvNT_6ParamsE)
        /*0560*/ 	.word	0x00000000


	//----- nvinfo : EIATTR_MIN_STACK_SIZE
	.align		4
.L_240:
        /*0564*/ 	.byte	0x04, 0x12
        /*0566*/ 	.short	(.L_242 - .L_241)
	.align		4
.L_241:
        /*0568*/ 	.word	index@(_ZN7cutlass13device_kernelIN5flash11enable_sm90INS1_16FlashAttnFwdSm90INS1_25CollectiveMainloopFwdSm90ILi2EN4cute5tupleIJNS5_1CILi1EEES8_S8_EEENS6_IJNS7_ILi128EEESA_SA_EEELi128ENS_10bfloat16_tEfNS_4arch4Sm90ELb1ELb0ELb1ELb1ELb0ELb0ELb0ELb1ELb1ELb1ELb1ELb0EEENS1_21CollectiveEpilogueFwdISB_S9_SC_SE_Li256ELb1ELb1ELb1ELb0EEENS1_36VarlenDynamicPersistentTileSchedulerILi128ELi128ELi256ELi128ELb1ELb1ELb1ELb1ELb1ELb1EEEEEEEEEvNT_6ParamsE)
        /*056c*/ 	.word	0x00000000


	//----- nvinfo : EIATTR_MIN_STACK_SIZE
	.align		4
.L_242:
        /*0570*/ 	.byte	0x04, 0x12
        /*0572*/ 	.short	(.L_244 - .L_243)
	.align		4
.L_243:
        /*0574*/ 	.word	index@(_ZN7cutlass13device_kernelIN5flash11enable_sm90INS1_16FlashAttnFwdSm90INS1_25CollectiveMainloopFwdSm90ILi2EN4cute5tupleIJNS5_1CILi1EEES8_S8_EEENS6_IJNS7_ILi128EEESA_SA_EEELi128ENS_10bfloat16_tEfNS_4arch4Sm90ELb1ELb0ELb1ELb1ELb0ELb1ELb0ELb1ELb1ELb1ELb1ELb0EEENS1_21CollectiveEpilogueFwdISB_S9_SC_SE_Li256ELb1ELb1ELb1ELb0EEENS1_36VarlenDynamicPersistentTileSchedulerILi128ELi128ELi256ELi128ELb1ELb1ELb1ELb1ELb1ELb1EEEEEEEEEvNT_6ParamsE)
        /*0578*/ 	.word	0x00000000


	//----- nvinfo : EIATTR_MIN_STACK_SIZE
	.align		4
.L_244:
        /*057c*/ 	.byte	0x04, 0x12
        /*057e*/ 	.short	(.L_246 - .L_245)
	.align		4
.L_245:
        /*0580*/ 	.word	index@(_ZN7cutlass13device_kernelIN5flash11enable_sm90INS1_16FlashAttnFwdSm90INS1_25CollectiveMainloopFwdSm90ILi2EN4cute5tupleIJNS5_1CILi1EEES8_S8_EEENS6_IJNS7_ILi192EEENS7_ILi144EEENS7_ILi96EEEEEELi96ENS_10bfloat16_tEfNS_4arch4Sm90ELb0ELb0ELb1ELb0ELb0ELb0ELb0ELb0ELb1ELb1ELb1ELb0EEENS1_21CollectiveEpilogueFwdINS6_IJSA_SC_SB_EEES9_SE_SG_Li384ELb0ELb1ELb1ELb0EEENS1_19SingleTileSchedulerILb0ELb1ELb1ELi192EEEEEEEEEvNT_6ParamsE)
        /*0584*/ 	.word	0x00000000


	//----- nvinfo : EIATTR_MIN_STACK_SIZE
	.align		4
.L_246:
        /*0588*/ 	.byte	0x04, 0x12
        /*058a*/ 	.short	(.L_248 - .L_247)
	.align		4
.L_247:
        /*058c*/ 	.word	index@(_ZN7cutlass13device_kernelIN5flash11enable_sm90INS1_16FlashAttnFwdSm90INS1_25CollectiveMainloopFwdSm90ILi2EN4cute5tupleIJNS5_1CILi1EEES8_S8_EEENS6_IJNS7_ILi192EEENS7_ILi144EEENS7_ILi96EEEEEELi96ENS_10bfloat16_tEfNS_4arch4Sm90ELb0ELb0ELb1ELb1ELb0ELb0ELb0ELb0ELb1ELb1ELb1ELb0EEENS1_21CollectiveEpilogueFwdINS6_IJSA_SC_SB_EEES9_SE_SG_Li384ELb1ELb1ELb1ELb0EEENS1_36VarlenDynamicPersistentTileSchedulerILi192ELi144ELi384ELi128ELb1ELb1ELb1ELb0ELb1ELb1EEEEEEEEEvNT_6ParamsE)
        /*0590*/ 	.word	0x00000000


	//----- nvinfo : EIATTR_MIN_STACK_SIZE
	.align		4
.L_248:
        /*0594*/ 	.byte	0x04, 0x12
        /*0596*/ 	.short	(.L_250 - .L_249)
	.align		4
.L_249:
        /*0598*/ 	.word	index@(_ZN7cutlass13device_kernelIN5flash11enable_sm90INS1_16FlashAttnFwdSm90INS1_25CollectiveMainloopFwdSm90ILi2EN4cute5tupleIJNS5_1CILi1EEES8_S8_EEENS6_IJNS7_ILi192EEENS7_ILi144EEENS7_ILi96EEEEEELi96ENS_10bfloat16_tEfNS_4arch4Sm90ELb0ELb0ELb1ELb1ELb0ELb1ELb0ELb0ELb1ELb1ELb1ELb0EEENS1_21CollectiveEpilogueFwdINS6_IJSA_SC_SB_EEES9_SE_SG_Li384ELb1ELb1ELb1ELb0EEENS1_36VarlenDynamicPersistentTileSchedulerILi192ELi144ELi384ELi128ELb1ELb1ELb1ELb0ELb1ELb1EEEEEEEEEvNT_6ParamsE)
        /*059c*/ 	.word	0x00000000


	//----- nvinfo : EIATTR_MIN_STACK_SIZE
	.align		4
.L_250:
        /*05a0*/ 	.byte	0x04, 0x12
        /*05a2*/ 	.short	(.L_252 - .L_251)
	.align		4
.L_251:
        /*05a4*/ 	.word	index@(_ZN7cutlass13device_kernelIN5flash11enable_sm90INS1_16FlashAttnFwdSm90INS1_25CollectiveMainloopFwdSm90ILi2EN4cute5tupleIJNS5_1CILi1EEES8_S8_EEENS6_IJNS7_ILi192EEENS7_ILi128EEENS7_ILi96EEEEEELi96ENS_10bfloat16_tEfNS_4arch4Sm90ELb0ELb1ELb1ELb0ELb0ELb0ELb0ELb0ELb1ELb1ELb1ELb0EEENS1_21CollectiveEpilogueFwdINS6_IJSA_SC_SB_EEES9_SE_SG_Li384ELb0ELb1ELb1ELb0EEENS1_19SingleTileSchedulerILb0ELb1ELb1ELi192EEEEEEEEEvNT_6ParamsE)
        /*05a8*/ 	.word	0x00000000


	//----- nvinfo : EIATTR_MIN_STACK_SIZE
	.align		4
.L_252:
        /*05ac*/ 	.byte	0x04, 0x12
        /*05ae*/ 	.short	(.L_254 - .L_253)
	.align		4
.L_253:
        /*05b0*/ 	.word	index@(_ZN7cutlass13device_kernelIN5flash11enable_sm90INS1_16FlashAttnFwdSm90INS1_25CollectiveMainloopFwdSm90ILi2EN4cute5tupleIJNS5_1CILi1EEES8_S8_EEENS6_IJNS7_ILi192EEENS7_ILi128EEENS7_ILi96EEEEEELi96ENS_10bfloat16_tEfNS_4arch4Sm90ELb0ELb1ELb1ELb1ELb0ELb0ELb0ELb0ELb1ELb1ELb1ELb0EEENS1_21CollectiveEpilogueFwdINS6_IJSA_SC_SB_EEES9_SE_SG_Li384ELb1ELb1ELb1ELb0EEENS1_36VarlenDynamicPersistentTileSchedulerILi192ELi128ELi384ELi128ELb1ELb1ELb1ELb1ELb0ELb1EEEEEEEEEvNT_6ParamsE)
        /*05b4*/ 	.word	0x00000000


	//----- nvinfo : EIATTR_MIN_STACK_SIZE
	.align		4
.L_254:
        /*05b8*/ 	.byte	0x04, 0x12
        /*05ba*/ 	.short	(.L_256 - .L_255)
	.align		4
.L_255:
        /*05bc*/ 	.word	index@(_ZN7cutlass13device_kernelIN5flash11enable_sm90INS1_16FlashAttnFwdSm90INS1_25CollectiveMainloopFwdSm90ILi2EN4cute5tupleIJNS5_1CILi1EEES8_S8_EEENS6_IJNS7_ILi192EEENS7_ILi128EEENS7_ILi96EEEEEELi96ENS_10bfloat16_tEfNS_4arch4Sm90ELb0ELb1ELb1ELb1ELb0ELb1ELb0ELb0ELb1ELb1ELb1ELb0EEENS1_21CollectiveEpilogueFwdINS6_IJSA_SC_SB_EEES9_SE_SG_Li384ELb1ELb1ELb1ELb0EEENS1_36VarlenDynamicPersistentTileSchedulerILi192ELi128ELi384ELi128ELb1ELb1ELb1ELb1ELb0ELb1EEEEEEEEEvNT_6ParamsE)
        /*05c0*/ 	.word	0x00000000


	//----- nvinfo : EIATTR_MIN_STACK_SIZE
	.align		4
.L_256:
        /*05c4*/ 	.byte	0x04, 0x12
        /*05c6*/ 	.short	(.L_258 - .L_257)
	.align		4
.L_257:
        /*05c8*/ 	.word	index@(_ZN7cutlass13device_kernelIN5flash11enable_sm90INS1_16FlashAttnFwdSm90INS1_25CollectiveMainloopFwdSm90ILi2EN4cute5tupleIJNS5_1CILi1EEES8_S8_EEENS6_IJNS7_ILi192EEENS7_ILi144EEENS7_ILi96EEEEEELi96ENS_10bfloat16_tEfNS_4arch4Sm90ELb1ELb0ELb1ELb0ELb0ELb0ELb0ELb0ELb1ELb1ELb1ELb0EEENS1_21CollectiveEpilogueFwdINS6_IJSA_SC_SB_EEES9_SE_SG_Li384ELb0ELb1ELb1ELb0EEENS1_19SingleTileSchedulerILb0ELb1ELb1ELi192EEEEEEEEEvNT_6ParamsE)
        /*05cc*/ 	.word	0x00000000


	//----- nvinfo : EIATTR_MIN_STACK_SIZE
	.align		4
.L_258:
        /*05d0*/ 	.byte	0x04, 0x12
        /*05d2*/ 	.short	(.L_260 - .L_259)
	.align		4
.L_259:
        /*05d4*/ 	.word	index@(_ZN7cutlass13device_kernelIN5flash11enable_sm90INS1_16FlashAttnFwdSm90INS1_25CollectiveMainloopFwdSm90ILi2EN4cute5tupleIJNS5_1CILi1EEES8_S8_EEENS6_IJNS7_ILi192EEENS7_ILi144EEENS7_ILi96EEEEEELi96ENS_10bfloat16_tEfNS_4arch4Sm90ELb1ELb0ELb1ELb1ELb0ELb0ELb0ELb0ELb1ELb1ELb1ELb0EEENS1_21CollectiveEpilogueFwdINS6_IJSA_SC_SB_EEES9_SE_SG_Li384ELb1ELb1ELb1ELb0EEENS1_36VarlenDynamicPersistentTileSchedulerILi192ELi144ELi384ELi128ELb1ELb1ELb1ELb1ELb1ELb1EEEEEEEEEvNT_6ParamsE)
        /*05d8*/ 	.word	0x00000000


	//----- nvinfo : EIATTR_MIN_STACK_SIZE
	.align		4
.L_260:
        /*05dc*/ 	.byte	0x04, 0x12
        /*05de*/ 	.short	(.L_262 - .L_261)
	.align		4
.L_261:
        /*05e0*/ 	.word	index@(_ZN7cutlass13device_kernelIN5flash11enable_sm90INS1_16FlashAttnFwdSm90INS1_25CollectiveMainloopFwdSm90ILi2EN4cute5tupleIJNS5_1CILi1EEES8_S8_EEENS6_IJNS7_ILi192EEENS7_ILi144EEENS7_ILi96EEEEEELi96ENS_10bfloat16_tEfNS_4arch4Sm90ELb1ELb0ELb1ELb1ELb0ELb1ELb0ELb0ELb1ELb1ELb1ELb0EEENS1_21CollectiveEpilogueFwdINS6_IJSA_SC_SB_EEES9_SE_SG_Li384ELb1ELb1ELb1ELb0EEENS1_36VarlenDynamicPersistentTileSchedulerILi192ELi144ELi384ELi128ELb1ELb1ELb1ELb1ELb1ELb1EEEEEEEEEvNT_6ParamsE)
        /*05e4*/ 	.word	0x00000000


	//----- nvinfo : EIATTR_MIN_STACK_SIZE
	.align		4
.L_262:
        /*05e8*/ 	.byte	0x04, 0x12
        /*05ea*/ 	.short	(.L_264 - .L_263)
	.align		4
.L_263:
        /*05ec*/ 	.word	index@(_ZN7cutlass13device_kernelIN5flash11enable_sm90INS1_16FlashAttnFwdSm90INS1_25CollectiveMainloopFwdSm90ILi2EN4cute5tupleIJNS5_1CILi1EEES8_S8_EEENS6_IJNS7_ILi192EEESA_NS7_ILi64EEEEEELi64ENS_10bfloat16_tEfNS_4arch4Sm90ELb0ELb0ELb1ELb0ELb0ELb0ELb0ELb0ELb1ELb1ELb1ELb0EEENS1_21CollectiveEpilogueFwdINS6_IJSA_SB_SA_EEES9_SD_SF_Li384ELb0ELb1ELb1ELb0EEENS1_19SingleTileSchedulerILb0ELb1ELb1ELi192EEEEEEEEEvNT_6ParamsE)
        /*05f0*/ 	.word	0x00000000


	//----- nvinfo : EIATTR_MIN_STACK_SIZE
	.align		4
.L_264:
        /*05f4*/ 	.byte	0x04, 0x12
        /*05f6*/ 	.short	(.L_266 - .L_265)
	.align		4
.L_265:
        /*05f8*/ 	.word	index@(_ZN7cutlass13device_kernelIN5flash11enable_sm90INS1_16FlashAttnFwdSm90INS1_25CollectiveMainloopFwdSm90ILi2EN4cute5tupleIJNS5_1CILi1EEES8_S8_EEENS6_IJNS7_ILi192EEESA_NS7_ILi64EEEEEELi64ENS_10bfloat16_tEfNS_4arch4Sm90ELb0ELb0ELb1ELb1ELb0ELb0ELb0ELb0ELb1ELb1ELb1ELb0EEENS1_21CollectiveEpilogueFwdINS6_IJSA_SB_SA_EEES9_SD_SF_Li384ELb1ELb1ELb1ELb0EEENS1_36VarlenDynamicPersistentTileSchedulerILi192ELi192ELi384ELi128ELb1ELb1ELb1ELb0ELb1ELb1EEEEEEEEEvNT_6ParamsE)
        /*05fc*/ 	.word	0x00000000


	//----- nvinfo : EIATTR_MIN_STACK_SIZE
	.align		4
.L_266:
        /*0600*/ 	.byte	0x04, 0x12
        /*0602*/ 	.short	(.L_268 - .L_267)
	.align		4
.L_267:
        /*0604*/ 	.word	index@(_ZN7cutlass13device_kernelIN5flash11enable_sm90INS1_16FlashAttnFwdSm90INS1_25CollectiveMainloopFwdSm90ILi2EN4cute5tupleIJNS5_1CILi1EEES8_S8_EEENS6_IJNS7_ILi192EEESA_NS7_ILi64EEEEEELi64ENS_10bfloat16_tEfNS_4arch4Sm90ELb0ELb0ELb1ELb1ELb0ELb1ELb0ELb0ELb1ELb1ELb1ELb0EEENS1_21CollectiveEpilogueFwdINS6_IJSA_SB_SA_EEES9_SD_SF_Li384ELb1ELb1ELb1ELb0EEENS1_36VarlenDynamicPersistentTileSchedulerILi192ELi192ELi384ELi128ELb1ELb1ELb1ELb0ELb1ELb1EEEEEEEEEvNT_6ParamsE)
        /*0608*/ 	.word	0x00000000


	//----- nvinfo : EIATTR_MIN_STACK_SIZE
	.align		4
.L_268:
        /*060c*/ 	.byte	0x04, 0x12
        /*060e*/ 	.short	(.L_270 - .L_269)
	.align		4
.L_269:
        /*0610*/ 	.word	index@(_ZN7cutlass13device_kernelIN5flash11enable_sm90INS1_16FlashAttnFwdSm90INS1_25CollectiveMainloopFwdSm90ILi2EN4cute5tupleIJNS5_1CILi1EEES8_S8_EEENS6_IJNS7_ILi192EEENS7_ILi128EEENS7_ILi64EEEEEELi64ENS_10bfloat16_tEfNS_4arch4Sm90ELb0ELb1ELb1ELb0ELb0ELb0ELb0ELb1ELb1ELb1ELb1ELb0EEENS1_21CollectiveEpilogueFwdINS6_IJSA_SC_SB_EEES9_SE_SG_Li384ELb0ELb1ELb1ELb0EEENS1_19SingleTileSchedulerILb0ELb1ELb1ELi192EEEEEEEEEvNT_6ParamsE)
        /*0614*/ 	.word	0x00000000


	//----- nvinfo : EIATTR_MIN_STACK_SIZE
	.align		4
.L_270:
        /*0618*/ 	.byte	0x04, 0x12
        /*061a*/ 	.short	(.L_272 - .L_271)
	.align		4
.L_271:
        /*061c*/ 	.word	index@(_ZN7cutlass13device_kernelIN5flash11enable_sm90INS1_16FlashAttnFwdSm90INS1_25CollectiveMainloopFwdSm90ILi2EN4cute5tupleIJNS5_1CILi1EEES8_S8_EEENS6_IJNS7_ILi192EEENS7_ILi128EEENS7_ILi64EEEEEELi64ENS_10bfloat16_tEfNS_4arch4Sm90ELb0ELb1ELb1ELb1ELb0ELb0ELb0ELb1ELb1ELb1ELb1ELb0EEENS1_21CollectiveEpilogueFwdINS6_IJSA_SC_SB_EEES9_SE_SG_Li384ELb1ELb1ELb1ELb0EEENS1_36VarlenDynamicPersistentTileSchedulerILi192ELi128ELi384ELi128ELb1ELb1ELb1ELb1ELb0ELb1EEEEEEEEEvNT_6ParamsE)
        /*0620*/ 	.word	0x00000000


	//----- nvinfo : EIATTR_MIN_STACK_SIZE
	.align		4
.L_272:
        /*0624*/ 	.byte	0x04, 0x12
        /*0626*/ 	.short	(.L_274 - .L_273)
	.align		4
.L_273:
        /*0628*/ 	.word	index@(_ZN7cutlass13device_kernelIN5flash11enable_sm90INS1_16FlashAttnFwdSm90INS1_25CollectiveMainloopFwdSm90ILi2EN4cute5tupleIJNS5_1CILi1EEES8_S8_EEENS6_IJNS7_ILi192EEENS7_ILi128EEENS7_ILi64EEEEEELi64ENS_10bfloat16_tEfNS_4arch4Sm90ELb0ELb1ELb1ELb1ELb0ELb1ELb0ELb1ELb1ELb1ELb1ELb0EEENS1_21CollectiveEpilogueFwdINS6_IJSA_SC_SB_EEES9_SE_SG_Li384ELb1ELb1ELb1ELb0EEENS1_36VarlenDynamicPersistentTileSchedulerILi192ELi128ELi384ELi128ELb1ELb1ELb1ELb1ELb0ELb1EEEEEEEEEvNT_6ParamsE)
        /*062c*/ 	.word	0x00000000


	//----- nvinfo : EIATTR_MIN_STACK_SIZE
	.align		4
.L_274:
        /*0630*/ 	.byte	0x04, 0x12
        /*0632*/ 	.short	(.L_276 - .L_275)
	.align		4
.L_275:
        /*0634*/ 	.word	index@(_ZN7cutlass13device_kernelIN5flash11enable_sm90INS1_16FlashAttnFwdSm90INS1_25CollectiveMainloopFwdSm90ILi2EN4cute5tupleIJNS5_1CILi1EEES8_S8_EEENS6_IJNS7_ILi192EEENS7_ILi128EEENS7_ILi64EEEEEELi64ENS_10bfloat16_tEfNS_4arch4Sm90ELb1ELb0ELb1ELb0ELb0ELb0ELb0ELb1ELb1ELb1ELb1ELb0EEENS1_21CollectiveEpilogueFwdINS6_IJSA_SC_SB_EEES9_SE_SG_Li384ELb0ELb1ELb1ELb0EEENS1_19SingleTileSchedulerILb0ELb1ELb1ELi192EEEEEEEEEvNT_6ParamsE)
        /*0638*/ 	.word	0x00000000


	//----- nvinfo : EIATTR_MIN_STACK_SIZE
	.align		4
.L_276:
        /*063c*/ 	.byte	0x04, 0x12
        /*063e*/ 	.short	(.L_278 - .L_277)
	.align		4
.L_277:
        /*0640*/ 	.word	index@(_ZN7cutlass13device_kernelIN5flash11enable_sm90INS1_16FlashAttnFwdSm90INS1_25CollectiveMainloopFwdSm90ILi2EN4cute5tupleIJNS5_1CILi1EEES8_S8_EEENS6_IJNS7_ILi192EEENS7_ILi128EEENS7_ILi64EEEEEELi64ENS_10bfloat16_tEfNS_4arch4Sm90ELb1ELb0ELb1ELb1ELb0ELb0ELb0ELb1ELb1ELb1ELb1ELb0EEENS1_21CollectiveEpilogueFwdINS6_IJSA_SC_SB_EEES9_SE_SG_Li384ELb1ELb1ELb1ELb0EEENS1_36VarlenDynamicPersistentTileSchedulerILi192ELi128ELi384ELi128ELb1ELb1ELb1ELb1ELb1ELb1EEEEEEEEEvNT_6ParamsE)
        /*0644*/ 	.word	0x00000000


	//----- nvinfo : EIATTR_MIN_STACK_SIZE
	.align		4
.L_278:
        /*0648*/ 	.byte	0x04, 0x12
        /*064a*/ 	.short	(.L_280 - .L_279)
	.align		4
.L_279:
        /*064c*/ 	.word	index@(_ZN7cutlass13device_kernelIN5flash11enable_sm90INS1_16FlashAttnFwdSm90INS1_25CollectiveMainloopFwdSm90ILi2EN4cute5tupleIJNS5_1CILi1EEES8_S8_EEENS6_IJNS7_ILi192EEENS7_ILi128EEENS7_ILi64EEEEEELi64ENS_10bfloat16_tEfNS_4arch4Sm90ELb1ELb0ELb1ELb1ELb0ELb1ELb0ELb1ELb1ELb1ELb1ELb0EEENS1_21CollectiveEpilogueFwdINS6_IJSA_SC_SB_EEES9_SE_SG_Li384ELb1ELb1ELb1ELb0EEENS1_36VarlenDynamicPersistentTileSchedulerILi192ELi128ELi384ELi128ELb1ELb1ELb1ELb1ELb1ELb1EEEEEEEEEvNT_6ParamsE)
        /*0650*/ 	.word	0x00000000
.L_280:


//--------------------- .nv.compat                --------------------------
	.section	.nv.compat,"",@"SHT_CUDA_COMPAT_INFO"
	.align	4
        /*0000*/ 	.byte	0x02, 0x09, 0x01, 0x00, 0x02, 0x02, 0x01, 0x00, 0x02, 0x05, 0x05, 0x00, 0x03, 0x07, 0x01, 0x01
        /*0010*/ 	.byte	0x02, 0x03, 0x00, 0x00, 0x02, 0x06, 0x01, 0x00, 0x04, 0x0b, 0x08, 0x00, 0x00, 0x00, 0x00, 0x00
        /*0020*/ 	.byte	0x00, 0x00, 0x00, 0x00


//--------------------- .nv.info._ZN7cutlass13device_kernelIN5flash11enable_sm90INS1_16FlashAttnFwdSm90INS1_25CollectiveMainloopFwdSm90ILi2EN4cute5tupleIJNS5_1CILi1EEES8_S8_EEENS6_IJNS7_ILi128EEENS7_ILi80EEENS7_ILi256EEEEEELi256ENS_10bfloat16_tEfNS_4arch4Sm90ELb0ELb0ELb1ELb0ELb0ELb0ELb0ELb1ELb1ELb1ELb1ELb0EEENS1_21CollectiveEpilogueFwdINS6_IJSA_SC_SB_EEES9_SE_SG_Li256ELb0ELb1ELb1ELb0EEENS1_19SingleTileSchedulerILb0ELb1ELb1ELi128EEEEEEEEEvNT_6ParamsE --------------------------
	.section	.nv.info._ZN7cutlass13device_kernelIN5flash11enable_sm90INS1_16FlashAttnFwdSm90INS1_25CollectiveMainloopFwdSm90ILi2EN4cute5tupleIJNS5_1CILi1EEES8_S8_EEENS6_IJNS7_ILi128EEENS7_ILi80EEENS7_ILi256EEEEEELi256ENS_10bfloat16_tEfNS_4arch4Sm90ELb0ELb0ELb1ELb0ELb0ELb0ELb0ELb1ELb1ELb1ELb1ELb0EEENS1_21CollectiveEpilogueFwdINS6_IJSA_SC_SB_EEES9_SE_SG_Li256ELb0ELb1ELb1ELb0EEENS1_19SingleTileSchedulerILb0ELb1ELb1ELi128EEEEEEEEEvNT_6ParamsE,"",@"SHT_CUDA_INFO"
	.sectionflags	@""
	.align	4


	//----- nvinfo : EIATTR_CUDA_API_VERSION
	.align		4
        /*0000*/ 	.byte	0x04, 0x37
        /*0002*/ 	.short	(.L_282 - .L_281)
.L_281:
        /*0004*/ 	.word	0x00000082


	//----- nvinfo : EIATTR_KPARAM_INFO
	.align		4
.L_282:
        /*0008*/ 	.byte	0x04, 0x17
        /*000a*/ 	.short	(.L_284 - .L_283)
.L_283:
        /*000c*/ 	.word	0x00000000
        /*0010*/ 	.short	0x0000
        /*0012*/ 	.short	0x0000
        /*0014*/ 	.byte	0x00, 0xf0, 0x01, 0x28


	//----- nvinfo : EIATTR_SPARSE_MMA_MASK
	.align		4
.L_284:
        /*0018*/ 	.byte	0x03, 0x50
        /*001a*/ 	.short	0x0000


	//----- nvinfo : EIATTR_MAXREG_COUNT
	.align		4
        /*001c*/ 	.byte	0x03, 0x1b
        /*001e*/ 	.short	0x00a8


	//----- nvinfo : EIATTR_MERCURY_ISA_VERSION
	.align		4
        /*0020*/ 	.byte	0x03, 0x5f
        /*0022*/ 	.short	0x0101


	//----- nvinfo : EIATTR_VRC_CTA_INIT_COUNT
	.align		4
        /*0024*/ 	.byte	0x02, 0x4a
	.zero		1
	.zero		1


	//----- nvinfo : EIATTR_EXIT_INSTR_OFFSETS
	.align		4
        /*0028*/ 	.byte	0x04, 0x1c
        /*002a*/ 	.short	(.L_286 - .L_285)


	//   ....[0]....
.L_285:
        /*002c*/ 	.word	0x00000010


	//----- nvinfo : EIATTR_MAX_THREADS
	.align		4
.L_286:
        /*0030*/ 	.byte	0x04, 0x05
        /*0032*/ 	.short	(.L_288 - .L_287)
.L_287:
        /*0034*/ 	.word	0x00000180
        /*0038*/ 	.word	0x00000001
        /*003c*/ 	.word	0x00000001


	//----- nvinfo : EIATTR_CBANK_PARAM_SIZE
	.align		4
.L_288:
        /*0040*/ 	.byte	0x03, 0x19
        /*0042*/ 	.short	0x0a00


	//----- nvinfo : EIATTR_PARAM_CBANK
	.align		4
        /*0044*/ 	.byte	0x04, 0x0a
        /*0046*/ 	.short	(.L_290 - .L_289)
	.align		4
.L_289:
        /*0048*/ 	.word	index@(.nv.constant0._ZN7cutlass13device_kernelIN5flash11enable_sm90INS1_16FlashAttnFwdSm90INS1_25CollectiveMainloopFwdSm90ILi2EN4cute5tupleIJNS5_1CILi1EEES8_S8_EEENS6_IJNS7_ILi128EEENS7_ILi80EEENS7_ILi256EEEEEELi256ENS_10bfloat16_tEfNS_4arch4Sm90ELb0ELb0ELb1ELb0ELb0ELb0ELb0ELb1ELb1ELb1ELb1ELb0EEENS1_21CollectiveEpilogueFwdINS6_IJSA_SC_SB_EEES9_SE_SG_Li256ELb0ELb1ELb1ELb0EEENS1_19SingleTileSchedulerILb0ELb1ELb1ELi128EEEEEEEEEvNT_6ParamsE)
        /*004c*/ 	.short	0x0380
        /*004e*/ 	.short	0x0a00


	//----- nvinfo : EIATTR_SW_WAR
	.align		4
.L_290:
        /*0050*/ 	.byte	0x04, 0x36
        /*0052*/ 	.short	(.L_292 - .L_291)
.L_291:
        /*0054*/ 	.word	0x00000008
.L_292:


//--------------------- .nv.info._ZN7cutlass13device_kernelIN5flash11enable_sm90INS1_16FlashAttnFwdSm90INS1_25CollectiveMainloopFwdSm90ILi2EN4cute5tupleIJNS5_1CILi1EEES8_S8_EEENS6_IJNS7_ILi128EEENS7_ILi80EEENS7_ILi256EEEEEELi256ENS_10bfloat16_tEfNS_4arch4Sm90ELb0ELb0ELb1ELb1ELb0ELb0ELb0ELb1ELb1ELb1ELb1ELb0EEENS1_21CollectiveEpilogueFwdINS6_IJSA_SC_SB_EEES9_SE_SG_Li256ELb1ELb1ELb1ELb0EEENS1_36VarlenDynamicPersistentTileSchedulerILi128ELi80ELi256ELi128ELb1ELb1ELb1ELb0ELb1ELb1EEEEEEEEEvNT_6ParamsE --------------------------
	.section	.nv.info._ZN7cutlass13device_kernelIN5flash11enable_sm90INS1_16FlashAttnFwdSm90INS1_25CollectiveMainloopFwdSm90ILi2EN4cute5tupleIJNS5_1CILi1EEES8_S8_EEENS6_IJNS7_ILi128EEENS7_ILi80EEENS7_ILi256EEEEEELi256ENS_10bfloat16_tEfNS_4arch4Sm90ELb0ELb0ELb1ELb1ELb0ELb0ELb0ELb1ELb1ELb1ELb1ELb0EEENS1_21CollectiveEpilogueFwdINS6_IJSA_SC_SB_EEES9_SE_SG_Li256ELb1ELb1ELb1ELb0EEENS1_36VarlenDynamicPersistentTileSchedulerILi128ELi80ELi256ELi128ELb1ELb1ELb1ELb0ELb1ELb1EEEEEEEEEvNT_6ParamsE,"",@"SHT_CUDA_INFO"
	.sectionflags	@""
	.align	4


	//----- nvinfo : EIATTR_CUDA_API_VERSION
	.align		4
        /*0000*/ 	.byte	0x04, 0x37
        /*0002*/ 	.short	(.L_294 - .L_293)
.L_293:
        /*0004*/ 	.word	0x00000082


	//----- nvinfo : EIATTR_KPARAM_INFO
	.align		4
.L_294:
        /*0008*/ 	.byte	0x04, 0x17
        /*000a*/ 	.short	(.L_296 - .L_295)
.L_295:
        /*000c*/ 	.word	0x00000000
        /*0010*/ 	.short	0x0000
        /*0012*/ 	.short	0x0000
        /*0014*/ 	.byte	0x00, 0xf0, 0x01, 0x2a


	//----- nvinfo : EIATTR_SPARSE_MMA_MASK
	.align		4
.L_296:
        /*0018*/ 	.byte	0x03, 0x50
        /*001a*/ 	.short	0x0000


	//----- nvinfo : EIATTR_MAXREG_COUNT
	.align		4
        /*001c*/ 	.byte	0x03, 0x1b
        /*001e*/ 	.short	0x00a8


	//----- nvinfo : EIATTR_MERCURY_ISA_VERSION
	.align		4
        /*0020*/ 	.byte	0x03, 0x5f
        /*0022*/ 	.short	0x0101


	//----- nvinfo : EIATTR_VRC_CTA_INIT_COUNT
	.align		4
        /*0024*/ 	.byte	0x02, 0x4a
	.zero		1
	.zero		1


	//----- nvinfo : EIATTR_EXIT_INSTR_OFFSETS
	.align		4
        /*0028*/ 	.byte	0x04, 0x1c
        /*002a*/ 	.short	(.L_298 - .L_297)


	//   ....[0]....
.L_297:
        /*002c*/ 	.word	0x00000010


	//----- nvinfo : EIATTR_MAX_THREADS
	.align		4
.L_298:
        /*0030*/ 	.byte	0x04, 0x05
        /*0032*/ 	.short	(.L_300 - .L_299)
.L_299:
        /*0034*/ 	.word	0x00000180
        /*0038*/ 	.word	0x00000001
        /*003c*/ 	.word	0x00000001


	//----- nvinfo : EIATTR_CBANK_PARAM_SIZE
	.align		4
.L_300:
        /*0040*/ 	.byte	0x03, 0x19
        /*0042*/ 	.short	0x0a80


	//----- nvinfo : EIATTR_PARAM_CBANK
	.align		4
        /*0044*/ 	.byte	0x04, 0x0a
        /*0046*/ 	.short	(.L_302 - .L_301)
	.align		4
.L_301:
        /*0048*/ 	.word	index@(.nv.constant0._ZN7cutlass13device_kernelIN5flash11enable_sm90INS1_16FlashAttnFwdSm90INS1_25CollectiveMainloopFwdSm90ILi2EN4cute5tupleIJNS5_1CILi1EEES8_S8_EEENS6_IJNS7_ILi128EEENS7_ILi80EEENS7_ILi256EEEEEELi256ENS_10bfloat16_tEfNS_4arch4Sm90ELb0ELb0ELb1ELb1ELb0ELb0ELb0ELb1ELb1ELb1ELb1ELb0EEENS1_21CollectiveEpilogueFwdINS6_IJSA_SC_SB_EEES9_SE_SG_Li256ELb1ELb1ELb1ELb0EEENS1_36VarlenDynamicPersistentTileSchedulerILi128ELi80ELi256ELi128ELb1ELb1ELb1ELb0ELb1ELb1EEEEEEEEEvNT_6ParamsE)
        /*004c*/ 	.short	0x0380
        /*004e*/ 	.short	0x0a80


	//----- nvinfo : EIATTR_SW_WAR
	.align		4
.L_302:
        /*0050*/ 	.byte	0x04, 0x36
        /*0052*/ 	.short	(.L_304 - .L_303)
.L_303:
        /*0054*/ 	.word	0x00000008
.L_304:


//--------------------- .nv.info._ZN7cutlass13device_kernelIN5flash11enable_sm90INS1_16FlashAttnFwdSm90INS1_25CollectiveMainloopFwdSm90ILi2EN4cute5tupleIJNS5_1CILi1EEES8_S8_EEENS6_IJNS7_ILi128EEENS7_ILi80EEENS7_ILi256EEEEEELi256ENS_10bfloat16_tEfNS_4arch4Sm90ELb0ELb0ELb1ELb1ELb0ELb1ELb0ELb1ELb1ELb1ELb1ELb0EEENS1_21CollectiveEpilogueFwdINS6_IJSA_SC_SB_EEES9_SE_SG_Li256ELb1ELb1ELb1ELb0EEENS1_36VarlenDynamicPersistentTileSchedulerILi128ELi80ELi256ELi128ELb1ELb1ELb1ELb0ELb1ELb1EEEEEEEEEvNT_6ParamsE --------------------------
	.section	.nv.info._ZN7cutlass13device_kernelIN5flash11enable_sm90INS1_16FlashAttnFwdSm90INS1_25CollectiveMainloopFwdSm90ILi2EN4cute5tupleIJNS5_1CILi1EEES8_S8_EEENS6_IJNS7_ILi128EEENS7_ILi80EEENS7_ILi256EEEEEELi256ENS_10bfloat16_tEfNS_4arch4Sm90ELb0ELb0ELb1ELb1ELb0ELb1ELb0ELb1ELb1ELb1ELb1ELb0EEENS1_21CollectiveEpilogueFwdINS6_IJSA_SC_SB_EEES9_SE_SG_Li256ELb1ELb1ELb1ELb0EEENS1_36VarlenDynamicPersistentTileSchedulerILi128ELi80ELi256ELi128ELb1ELb1ELb1ELb0ELb1ELb1EEEEEEEEEvNT_6ParamsE,"",@"SHT_CUDA_INFO"
	.sectionflags	@""
	.align	4


	//----- nvinfo : EIATTR_CUDA_API_VERSION
	.align		4
        /*0000*/ 	.byte	0x04, 0x37
        /*0002*/ 	.short	(.L_306 - .L_305)
.L_305:
        /*0004*/ 	.word	0x00000082


	//----- nvinfo : EIATTR_KPARAM_INFO
	.align		4
.L_306:
        /*0008*/ 	.byte	0x04, 0x17
        /*000a*/ 	.short	(.L_308 - .L_307)
.L_307:
        /*000c*/ 	.word	0x00000000
        /*0010*/ 	.short	0x0000
        /*0012*/ 	.short	0x0000
        /*0014*/ 	.byte	0x00, 0xf0, 0x01, 0x2a


	//----- nvinfo : EIATTR_SPARSE_MMA_MASK
	.align		4
.L_308:
        /*0018*/ 	.byte	0x03, 0x50
        /*001a*/ 	.short	0x0000


	//----- nvinfo : EIATTR_MAXREG_COUNT
	.align		4
        /*001c*/ 	.byte	0x03, 0x1b
        /*001e*/ 	.short	0x00a8


	//----- nvinfo : EIATTR_MERCURY_ISA_VERSION
	.align		4
        /*0020*/ 	.byte	0x03, 0x5f
        /*0022*/ 	.short	0x0101


	//----- nvinfo : EIATTR_VRC_CTA_INIT_COUNT
	.align		4
        /*0024*/ 	.byte	0x02, 0x4a
	.zero		1
	.zero		1


	//----- nvinfo : EIATTR_EXIT_INSTR_OFFSETS
	.align		4
        /*0028*/ 	.byte	0x04, 0x1c
        /*002a*/ 	.short	(.L_310 - .L_309)


	//   ....[0]....
.L_309:
        /*002c*/ 	.word	0x00000010


	//----- nvinfo : EIATTR_MAX_THREADS
	.align		4
.L_310:
        /*0030*/ 	.byte	0x04, 0x05
        /*0032*/ 	.short	(.L_312 - .L_311)
.L_311:
        /*0034*/ 	.word	0x00000180
        /*0038*/ 	.word	0x00000001
        /*003c*/ 	.word	0x00000001


	//----- nvinfo : EIATTR_CBANK_PARAM_SIZE
	.align		4
.L_312:
        /*0040*/ 	.byte	0x03, 0x19
        /*0042*/ 	.short	0x0a80


	//----- nvinfo : EIATTR_PARAM_CBANK
	.align		4
        /*0044*/ 	.byte	0x04, 0x0a
        /*0046*/ 	.short	(.L_314 - .L_313)
	.align		4
.L_313:
        /*0048*/ 	.word	index@(.nv.constant0._ZN7cutlass13device_kernelIN5flash11enable_sm90INS1_16FlashAttnFwdSm90INS1_25CollectiveMainloopFwdSm90ILi2EN4cute5tupleIJNS5_1CILi1EEES8_S8_EEENS6_IJNS7_ILi128EEENS7_ILi80EEENS7_ILi256EEEEEELi256ENS_10bfloat16_tEfNS_4arch4Sm90ELb0ELb0ELb1ELb1ELb0ELb1ELb0ELb1ELb1ELb1ELb1ELb0EEENS1_21CollectiveEpilogueFwdINS6_IJSA_SC_SB_EEES9_SE_SG_Li256ELb1ELb1ELb1ELb0EEENS1_36VarlenDynamicPersistentTileSchedulerILi128ELi80ELi256ELi128ELb1ELb1ELb1ELb0ELb1ELb1EEEEEEEEEvNT_6ParamsE)
        /*004c*/ 	.short	0x0380
        /*004e*/ 	.short	0x0a80


	//----- nvinfo : EIATTR_SW_WAR
	.align		4
.L_314:
        /*0050*/ 	.byte	0x04, 0x36
        /*0052*/ 	.short	(.L_316 - .L_315)
.L_315:
        /*0054*/ 	.word	0x00000008
.L_316:


//--------------------- .nv.info._ZN7cutlass13device_kernelIN5flash11enable_sm90INS1_16FlashAttnFwdSm90INS1_25CollectiveMainloopFwdSm90ILi2EN4cute5tupleIJNS5_1CILi1EEES8_S8_EEENS6_IJNS7_ILi128EEENS7_ILi64EEENS7_ILi256EEEEEELi256ENS_10bfloat16_tEfNS_4arch4Sm90ELb0ELb1ELb1ELb0ELb0ELb0ELb0ELb1ELb1ELb1ELb1ELb0EEENS1_21CollectiveEpilogueFwdINS6_IJSA_SC_SB_EEES9_SE_SG_Li256ELb0ELb1ELb1ELb0EEENS1_19SingleTileSchedulerILb0ELb1ELb1ELi128EEEEEEEEEvNT_6ParamsE --------------------------
	.section	.nv.info._ZN7cutlass13device_kernelIN5flash11enable_sm90INS1_16FlashAttnFwdSm90INS1_25CollectiveMainloopFwdSm90ILi2EN4cute5tupleIJNS5_1CILi1EEES8_S8_EEENS6_IJNS7_ILi128EEENS7_ILi64EEENS7_ILi256EEEEEELi256ENS_10bfloat16_tEfNS_4arch4Sm90ELb0ELb1ELb1ELb0ELb0ELb0ELb0ELb1ELb1ELb1ELb1ELb0EEENS1_21CollectiveEpilogueFwdINS6_IJSA_SC_SB_EEES9_SE_SG_Li256ELb0ELb1ELb1ELb0EEENS1_19SingleTileSchedulerILb0ELb1ELb1ELi128EEEEEEEEEvNT_6ParamsE,"",@"SHT_CUDA_INFO"
	.sectionflags	@""
	.align	4


	//----- nvinfo : EIATTR_CUDA_API_VERSION
	.align		4
        /*0000*/ 	.byte	0x04, 0x37
        /*0002*/ 	.short	(.L_318 - .L_317)
.L_317:
        /*0004*/ 	.word	0x00000082


	//----- nvinfo : EIATTR_KPARAM_INFO
	.align		4
.L_318:
        /*0008*/ 	.byte	0x04, 0x17
        /*000a*/ 	.short	(.L_320 - .L_319)
.L_319:
        /*000c*/ 	.word	0x00000000
        /*0010*/ 	.short	0x0000
        /*0012*/ 	.short	0x0000
        /*0014*/ 	.byte	0x00, 0xf0, 0x01, 0x28


	//----- nvinfo : EIATTR_SPARSE_MMA_MASK
	.align		4
.L_320:
        /*0018*/ 	.byte	0x03, 0x50
        /*001a*/ 	.short	0x0000


	//----- nvinfo : EIATTR_MAXREG_COUNT
	.align		4
        /*001c*/ 	.byte	0x03, 0x1b
        /*001e*/ 	.short	0x00a8


	//----- nvinfo : EIATTR_MERCURY_ISA_VERSION
	.align		4
        /*0020*/ 	.byte	0x03, 0x5f
        /*0022*/ 	.short	0x0101


	//----- nvinfo : EIATTR_VRC_CTA_INIT_COUNT
	.align		4
        /*0024*/ 	.byte	0x02, 0x4a
	.zero		1
	.zero		1


	//----- nvinfo : EIATTR_EXIT_INSTR_OFFSETS
	.align		4
        /*0028*/ 	.byte	0x04, 0x1c
        /*002a*/ 	.short	(.L_322 - .L_321)


	//   ....[0]....
.L_321:
        /*002c*/ 	.word	0x00000010


	//----- nvinfo : EIATTR_MAX_THREADS
	.align		4
.L_322:
        /*0030*/ 	.byte	0x04, 0x05
        /*0032*/ 	.short	(.L_324 - .L_323)
.L_323:
        /*0034*/ 	.word	0x00000180
        /*0038*/ 	.word	0x00000001
        /*003c*/ 	.word	0x00000001


	//----- nvinfo : EIATTR_CBANK_PARAM_SIZE
	.align		4
.L_324:
        /*0040*/ 	.byte	0x03, 0x19
        /*0042*/ 	.short	0x0a00


	//----- nvinfo : EIATTR_PARAM_CBANK
	.align		4
        /*0044*/ 	.byte	0x04, 0x0a
        /*0046*/ 	.short	(.L_326 - .L_325)
	.align		4
.L_325:
        /*0048*/ 	.word	index@(.nv.constant0._ZN7cutlass13device_kernelIN5flash11enable_sm90INS1_16FlashAttnFwdSm90INS1_25CollectiveMainloopFwdSm90ILi2EN4cute5tupleIJNS5_1CILi1EEES8_S8_EEENS6_IJNS7_ILi128EEENS7_ILi64EEENS7_ILi256EEEEEELi256ENS_10bfloat16_tEfNS_4arch4Sm90ELb0ELb1ELb1ELb0ELb0ELb0ELb0ELb1ELb1ELb1ELb1ELb0EEENS1_21CollectiveEpilogueFwdINS6_IJSA_SC_SB_EEES9_SE_SG_Li256ELb0ELb1ELb1ELb0EEENS1_19SingleTileSchedulerILb0ELb1ELb1ELi128EEEEEEEEEvNT_6ParamsE)
        /*004c*/ 	.short	0x0380
        /*004e*/ 	.short	0x0a00


	//----- nvinfo : EIATTR_SW_WAR
	.align		4
.L_326:
        /*0050*/ 	.byte	0x04, 0x36
        /*0052*/ 	.short	(.L_328 - .L_327)
.L_327:
        /*0054*/ 	.word	0x00000008
.L_328:


//--------------------- .nv.info._ZN7cutlass13device_kernelIN5flash11enable_sm90INS1_16FlashAttnFwdSm90INS1_25CollectiveMainloopFwdSm90ILi2EN4cute5tupleIJNS5_1CILi1EEES8_S8_EEENS6_IJNS7_ILi128EEENS7_ILi64EEENS7_ILi256EEEEEELi256ENS_10bfloat16_tEfNS_4arch4Sm90ELb0ELb1ELb1ELb1ELb0ELb0ELb0ELb1ELb1ELb1ELb1ELb0EEENS1_21CollectiveEpilogueFwdINS6_IJSA_SC_SB_EEES9_SE_SG_Li256ELb1ELb1ELb1ELb0EEENS1_36VarlenDynamicPersistentTileSchedulerILi128ELi64ELi256ELi128ELb1ELb1ELb1ELb1ELb0ELb1EEEEEEEEEvNT_6ParamsE --------------------------
	.section	.nv.info._ZN7cutlass13device_kernelIN5flash11enable_sm90INS1_16FlashAttnFwdSm90INS1_25CollectiveMainloopFwdSm90ILi2EN4cute5tupleIJNS5_1CILi1EEES8_S8_EEENS6_IJNS7_ILi128EEENS7_ILi64EEENS7_ILi256EEEEEELi256ENS_10bfloat16_tEfNS_4arch4Sm90ELb0ELb1ELb1ELb1ELb0ELb0ELb0ELb1ELb1ELb1ELb1ELb0EEENS1_21CollectiveEpilogueFwdINS6_IJSA_SC_SB_EEES9_SE_SG_Li256ELb1ELb1ELb1ELb0EEENS1_36VarlenDynamicPersistentTileSchedulerILi128ELi64ELi256ELi128ELb1ELb1ELb1ELb1ELb0ELb1EEEEEEEEEvNT_6ParamsE,"",@"SHT_CUDA_INFO"
	.sectionflags	@""
	.align	4


	//----- nvinfo : EIATTR_CUDA_API_VERSION
	.align		4
        /*0000*/ 	.byte	0x04, 0x37
        /*0002*/ 	.short	(.L_330 - .L_329)
.L_329:
        /*0004*/ 	.word	0x00000082


	//----- nvinfo : EIATTR_KPARAM_INFO
	.align		4
.L_330:
        /*0008*/ 	.byte	0x04, 0x17
        /*000a*/ 	.short	(.L_332 - .L_331)
.L_331:
        /*000c*/ 	.word	0x00000000
        /*0010*/ 	.short	0x0000
        /*0012*/ 	.short	0x0000
        /*0014*/ 	.byte	0x00, 0xf0, 0x01, 0x2a


	//----- nvinfo : EIATTR_SPARSE_MMA_MASK
	.align		4
.L_332:
        /*0018*/ 	.byte	0x03, 0x50
        /*001a*/ 	.short	0x0000


	//----- nvinfo : EIATTR_MAXREG_COUNT
	.align		4
        /*001c*/ 	.byte	0x03, 0x1b
        /*001e*/ 	.short	0x00a8


	//----- nvinfo : EIATTR_MERCURY_ISA_VERSION
	.align		4
        /*0020*/ 	.byte	0x03, 0x5f
        /*0022*/ 	.short	0x0101


	//----- nvinfo : EIATTR_VRC_CTA_INIT_COUNT
	.align		4
        /*0024*/ 	.byte	0x02, 0x4a
	.zero		1
	.zero		1


	//----- nvinfo : EIATTR_EXIT_INSTR_OFFSETS
	.align		4
        /*0028*/ 	.byte	0x04, 0x1c
        /*002a*/ 	.short	(.L_334 - .L_333)


	//   ....[0]....
.L_333:
        /*002c*/ 	.word	0x00000010


	//----- nvinfo : EIATTR_MAX_THREADS
	.align		4
.L_334:
        /*0030*/ 	.byte	0x04, 0x05
        /*0032*/ 	.short	(.L_336 - .L_335)
.L_335:
        /*0034*/ 	.word	0x00000180
        /*0038*/ 	.word	0x00000001
        /*003c*/ 	.word	0x00000001


	//----- nvinfo : EIATTR_CBANK_PARAM_SIZE
	.align		4
.L_336:
        /*0040*/ 	.byte	0x03, 0x19
        /*0042*/ 	.short	0x0a80


	//----- nvinfo : EIATTR_PARAM_CBANK
	.align		4
        /*0044*/ 	.byte	0x04, 0x0a
        /*0046*/ 	.short	(.L_338 - .L_337)
	.align		4
.L_337:
        /*0048*/ 	.word	index@(.nv.constant0._ZN7cutlass13device_kernelIN5flash11enable_sm90INS1_16FlashAttnFwdSm90INS1_25CollectiveMainloopFwdSm90ILi2EN4cute5tupleIJNS5_1CILi1EEES8_S8_EEENS6_IJNS7_ILi128EEENS7_ILi64EEENS7_ILi256EEEEEELi256ENS_10bfloat16_tEfNS_4arch4Sm90ELb0ELb1ELb1ELb1ELb0ELb0ELb0ELb1ELb1ELb1ELb1ELb0EEENS1_21CollectiveEpilogueFwdINS6_IJSA_SC_SB_EEES9_SE_SG_Li256ELb1ELb1ELb1ELb0EEENS1_36VarlenDynamicPersistentTileSchedulerILi128ELi64ELi256ELi128ELb1ELb1ELb1ELb1ELb0ELb1EEEEEEEEEvNT_6ParamsE)
        /*004c*/ 	.short	0x0380
        /*004e*/ 	.short	0x0a80


	//----- nvinfo : EIATTR_SW_WAR
	.align		4
.L_338:
        /*0050*/ 	.byte	0x04, 0x36
        /*0052*/ 	.short	(.L_340 - .L_339)
.L_339:
        /*0054*/ 	.word	0x00000008
.L_340:


//--------------------- .nv.info._ZN7cutlass13device_kernelIN5flash11enable_sm90INS1_16FlashAttnFwdSm90INS1_25CollectiveMainloopFwdSm90ILi2EN4cute5tupleIJNS5_1CILi1EEES8_S8_EEENS6_IJNS7_ILi128EEENS7_ILi64EEENS7_ILi256EEEEEELi256ENS_10bfloat16_tEfNS_4arch4Sm90ELb0ELb1ELb1ELb1ELb0ELb1ELb0ELb1ELb1ELb1ELb1ELb0EEENS1_21CollectiveEpilogueFwdINS6_IJSA_SC_SB_EEES9_SE_SG_Li256ELb1ELb1ELb1ELb0EEENS1_36VarlenDynamicPersistentTileSchedulerILi128ELi64ELi256ELi128ELb1ELb1ELb1ELb1ELb0ELb1EEEEEEEEEvNT_6ParamsE --------------------------
	.section	.nv.info._ZN7cutlass13device_kernelIN5flash11enable_sm90INS1_16FlashAttnFwdSm90INS1_25CollectiveMainloopFwdSm90ILi2EN4cute5tupleIJNS5_1CILi1EEES8_S8_EEENS6_IJNS7_ILi128EEENS7_ILi64EEENS7_ILi256EEEEEELi256ENS_10bfloat16_tEfNS_4arch4Sm90ELb0ELb1ELb1ELb1ELb0ELb1ELb0ELb1ELb1ELb1ELb1ELb0EEENS1_21CollectiveEpilogueFwdINS6_IJSA_SC_SB_EEES9_SE_SG_Li256ELb1ELb1ELb1ELb0EEENS1_36VarlenDynamicPersistentTileSchedulerILi128ELi64ELi256ELi128ELb1ELb1ELb1ELb1ELb0ELb1EEEEEEEEEvNT_6ParamsE,"",@"SHT_CUDA_INFO"
	.sectionflags	@""
	.align	4


	//----- nvinfo : EIATTR_CUDA_API_VERSION
	.align		4
        /*0000*/ 	.byte	0x04, 0x37
        /*0002*/ 	.short	(.L_342 - .L_341)
.L_341:
        /*0004*/ 	.word	0x00000082


	//----- nvinfo : EIATTR_KPARAM_INFO
	.align		4
.L_342:
        /*0008*/ 	.byte	0x04, 0x17
        /*000a*/ 	.short	(.L_344 - .L_343)
.L_343:
        /*000c*/ 	.word	0x00000000
        /*0010*/ 	.short	0x0000
        /*0012*/ 	.short	0x0000
        /*0014*/ 	.byte	0x00, 0xf0, 0x01, 0x2a


	//----- nvinfo : EIATTR_SPARSE_MMA_MASK
	.align		4
.L_344:
        /*0018*/ 	.byte	0x03, 0x50
        /*001a*/ 	.short	0x0000


	//----- nvinfo : EIATTR_MAXREG_COUNT
	.align		4
        /*001c*/ 	.byte	0x03, 0x1b
        /*001e*/ 	.short	0x00a8


	//----- nvinfo : EIATTR_MERCURY_ISA_VERSION
	.align		4
        /*0020*/ 	.byte	0x03, 0x5f
        /*0022*/ 	.short	0x0101


	//----- nvinfo : EIATTR_VRC_CTA_INIT_COUNT
	.align		4
        /*0024*/ 	.byte	0x02, 0x4a
	.zero		1
	.zero		1


	//----- nvinfo : EIATTR_EXIT_INSTR_OFFSETS
	.align		4
        /*0028*/ 	.byte	0x04, 0x1c
        /*002a*/ 	.short	(.L_346 - .L_345)


	//   ....[0]....
.L_345:
        /*002c*/ 	.word	0x00000010


	//----- nvinfo : EIATTR_MAX_THREADS
	.align		4
.L_346:
        /*0030*/ 	.byte	0x04, 0x05
        /*0032*/ 	.short	(.L_348 - .L_347)
.L_347:
        /*0034*/ 	.word	0x00000180
        /*0038*/ 	.word	0x00000001
        /*003c*/ 	.word	0x00000001


	//----- nvinfo : EIATTR_CBANK_PARAM_SIZE
	.align		4
.L_348:
        /*0040*/ 	.byte	0x03, 0x19
        /*0042*/ 	.short	0x0a80


	//----- nvinfo : EIATTR_PARAM_CBANK
	.align		4
        /*0044*/ 	.byte	0x04, 0x0a
        /*0046*/ 	.short	(.L_350 - .L_349)
	.align		4
.L_349:
        /*0048*/ 	.word	index@(.nv.constant0._ZN7cutlass13device_kernelIN5flash11enable_sm90INS1_16FlashAttnFwdSm90INS1_25CollectiveMainloopFwdSm90ILi2EN4cute5tupleIJNS5_1CILi1EEES8_S8_EEENS6_IJNS7_ILi128EEENS7_ILi64EEENS7_ILi256EEEEEELi256ENS_10bfloat16_tEfNS_4arch4Sm90ELb0ELb1ELb1ELb1ELb0ELb1ELb0ELb1ELb1ELb1ELb1ELb0EEENS1_21CollectiveEpilogueFwdINS6_IJSA_SC_SB_EEES9_SE_SG_Li256ELb1ELb1ELb1ELb0EEENS1_36VarlenDynamicPersistentTileSchedulerILi128ELi64ELi256ELi128ELb1ELb1ELb1ELb1ELb0ELb1EEEEEEEEEvNT_6ParamsE)
        /*004c*/ 	.short	0x0380
        /*004e*/ 	.short	0x0a80


	//----- nvinfo : EIATTR_SW_WAR
	.align		4
.L_350:
        /*0050*/ 	.byte	0x04, 0x36
        /*0052*/ 	.short	(.L_352 - .L_351)
.L_351:
        /*0054*/ 	.word	0x00000008
.L_352:


//--------------------- .nv.info._ZN7cutlass13device_kernelIN5flash11enable_sm90INS1_16FlashAttnFwdSm90INS1_25CollectiveMainloopFwdSm90ILi2EN4cute5tupleIJNS5_1CILi1EEES8_S8_EEENS6_IJNS7_ILi128EEENS7_ILi80EEENS7_ILi256EEEEEELi256ENS_10bfloat16_tEfNS_4arch4Sm90ELb1ELb0ELb1ELb0ELb0ELb0ELb0ELb1ELb1ELb1ELb1ELb0EEENS1_21CollectiveEpilogueFwdINS6_IJSA_SC_SB_EEES9_SE_SG_Li256ELb0ELb1ELb1ELb0EEENS1_19SingleTileSchedulerILb0ELb1ELb1ELi128EEEEEEEEEvNT_6ParamsE --------------------------
	.section	.nv.info._ZN7cutlass13device_kernelIN5flash11enable_sm90INS1_16FlashAttnFwdSm90INS1_25CollectiveMainloopFwdSm90ILi2EN4cute5tupleIJNS5_1CILi1EEES8_S8_EEENS6_IJNS7_ILi128EEENS7_ILi80EEENS7_ILi256EEEEEELi256ENS_10bfloat16_tEfNS_4arch4Sm90ELb1ELb0ELb1ELb0ELb0ELb0ELb0ELb1ELb1ELb1ELb1ELb0EEENS1_21CollectiveEpilogueFwdINS6_IJSA_SC_SB_EEES9_SE_SG_Li256ELb0ELb1ELb1ELb0EEENS1_19SingleTileSchedulerILb0ELb1ELb1ELi128EEEEEEEEEvNT_6ParamsE,"",@"SHT_CUDA_INFO"
	.sectionflags	@""
	.align	4


	//----- nvinfo : EIATTR_CUDA_API_VERSION
	.align		4
        /*0000*/ 	.byte	0x04, 0x37
        /*0002*/ 	.short	(.L_354 - .L_353)
.L_353:
        /*0004*/ 	.word	0x00000082


	//----- nvinfo : EIATTR_KPARAM_INFO
	.align		4
.L_354:
        /*0008*/ 	.byte	0x04, 0x17
        /*000a*/ 	.short	(.L_356 - .L_355)
.L_355:
        /*000c*/ 	.word	0x00000000
        /*0010*/ 	.short	0x0000
        /*0012*/ 	.short	0x0000
        /*0014*/ 	.byte	0x00, 0xf0, 0x01, 0x28


	//----- nvinfo : EIATTR_SPARSE_MMA_MASK
	.align		4
.L_356:
        /*0018*/ 	.byte	0x03, 0x50
        /*001a*/ 	.short	0x0000


	//----- nvinfo : EIATTR_MAXREG_COUNT
	.align		4
        /*001c*/ 	.byte	0x03, 0x1b
        /*001e*/ 	.short	0x00a8


	//----- nvinfo : EIATTR_MERCURY_ISA_VERSION
	.align		4
        /*0020*/ 	.byte	0x03, 0x5f
        /*0022*/ 	.short	0x0101


	//----- nvinfo : EIATTR_VRC_CTA_INIT_COUNT
	.align		4
        /*0024*/ 	.byte	0x02, 0x4a
	.zero		1
	.zero		1


	//----- nvinfo : EIATTR_EXIT_INSTR_OFFSETS
	.align		4
        /*0028*/ 	.byte	0x04, 0x1c
        /*002a*/ 	.short	(.L_358 - .L_357)


	//   ....[0]....
.L_357:
        /*002c*/ 	.word	0x00000010


	//----- nvinfo : EIATTR_MAX_THREADS
	.align		4
.L_358:
        /*0030*/ 	.byte	0x04, 0x05
        /*0032*/ 	.short	(.L_360 - .L_359)
.L_359:
        /*0034*/ 	.word	0x00000180
        /*0038*/ 	.word	0x00000001
        /*003c*/ 	.word	0x00000001


	//----- nvinfo : EIATTR_CBANK_PARAM_SIZE
	.align		4
.L_360:
        /*0040*/ 	.byte	0x03, 0x19
        /*0042*/ 	.short	0x0a00


	//----- nvinfo : EIATTR_PARAM_CBANK
	.align		4
        /*0044*/ 	.byte	0x04, 0x0a
        /*0046*/ 	.short	(.L_362 - .L_361)
	.align		4
.L_361:
        /*0048*/ 	.word	index@(.nv.constant0._ZN7cutlass13device_kernelIN5flash11enable_sm90INS1_16FlashAttnFwdSm90INS1_25CollectiveMainloopFwdSm90ILi2EN4cute5tupleIJNS5_1CILi1EEES8_S8_EEENS6_IJNS7_ILi128EEENS7_ILi80EEENS7_ILi256EEEEEELi256ENS_10bfloat16_tEfNS_4arch4Sm90ELb1ELb0ELb1ELb0ELb0ELb0ELb0ELb1ELb1ELb1ELb1ELb0EEENS1_21CollectiveEpilogueFwdINS6_IJSA_SC_SB_EEES9_SE_SG_Li256ELb0ELb1ELb1ELb0EEENS1_19SingleTileSchedulerILb0ELb1ELb1ELi128EEEEEEEEEvNT_6ParamsE)
        /*004c*/ 	.short	0x0380
        /*004e*/ 	.short	0x0a00


	//----- nvinfo : EIATTR_SW_WAR
	.align		4
.L_362:
        /*0050*/ 	.byte	0x04, 0x36
        /*0052*/ 	.short	(.L_364 - .L_363)
.L_363:
        /*0054*/ 	.word	0x00000008
.L_364:


//--------------------- .nv.info._ZN7cutlass13device_kernelIN5flash11enable_sm90INS1_16FlashAttnFwdSm90INS1_25CollectiveMainloopFwdSm90ILi2EN4cute5tupleIJNS5_1CILi1EEES8_S8_EEENS6_IJNS7_ILi128EEENS7_ILi80EEENS7_ILi256EEEEEELi256ENS_10bfloat16_tEfNS_4arch4Sm90ELb1ELb0ELb1ELb1ELb0ELb0ELb0ELb1ELb1ELb1ELb1ELb0EEENS1_21CollectiveEpilogueFwdINS6_IJSA_SC_SB_EEES9_SE_SG_Li256ELb1ELb1ELb1ELb0EEENS1_36VarlenDynamicPersistentTileSchedulerILi128ELi80ELi256ELi128ELb1ELb1ELb1ELb1ELb1ELb1EEEEEEEEEvNT_6ParamsE --------------------------
	.section	.nv.info._ZN7cutlass13device_kernelIN5flash11enable_sm90INS1_16FlashAttnFwdSm90INS1_25CollectiveMainloopFwdSm90ILi2EN4cute5tupleIJNS5_1CILi1EEES8_S8_EEENS6_IJNS7_ILi128EEENS7_ILi80EEENS7_ILi256EEEEEELi256ENS_10bfloat16_tEfNS_4arch4Sm90ELb1ELb0ELb1ELb1ELb0ELb0ELb0ELb1ELb1ELb1ELb1ELb0EEENS1_21CollectiveEpilogueFwdINS6_IJSA_SC_SB_EEES9_SE_SG_Li256ELb1ELb1ELb1ELb0EEENS1_36VarlenDynamicPersistentTileSchedulerILi128ELi80ELi256ELi128ELb1ELb1ELb1ELb1ELb1ELb1EEEEEEEEEvNT_6ParamsE,"",@"SHT_CUDA_INFO"
	.sectionflags	@""
	.align	4


	//----- nvinfo : EIATTR_CUDA_API_VERSION
	.align		4
        /*0000*/ 	.byte	0x04, 0x37
        /*0002*/ 	.short	(.L_366 - .L_365)
.L_365:
        /*0004*/ 	.word	0x00000082


	//----- nvinfo : EIATTR_KPARAM_INFO
	.align		4
.L_366:
        /*0008*/ 	.byte	0x04, 0x17
        /*000a*/ 	.short	(.L_368 - .L_367)
.L_367:
        /*000c*/ 	.word	0x00000000
        /*0010*/ 	.short	0x0000
        /*0012*/ 	.short	0x0000
        /*0014*/ 	.byte	0x00, 0xf0, 0x01, 0x2a


	//----- nvinfo : EIATTR_SPARSE_MMA_MASK
	.align		4
.L_368:
        /*0018*/ 	.byte	0x03, 0x50
        /*001a*/ 	.short	0x0000


	//----- nvinfo : EIATTR_MAXREG_COUNT
	.align		4
        /*001c*/ 	.byte	0x03, 0x1b
        /*001e*/ 	.short	0x00a8


	//----- nvinfo : EIATTR_MERCURY_ISA_VERSION
	.align		4
        /*0020*/ 	.byte	0x03, 0x5f
        /*0022*/ 	.short	0x0101


	//----- nvinfo : EIATTR_VRC_CTA_INIT_COUNT
	.align		4
        /*0024*/ 	.byte	0x02, 0x4a
	.zero		1
	.zero		1


	//----- nvinfo : EIATTR_EXIT_INSTR_OFFSETS
	.align		4
        /*0028*/ 	.byte	0x04, 0x1c
        /*002a*/ 	.short	(.L_370 - .L_369)


	//   ....[0]....
.L_369:
        /*002c*/ 	.word	0x00000010


	//----- nvinfo : EIATTR_MAX_THREADS
	.align		4
.L_370:
        /*0030*/ 	.byte	0x04, 0x05
        /*0032*/ 	.short	(.L_372 - .L_371)
.L_371:
        /*0034*/ 	.word	0x00000180
        /*0038*/ 	.word	0x00000001
        /*003c*/ 	.word	0x00000001


	//----- nvinfo : EIATTR_CBANK_PARAM_SIZE
	.align		4
.L_372:
        /*0040*/ 	.byte	0x03, 0x19
        /*0042*/ 	.short	0x0a80


	//----- nvinfo : EIATTR_PARAM_CBANK
	.align		4
        /*0044*/ 	.byte	0x04, 0x0a
        /*0046*/ 	.short	(.L_374 - .L_373)
	.align		4
.L_373:
        /*0048*/ 	.word	index@(.nv.constant0._ZN7cutlass13device_kernelIN5flash11enable_sm90INS1_16FlashAttnFwdSm90INS1_25CollectiveMainloopFwdSm90ILi2EN4cute5tupleIJNS5_1CILi1EEES8_S8_EEENS6_IJNS7_ILi128EEENS7_ILi80EEENS7_ILi256EEEEEELi256ENS_10bfloat16_tEfNS_4arch4Sm90ELb1ELb0ELb1ELb1ELb0ELb0ELb0ELb1ELb1ELb1ELb1ELb0EEENS1_21CollectiveEpilogueFwdINS6_IJSA_SC_SB_EEES9_SE_SG_Li256ELb1ELb1ELb1ELb0EEENS1_36VarlenDynamicPersistentTileSchedulerILi128ELi80ELi256ELi128ELb1ELb1ELb1ELb1ELb1ELb1EEEEEEEEEvNT_6ParamsE)
        /*004c*/ 	.short	0x0380
        /*004e*/ 	.short	0x0a80


	//----- nvinfo : EIATTR_SW_WAR
	.align		4
.L_374:
        /*0050*/ 	.byte	0x04, 0x36
        /*0052*/ 	.short	(.L_376 - .L_375)
.L_375:
        /*0054*/ 	.word	0x00000008
.L_376:


//--------------------- .nv.info._ZN7cutlass13device_kernelIN5flash11enable_sm90INS1_16FlashAttnFwdSm90INS1_25CollectiveMainloopFwdSm90ILi2EN4cute5tupleIJNS5_1CILi1EEES8_S8_EEENS6_IJNS7_ILi128EEENS7_ILi80EEENS7_ILi256EEEEEELi256ENS_10bfloat16_tEfNS_4arch4Sm90ELb1ELb0ELb1ELb1ELb0ELb1ELb0ELb1ELb1ELb1ELb1ELb0EEENS1_21CollectiveEpilogueFwdINS6_IJSA_SC_SB_EEES9_SE_SG_Li256ELb1ELb1ELb1ELb0EEENS1_36VarlenDynamicPersistentTileSchedulerILi128ELi80ELi256ELi128ELb1ELb1ELb1ELb1ELb1ELb1EEEEEEEEEvNT_6ParamsE --------------------------
	.section	.nv.info._ZN7cutlass13device_kernelIN5flash11enable_sm90INS1_16FlashAttnFwdSm90INS1_25CollectiveMainloopFwdSm90ILi2EN4cute5tupleIJNS5_1CILi1EEES8_S8_EEENS6_IJNS7_ILi128EEENS7_ILi80EEENS7_ILi256EEEEEELi256ENS_10bfloat16_tEfNS_4arch4Sm90ELb1ELb0ELb1ELb1ELb0ELb1ELb0ELb1ELb1ELb1ELb1ELb0EEENS1_21CollectiveEpilogueFwdINS6_IJSA_SC_SB_EEES9_SE_SG_Li256ELb1ELb1ELb1ELb0EEENS1_36VarlenDynamicPersistentTileSchedulerILi128ELi80ELi256ELi128ELb1ELb1ELb1ELb1ELb1ELb1EEEEEEEEEvNT_6ParamsE,"",@"SHT_CUDA_INFO"
	.sectionflags	@""
	.align	4


	//----- nvinfo : EIATTR_CUDA_API_VERSION
	.align		4
        /*0000*/ 	.byte	0x04, 0x37
        /*0002*/ 	.short	(.L_378 - .L_377)
.L_377:
        /*0004*/ 	.word	0x00000082


	//----- nvinfo : EIATTR_KPARAM_INFO
	.align		4
.L_378:
        /*0008*/ 	.byte	0x04, 0x17
        /*000a*/ 	.short	(.L_380 - .L_379)
.L_379:
        /*000c*/ 	.word	0x00000000
        /*0010*/ 	.short	0x0000
        /*0012*/ 	.short	0x0000
        /*0014*/ 	.byte	0x00, 0xf0, 0x01, 0x2a


	//----- nvinfo : EIATTR_SPARSE_MMA_MASK
	.align		4
.L_380:
        /*0018*/ 	.byte	0x03, 0x50
        /*001a*/ 	.short	0x0000


	//----- nvinfo : EIATTR_MAXREG_COUNT
	.align		4
        /*001c*/ 	.byte	0x03, 0x1b
        /*001e*/ 	.short	0x00a8


	//----- nvinfo : EIATTR_MERCURY_ISA_VERSION
	.align		4
        /*0020*/ 	.byte	0x03, 0x5f
        /*0022*/ 	.short	0x0101


	//----- nvinfo : EIATTR_VRC_CTA_INIT_COUNT
	.align		4
        /*0024*/ 	.byte	0x02, 0x4a
	.zero		1
	.zero		1


	//----- nvinfo : EIATTR_EXIT_INSTR_OFFSETS
	.align		4
        /*0028*/ 	.byte	0x04, 0x1c
        /*002a*/ 	.short	(.L_382 - .L_381)


	//   ....[0]....
.L_381:
        /*002c*/ 	.word	0x00000010


	//----- nvinfo : EIATTR_MAX_THREADS
	.align		4
.L_382:
        /*0030*/ 	.byte	0x04, 0x05
        /*0032*/ 	.short	(.L_384 - .L_383)
.L_383:
        /*0034*/ 	.word	0x00000180
        /*0038*/ 	.word	0x00000001
        /*003c*/ 	.word	0x00000001


	//----- nvinfo : EIATTR_CBANK_PARAM_SIZE
	.align		4
.L_384:
        /*0040*/ 	.byte	0x03, 0x19
        /*0042*/ 	.short	0x0a80


	//----- nvinfo : EIATTR_PARAM_CBANK
	.align		4
        /*0044*/ 	.byte	0x04, 0x0a
        /*0046*/ 	.short	(.L_386 - .L_385)
	.align		4
.L_385:
        /*0048*/ 	.word	index@(.nv.constant0._ZN7cutlass13device_kernelIN5flash11enable_sm90INS1_16FlashAttnFwdSm90INS1_25CollectiveMainloopFwdSm90ILi2EN4cute5tupleIJNS5_1CILi1EEES8_S8_EEENS6_IJNS7_ILi128EEENS7_ILi80EEENS7_ILi256EEEEEELi256ENS_10bfloat16_tEfNS_4arch4Sm90ELb1ELb0ELb1ELb1ELb0ELb1ELb0ELb1ELb1ELb1ELb1ELb0EEENS1_21CollectiveEpilogueFwdINS6_IJSA_SC_SB_EEES9_SE_SG_Li256ELb1ELb1ELb1ELb0EEENS1_36VarlenDynamicPersistentTileSchedulerILi128ELi80ELi256ELi128ELb1ELb1ELb1ELb1ELb1ELb1EEEEEEEEEvNT_6ParamsE)
        /*004c*/ 	.short	0x0380
        /*004e*/ 	.short	0x0a80


	//----- nvinfo : EIATTR_SW_WAR
	.align		4
.L_386:
        /*0050*/ 	.byte	0x04, 0x36
        /*0052*/ 	.short	(.L_388 - .L_387)
.L_387:
        /*0054*/ 	.word	0x00000008
.L_388:


//--------------------- .nv.info._ZN7cutlass13device_kernelIN5flash11enable_sm90INS1_16FlashAttnFwdSm90INS1_25CollectiveMainloopFwdSm90ILi2EN4cute5tupleIJNS5_1CILi1EEES8_S8_EEENS6_IJNS7_ILi128EEENS7_ILi112EEENS7_ILi192EEEEEELi192ENS_10bfloat16_tEfNS_4arch4Sm90ELb0ELb0ELb1ELb0ELb0ELb0ELb0ELb1ELb1ELb1ELb1ELb0EEENS1_21CollectiveEpilogueFwdINS6_IJSA_SC_SB_EEES9_SE_SG_Li256ELb0ELb1ELb1ELb0EEENS1_19SingleTileSchedulerILb0ELb1ELb1ELi128EEEEEEEEEvNT_6ParamsE --------------------------
	.section	.nv.info._ZN7cutlass13device_kernelIN5flash11enable_sm90INS1_16FlashAttnFwdSm90INS1_25CollectiveMainloopFwdSm90ILi2EN4cute5tupleIJNS5_1CILi1EEES8_S8_EEENS6_IJNS7_ILi128EEENS7_ILi112EEENS7_ILi192EEEEEELi192ENS_10bfloat16_tEfNS_4arch4Sm90ELb0ELb0ELb1ELb0ELb0ELb0ELb0ELb1ELb1ELb1ELb1ELb0EEENS1_21CollectiveEpilogueFwdINS6_IJSA_SC_SB_EEES9_SE_SG_Li256ELb0ELb1ELb1ELb0EEENS1_19SingleTileSchedulerILb0ELb1ELb1ELi128EEEEEEEEEvNT_6ParamsE,"",@"SHT_CUDA_INFO"
	.sectionflags	@""
	.align	4


	//----- nvinfo : EIATTR_CUDA_API_VERSION
	.align		4
        /*0000*/ 	.byte	0x04, 0x37
        /*0002*/ 	.short	(.L_390 - .L_389)
.L_389:
        /*0004*/ 	.word	0x00000082


	//----- nvinfo : EIATTR_KPARAM_INFO
	.align		4
.L_390:
        /*0008*/ 	.byte	0x04, 0x17
        /*000a*/ 	.short	(.L_392 - .L_391)
.L_391:
        /*000c*/ 	.word	0x00000000
        /*0010*/ 	.short	0x0000
        /*0012*/ 	.short	0x0000
        /*0014*/ 	.byte	0x00, 0xf0, 0x01, 0x28


	//----- nvinfo : EIATTR_SPARSE_MMA_MASK
	.align		4
.L_392:
        /*0018*/ 	.byte	0x03, 0x50
        /*001a*/ 	.short	0x0000


	//----- nvinfo : EIATTR_MAXREG_COUNT
	.align		4
        /*001c*/ 	.byte	0x03, 0x1b
        /*001e*/ 	.short	0x00a8


	//----- nvinfo : EIATTR_MERCURY_ISA_VERSION
	.align		4
        /*0020*/ 	.byte	0x03, 0x5f
        /*0022*/ 	.short	0x0101


	//----- nvinfo : EIATTR_VRC_CTA_INIT_COUNT
	.align		4
        /*0024*/ 	.byte	0x02, 0x4a
	.zero		1
	.zero		1


	//----- nvinfo : EIATTR_EXIT_INSTR_OFFSETS
	.align		4
        /*0028*/ 	.byte	0x04, 0x1c
        /*002a*/ 	.short	(.L_394 - .L_393)


	//   ....[0]....
.L_393:
        /*002c*/ 	.word	0x00000010


	//----- nvinfo : EIATTR_MAX_THREADS
	.align		4
.L_394:
        /*0030*/ 	.byte	0x04, 0x05
        /*0032*/ 	.short	(.L_396 - .L_395)
.L_395:
        /*0034*/ 	.word	0x00000180
        /*0038*/ 	.word	0x00000001
        /*003c*/ 	.word	0x00000001


	//----- nvinfo : EIATTR_CBANK_PARAM_SIZE
	.align		4
.L_396:
        /*0040*/ 	.byte	0x03, 0x19
        /*0042*/ 	.short	0x0a00


	//----- nvinfo : EIATTR_PARAM_CBANK
	.align		4
        /*0044*/ 	.byte	0x04, 0x0a
        /*0046*/ 	.short	(.L_398 - .L_397)
	.align		4
.L_397:
        /*0048*/ 	.word	index@(.nv.constant0._ZN7cutlass13device_kernelIN5flash11enable_sm90INS1_16FlashAttnFwdSm90INS1_25CollectiveMainloopFwdSm90ILi2EN4cute5tupleIJNS5_1CILi1EEES8_S8_EEENS6_IJNS7_ILi128EEENS7_ILi112EEENS7_ILi192EEEEEELi192ENS_10bfloat16_tEfNS_4arch4Sm90ELb0ELb0ELb1ELb0ELb0ELb0ELb0ELb1ELb1ELb1ELb1ELb0EEENS1_21CollectiveEpilogueFwdINS6_IJSA_SC_SB_EEES9_SE_SG_Li256ELb0ELb1ELb1ELb0EEENS1_19SingleTileSchedulerILb0ELb1ELb1ELi128EEEEEEEEEvNT_6ParamsE)
        /*004c*/ 	.short	0x0380
        /*004e*/ 	.short	0x0a00


	//----- nvinfo : EIATTR_SW_WAR
	.align		4
.L_398:
        /*0050*/ 	.byte	0x04, 0x36
        /*0052*/ 	.short	(.L_400 - .L_399)
.L_399:
        /*0054*/ 	.word	0x00000008
.L_400:


//--------------------- .nv.info._ZN7cutlass13device_kernelIN5flash11enable_sm90INS1_16FlashAttnFwdSm90INS1_25CollectiveMainloopFwdSm90ILi2EN4cute5tupleIJNS5_1CILi1EEES8_S8_EEENS6_IJNS7_ILi128EEENS7_ILi112EEENS7_ILi192EEEEEELi192ENS_10bfloat16_tEfNS_4arch4Sm90ELb0ELb0ELb1ELb1ELb0ELb0ELb0ELb1ELb1ELb1ELb1ELb0EEENS1_21CollectiveEpilogueFwdINS6_IJSA_SC_SB_EEES9_SE_SG_Li256ELb1ELb1ELb1ELb0EEENS1_36VarlenDynamicPersistentTileSchedulerILi128ELi112ELi256ELi128ELb1ELb1ELb1ELb0ELb1ELb1EEEEEEEEEvNT_6ParamsE --------------------------
	.section	.nv.info._ZN7cutlass13device_kernelIN5flash11enable_sm90INS1_16FlashAttnFwdSm90INS1_25CollectiveMainloopFwdSm90ILi2EN4cute5tupleIJNS5_1CILi1EEES8_S8_EEENS6_IJNS7_ILi128EEENS7_ILi112EEENS7_ILi192EEEEEELi192ENS_10bfloat16_tEfNS_4arch4Sm90ELb0ELb0ELb1ELb1ELb0ELb0ELb0ELb1ELb1ELb1ELb1ELb0EEENS1_21CollectiveEpilogueFwdINS6_IJSA_SC_SB_EEES9_SE_SG_Li256ELb1ELb1ELb1ELb0EEENS1_36VarlenDynamicPersistentTileSchedulerILi128ELi112ELi256ELi128ELb1ELb1ELb1ELb0ELb1ELb1EEEEEEEEEvNT_6ParamsE,"",@"SHT_CUDA_INFO"
	.sectionflags	@""
	.align	4


	//----- nvinfo : EIATTR_CUDA_API_VERSION
	.align		4
        /*0000*/ 	.byte	0x04, 0x37
        /*0002*/ 	.short	(.L_402 - .L_401)
.L_401:
        /*0004*/ 	.word	0x00000082


	//----- nvinfo : EIATTR_KPARAM_INFO
	.align		4
.L_402:
        /*0008*/ 	.byte	0x04, 0x17
        /*000a*/ 	.short	(.L_404 - .L_403)
.L_403:
        /*000c*/ 	.word	0x00000000
        /*0010*/ 	.short	0x0000
        /*0012*/ 	.short	0x0000
        /*0014*/ 	.byte	0x00, 0xf0, 0x01, 0x2a


	//----- nvinfo : EIATTR_SPARSE_MMA_MASK
	.align		4
.L_404:
        /*0018*/ 	.byte	0x03, 0x50
        /*001a*/ 	.short	0x0000


	//----- nvinfo : EIATTR_MAXREG_COUNT
	.align		4
        /*001c*/ 	.byte	0x03, 0x1b
        /*001e*/ 	.short	0x00a8


	//----- nvinfo : EIATTR_MERCURY_ISA_VERSION
	.align		4
        /*0020*/ 	.byte	0x03, 0x5f
        /*0022*/ 	.short	0x0101


	//----- nvinfo : EIATTR_VRC_CTA_INIT_COUNT
	.align		4
        /*0024*/ 	.byte	0x02, 0x4a
	.zero		1
	.zero		1


	//----- nvinfo : EIATTR_EXIT_INSTR_OFFSETS
	.align		4
        /*0028*/ 	.byte	0x04, 0x1c
        /*002a*/ 	.short	(.L_406 - .L_405)


	//   ....[0]....
.L_405:
        /*002c*/ 	.word	0x00000010


	//----- nvinfo : EIATTR_MAX_THREADS
	.align		4
.L_406:
        /*0030*/ 	.byte	0x04, 0x05
        /*0032*/ 	.short	(.L_408 - .L_407)
.L_407:
        /*0034*/ 	.word	0x00000180
        /*0038*/ 	.word	0x00000001
        /*003c*/ 	.word	0x00000001


	//----- nvinfo : EIATTR_CBANK_PARAM_SIZE
	.align		4
.L_408:
        /*0040*/ 	.byte	0x03, 0x19
        /*0042*/ 	.short	0x0a80


	//----- nvinfo : EIATTR_PARAM_CBANK
	.align		4
        /*0044*/ 	.byte	0x04, 0x0a
        /*0046*/ 	.short	(.L_410 - .L_409)
	.align		4
.L_409:
        /*0048*/ 	.word	index@(.nv.constant0._ZN7cutlass13device_kernelIN5flash11enable_sm90INS1_16FlashAttnFwdSm90INS1_25CollectiveMainloopFwdSm90ILi2EN4cute5tupleIJNS5_1CILi1EEES8_S8_EEENS6_IJNS7_ILi128EEENS7_ILi112EEENS7_ILi192EEEEEELi192ENS_10bfloat16_tEfNS_4arch4Sm90ELb0ELb0ELb1ELb1ELb0ELb0ELb0ELb1ELb1ELb1ELb1ELb0EEENS1_21CollectiveEpilogueFwdINS6_IJSA_SC_SB_EEES9_SE_SG_Li256ELb1ELb1ELb1ELb0EEENS1_36VarlenDynamicPersistentTileSchedulerILi128ELi112ELi256ELi128ELb1ELb1ELb1ELb0ELb1ELb1EEEEEEEEEvNT_6ParamsE)
        /*004c*/ 	.short	0x0380
        /*004e*/ 	.short	0x0a80


	//----- nvinfo : EIATTR_SW_WAR
	.align		4
.L_410:
        /*0050*/ 	.byte	0x04, 0x36
        /*0052*/ 	.short	(.L_412 - .L_411)
.L_411:
        /*0054*/ 	.word	0x00000008
.L_412:


//--------------------- .nv.info._ZN7cutlass13device_kernelIN5flash11enable_sm90INS1_16FlashAttnFwdSm90INS1_25CollectiveMainloopFwdSm90ILi2EN4cute5tupleIJNS5_1CILi1EEES8_S8_EEENS6_IJNS7_ILi128EEENS7_ILi112EEENS7_ILi192EEEEEELi192ENS_10bfloat16_tEfNS_4arch4Sm90ELb0ELb0ELb1ELb1ELb0ELb1ELb0ELb1ELb1ELb1ELb1ELb0EEENS1_21CollectiveEpilogueFwdINS6_IJSA_SC_SB_EEES9_SE_SG_Li256ELb1ELb1ELb1ELb0EEENS1_36VarlenDynamicPersistentTileSchedulerILi128ELi112ELi256ELi128ELb1ELb1ELb1ELb0ELb1ELb1EEEEEEEEEvNT_6ParamsE --------------------------
	.section	.nv.info._ZN7cutlass13device_kernelIN5flash11enable_sm90INS1_16FlashAttnFwdSm90INS1_25CollectiveMainloopFwdSm90ILi2EN4cute5tupleIJNS5_1CILi1EEES8_S8_EEENS6_IJNS7_ILi128EEENS7_ILi112EEENS7_ILi192EEEEEELi192ENS_10bfloat16_tEfNS_4arch4Sm90ELb0ELb0ELb1ELb1ELb0ELb1ELb0ELb1ELb1ELb1ELb1ELb0EEENS1_21CollectiveEpilogueFwdINS6_IJSA_SC_SB_EEES9_SE_SG_Li256ELb1ELb1ELb1ELb0EEENS1_36VarlenDynamicPersistentTileSchedulerILi128ELi112ELi256ELi128ELb1ELb1ELb1ELb0ELb1ELb1EEEEEEEEEvNT_6ParamsE,"",@"SHT_CUDA_INFO"
	.sectionflags	@""
	.align	4


	//----- nvinfo : EIATTR_CUDA_API_VERSION
	.align		4
        /*0000*/ 	.byte	0x04, 0x37
        /*0002*/ 	.short	(.L_414 - .L_413)
.L_413:
        /*0004*/ 	.word	0x00000082


	//----- nvinfo : EIATTR_KPARAM_INFO
	.align		4
.L_414:
        /*0008*/ 	.byte	0x04, 0x17
        /*000a*/ 	.short	(.L_416 - .L_415)
.L_415:
        /*000c*/ 	.word	0x00000000
        /*0010*/ 	.short	0x0000
        /*0012*/ 	.short	0x0000
        /*0014*/ 	.byte	0x00, 0xf0, 0x01, 0x2a


	//----- nvinfo : EIATTR_SPARSE_MMA_MASK
	.align		4
.L_416:
        /*0018*/ 	.byte	0x03, 0x50
        /*001a*/ 	.short	0x0000


	//----- nvinfo : EIATTR_MAXREG_COUNT
	.align		4
        /*001c*/ 	.byte	0x03, 0x1b
        /*001e*/ 	.short	0x00a8


	//----- nvinfo : EIATTR_MERCURY_ISA_VERSION
	.align		4
        /*0020*/ 	.byte	0x03, 0x5f
        /*0022*/ 	.short	0x0101


	//----- nvinfo : EIATTR_VRC_CTA_INIT_COUNT
	.align		4
        /*0024*/ 	.byte	0x02, 0x4a
	.zero		1
	.zero		1


	//----- nvinfo : EIATTR_EXIT_INSTR_OFFSETS
	.align		4
        /*0028*/ 	.byte	0x04, 0x1c
        /*002a*/ 	.short	(.L_418 - .L_417)


	//   ....[0]....
.L_417:
        /*002c*/ 	.word	0x00000010


	//----- nvinfo : EIATTR_MAX_THREADS
	.align		4
.L_418:
        /*0030*/ 	.byte	0x04, 0x05
        /*0032*/ 	.short	(.L_420 - .L_419)
.L_419:
        /*0034*/ 	.word	0x00000180
        /*0038*/ 	.word	0x00000001
        /*003c*/ 	.word	0x00000001


	//----- nvinfo : EIATTR_CBANK_PARAM_SIZE
	.align		4
.L_420:
        /*0040*/ 	.byte	0x03, 0x19
        /*0042*/ 	.short	0x0a80


	//----- nvinfo : EIATTR_PARAM_CBANK
	.align		4
        /*0044*/ 	.byte	0x04, 0x0a
        /*0046*/ 	.short	(.L_422 - .L_421)
	.align		4
.L_421:
        /*0048*/ 	.word	index@(.nv.constant0._ZN7cutlass13device_kernelIN5flash11enable_sm90INS1_16FlashAttnFwdSm90INS1_25CollectiveMainloopFwdSm90ILi2EN4cute5tupleIJNS5_1CILi1EEES8_S8_EEENS6_IJNS7_ILi128EEENS7_ILi112EEENS7_ILi192EEEEEELi192ENS_10bfloat16_tEfNS_4arch4Sm90ELb0ELb0ELb1ELb1ELb0ELb1ELb0ELb1ELb1ELb1ELb1ELb0EEENS1_21CollectiveEpilogueFwdINS6_IJSA_SC_SB_EEES9_SE_SG_Li256ELb1ELb1ELb1ELb0EEENS1_36VarlenDynamicPersistentTileSchedulerILi128ELi112ELi256ELi128ELb1ELb1ELb1ELb0ELb1ELb1EEEEEEEEEvNT_6ParamsE)
        /*004c*/ 	.short	0x0380
        /*004e*/ 	.short	0x0a80


	//----- nvinfo : EIATTR_SW_WAR
	.align		4
.L_422:
        /*0050*/ 	.byte	0x04, 0x36
        /*0052*/ 	.short	(.L_424 - .L_423)
.L_423:
        /*0054*/ 	.word	0x00000008
.L_424:


//--------------------- .nv.info._ZN7cutlass13device_kernelIN5flash11enable_sm90INS1_16FlashAttnFwdSm90INS1_25CollectiveMainloopFwdSm90ILi2EN4cute5tupleIJNS5_1CILi1EEES8_S8_EEENS6_IJNS7_ILi128EEENS7_ILi96EEENS7_ILi192EEEEEELi192ENS_10bfloat16_tEfNS_4arch4Sm90ELb0ELb1ELb1ELb0ELb0ELb0ELb0ELb1ELb1ELb1ELb1ELb0EEENS1_21CollectiveEpilogueFwdINS6_IJSA_SC_SB_EEES9_SE_SG_Li256ELb0ELb1ELb1ELb0EEENS1_19SingleTileSchedulerILb0ELb1ELb1ELi128EEEEEEEEEvNT_6ParamsE --------------------------
	.section	.nv.info._ZN7cutlass13device_kernelIN5flash11enable_sm90INS1_16FlashAttnFwdSm90INS1_25CollectiveMainloopFwdSm90ILi2EN4cute5tupleIJNS5_1CILi1EEES8_S8_EEENS6_IJNS7_ILi128EEENS7_ILi96EEENS7_ILi192EEEEEELi192ENS_10bfloat16_tEfNS_4arch4Sm90ELb0ELb1ELb1ELb0ELb0ELb0ELb0ELb1ELb1ELb1ELb1ELb0EEENS1_21CollectiveEpilogueFwdINS6_IJSA_SC_SB_EEES9_SE_SG_Li256ELb0ELb1ELb1ELb0EEENS1_19SingleTileSchedulerILb0ELb1ELb1ELi128EEEEEEEEEvNT_6ParamsE,"",@"SHT_CUDA_INFO"
	.sectionflags	@""
	.align	4


	//----- nvinfo : EIATTR_CUDA_API_VERSION
	.align		4
        /*0000*/ 	.byte	0x04, 0x37
        /*0002*/ 	.short	(.L_426 - .L_425)
.L_425:
        /*0004*/ 	.word	0x00000082


	//----- nvinfo : EIATTR_KPARAM_INFO
	.align		4
.L_426:
        /*0008*/ 	.byte	0x04, 0x17
        /*000a*/ 	.short	(.L_428 - .L_427)
.L_427:
        /*000c*/ 	.word	0x00000000
        /*0010*/ 	.short	0x0000
        /*0012*/ 	.short	0x0000
        /*0014*/ 	.byte	0x00, 0xf0, 0x01, 0x28


	//----- nvinfo : EIATTR_SPARSE_MMA_MASK
	.align		4
.L_428:
        /*0018*/ 	.byte	0x03, 0x50
        /*001a*/ 	.short	0x0000


	//----- nvinfo : EIATTR_MAXREG_COUNT
	.align		4
        /*001c*/ 	.byte	0x03, 0x1b
        /*001e*/ 	.short	0x00a8


	//----- nvinfo : EIATTR_MERCURY_ISA_VERSION
	.align		4
        /*0020*/ 	.byte	0x03, 0x5f
        /*0022*/ 	.short	0x0101


	//----- nvinfo : EIATTR_VRC_CTA_INIT_COUNT
	.align		4
        /*0024*/ 	.byte	0x02, 0x4a
	.zero		1
	.zero		1


	//----- nvinfo : EIATTR_EXIT_INSTR_OFFSETS
	.align		4
        /*0028*/ 	.byte	0x04, 0x1c
        /*002a*/ 	.short	(.L_430 - .L_429)


	//   ....[0]....
.L_429:
        /*002c*/ 	.word	0x00000010


	//----- nvinfo : EIATTR_MAX_THREADS
	.align		4
.L_430:
        /*0030*/ 	.byte	0x04, 0x05
        /*0032*/ 	.short	(.L_432 - .L_431)
.L_431:
        /*0034*/ 	.word	0x00000180
        /*0038*/ 	.word	0x00000001
        /*003c*/ 	.word	0x00000001


	//----- nvinfo : EIATTR_CBANK_PARAM_SIZE
	.align		4
.L_432:
        /*0040*/ 	.byte	0x03, 0x19
        /*0042*/ 	.short	0x0a00


	//----- nvinfo : EIATTR_PARAM_CBANK
	.align		4
        /*0044*/ 	.byte	0x04, 0x0a
        /*0046*/ 	.short	(.L_434 - .L_433)
	.align		4
.L_433:
        /*0048*/ 	.word	index@(.nv.constant0._ZN7cutlass13device_kernelIN5flash11enable_sm90INS1_16FlashAttnFwdSm90INS1_25CollectiveMainloopFwdSm90ILi2EN4cute5tupleIJNS5_1CILi1EEES8_S8_EEENS6_IJNS7_ILi128EEENS7_ILi96EEENS7_ILi192EEEEEELi192ENS_10bfloat16_tEfNS_4arch4Sm90ELb0ELb1ELb1ELb0ELb0ELb0ELb0ELb1ELb1ELb1ELb1ELb0EEENS1_21CollectiveEpilogueFwdINS6_IJSA_SC_SB_EEES9_SE_SG_Li256ELb0ELb1ELb1ELb0EEENS1_19SingleTileSchedulerILb0ELb1ELb1ELi128EEEEEEEEEvNT_6ParamsE)
        /*004c*/ 	.short	0x0380
        /*004e*/ 	.short	0x0a00


	//----- nvinfo : EIATTR_SW_WAR
	.align		4
.L_434:
        /*0050*/ 	.byte	0x04, 0x36
        /*0052*/ 	.short	(.L_436 - .L_435)
.L_435:
        /*0054*/ 	.word	0x00000008
.L_436:


//--------------------- .nv.info._ZN7cutlass13device_kernelIN5flash11enable_sm90INS1_16FlashAttnFwdSm90INS1_25CollectiveMainloopFwdSm90ILi2EN4cute5tupleIJNS5_1CILi1EEES8_S8_EEENS6_IJNS7_ILi128EEENS7_ILi96EEENS7_ILi192EEEEEELi192ENS_10bfloat16_tEfNS_4arch4Sm90ELb0ELb1ELb1ELb1ELb0ELb0ELb0ELb1ELb1ELb1ELb1ELb0EEENS1_21CollectiveEpilogueFwdINS6_IJSA_SC_SB_EEES9_SE_SG_Li256ELb1ELb1ELb1ELb0EEENS1_36VarlenDynamicPersistentTileSchedulerILi128ELi96ELi256ELi128ELb1ELb1ELb1ELb1ELb0ELb1EEEEEEEEEvNT_6ParamsE --------------------------
	.section	.nv.info._ZN7cutlass13device_kernelIN5flash11enable_sm90INS1_16FlashAttnFwdSm90INS1_25CollectiveMainloopFwdSm90ILi2EN4cute5tupleIJNS5_1CILi1EEES8_S8_EEENS6_IJNS7_ILi128EEENS7_ILi96EEENS7_ILi192EEEEEELi192ENS_10bfloat16_tEfNS_4arch4Sm90ELb0ELb1ELb1ELb1ELb0ELb0ELb0ELb1ELb1ELb1ELb1ELb0EEENS1_21CollectiveEpilogueFwdINS6_IJSA_SC_SB_EEES9_SE_SG_Li256ELb1ELb1ELb1ELb0EEENS1_36VarlenDynamicPersistentTileSchedulerILi128ELi96ELi256ELi128ELb1ELb1ELb1ELb1ELb0ELb1EEEEEEEEEvNT_6ParamsE,"",@"SHT_CUDA_INFO"
	.sectionflags	@""
	.align	4


	//----- nvinfo : EIATTR_CUDA_API_VERSION
	.align		4
        /*0000*/ 	.byte	0x04, 0x37
        /*0002*/ 	.short	(.L_438 - .L_437)
.L_437:
        /*0004*/ 	.word	0x00000082


	//----- nvinfo : EIATTR_KPARAM_INFO
	.align		4
.L_438:
        /*0008*/ 	.byte	0x04, 0x17
        /*000a*/ 	.short	(.L_440 - .L_439)
.L_439:
        /*000c*/ 	.word	0x00000000
        /*0010*/ 	.short	0x0000
        /*0012*/ 	.short	0x0000
        /*0014*/ 	.byte	0x00, 0xf0, 0x01, 0x2a


	//----- nvinfo : EIATTR_SPARSE_MMA_MASK
	.align		4
.L_440:
        /*0018*/ 	.byte	0x03, 0x50
        /*001a*/ 	.short	0x0000


	//----- nvinfo : EIATTR_MAXREG_COUNT
	.align		4
        /*001c*/ 	.byte	0x03, 0x1b
        /*001e*/ 	.short	0x00a8


	//----- nvinfo : EIATTR_MERCURY_ISA_VERSION
	.align		4
        /*0020*/ 	.byte	0x03, 0x5f
        /*0022*/ 	.short	0x0101


	//----- nvinfo : EIATTR_VRC_CTA_INIT_COUNT
	.align		4
        /*0024*/ 	.byte	0x02, 0x4a
	.zero		1
	.zero		1


	//----- nvinfo : EIATTR_EXIT_INSTR_OFFSETS
	.align		4
        /*0028*/ 	.byte	0x04, 0x1c
        /*002a*/ 	.short	(.L_442 - .L_441)


	//   ....[0]....
.L_441:
        /*002c*/ 	.word	0x00000010


	//----- nvinfo : EIATTR_MAX_THREADS
	.align		4
.L_442:
        /*0030*/ 	.byte	0x04, 0x05
        /*0032*/ 	.short	(.L_444 - .L_443)
.L_443:
        /*0034*/ 	.word	0x00000180
        /*0038*/ 	.word	0x00000001
        /*003c*/ 	.word	0x00000001


	//----- nvinfo : EIATTR_CBANK_PARAM_SIZE
	.align		4
.L_444:
        /*0040*/ 	.byte	0x03, 0x19
        /*0042*/ 	.short	0x0a80


	//----- nvinfo : EIATTR_PARAM_CBANK
	.align		4
        /*0044*/ 	.byte	0x04, 0x0a
        /*0046*/ 	.short	(.L_446 - .L_445)
	.align		4
.L_445:
        /*0048*/ 	.word	index@(.nv.constant0._ZN7cutlass13device_kernelIN5flash11enable_sm90INS1_16FlashAttnFwdSm90INS1_25CollectiveMainloopFwdSm90ILi2EN4cute5tupleIJNS5_1CILi1EEES8_S8_EEENS6_IJNS7_ILi128EEENS7_ILi96EEENS7_ILi192EEEEEELi192ENS_10bfloat16_tEfNS_4arch4Sm90ELb0ELb1ELb1ELb1ELb0ELb0ELb0ELb1ELb1ELb1ELb1ELb0EEENS1_21CollectiveEpilogueFwdINS6_IJSA_SC_SB_EEES9_SE_SG_Li256ELb1ELb1ELb1ELb0EEENS1_36VarlenDynamicPersistentTileSchedulerILi128ELi96ELi256ELi128ELb1ELb1ELb1ELb1ELb0ELb1EEEEEEEEEvNT_6ParamsE)
        /*004c*/ 	.short	0x0380
        /*004e*/ 	.short	0x0a80


	//----- nvinfo : EIATTR_SW_WAR
	.align		4
.L_446:
        /*0050*/ 	.byte	0x04, 0x36
        /*0052*/ 	.short	(.L_448 - .L_447)
.L_447:
        /*0054*/ 	.word	0x00000008
.L_448:


//--------------------- .nv.info._ZN7cutlass13device_kernelIN5flash11enable_sm90INS1_16FlashAttnFwdSm90INS1_25CollectiveMainloopFwdSm90ILi2EN4cute5tupleIJNS5_1CILi1EEES8_S8_EEENS6_IJNS7_ILi128EEENS7_ILi96EEENS7_ILi192EEEEEELi192ENS_10bfloat16_tEfNS_4arch4Sm90ELb0ELb1ELb1ELb1ELb0ELb1ELb0ELb1ELb1ELb1ELb1ELb0EEENS1_21CollectiveEpilogueFwdINS6_IJSA_SC_SB_EEES9_SE_SG_Li256ELb1ELb1ELb1ELb0EEENS1_36VarlenDynamicPersistentTileSchedulerILi128ELi96ELi256ELi128ELb1ELb1ELb1ELb1ELb0ELb1EEEEEEEEEvNT_6ParamsE --------------------------
	.section	.nv.info._ZN7cutlass13device_kernelIN5flash11enable_sm90INS1_16FlashAttnFwdSm90INS1_25CollectiveMainloopFwdSm90ILi2EN4cute5tupleIJNS5_1CILi1EEES8_S8_EEENS6_IJNS7_ILi128EEENS7_ILi96EEENS7_ILi192EEEEEELi192ENS_10bfloat16_tEfNS_4arch4Sm90ELb0ELb1ELb1ELb1ELb0ELb1ELb0ELb1ELb1ELb1ELb1ELb0EEENS1_21CollectiveEpilogueFwdINS6_IJSA_SC_SB_EEES9_SE_SG_Li256ELb1ELb1ELb1ELb0EEENS1_36VarlenDynamicPersistentTileSchedulerILi128ELi96ELi256ELi128ELb1ELb1ELb1ELb1ELb0ELb1EEEEEEEEEvNT_6ParamsE,"",@"SHT_CUDA_INFO"
	.sectionflags	@""
	.align	4


	//----- nvinfo : EIATTR_CUDA_API_VERSION
	.align		4
        /*0000*/ 	.byte	0x04, 0x37
        /*0002*/ 	.short	(.L_450 - .L_449)
.L_449:
        /*0004*/ 	.word	0x00000082


	//----- nvinfo : EIATTR_KPARAM_INFO
	.align		4
.L_450:
        /*0008*/ 	.byte	0x04, 0x17
        /*000a*/ 	.short	(.L_452 - .L_451)
.L_451:
        /*000c*/ 	.word	0x00000000
        /*0010*/ 	.short	0x0000
        /*0012*/ 	.short	0x0000
        /*0014*/ 	.byte	0x00, 0xf0, 0x01, 0x2a


	//----- nvinfo : EIATTR_SPARSE_MMA_MASK
	.align		4
.L_452:
        /*0018*/ 	.byte	0x03, 0x50
        /*001a*/ 	.short	0x0000


	//----- nvinfo : EIATTR_MAXREG_COUNT
	.align		4
        /*001c*/ 	.byte	0x03, 0x1b
        /*001e*/ 	.short	0x00a8


	//----- nvinfo : EIATTR_MERCURY_ISA_VERSION
	.align		4
        /*0020*/ 	.byte	0x03, 0x5f
        /*0022*/ 	.short	0x0101


	//----- nvinfo : EIATTR_VRC_CTA_INIT_COUNT
	.align		4
        /*0024*/ 	.byte	0x02, 0x4a
	.zero		1
	.zero		1


	//----- nvinfo : EIATTR_EXIT_INSTR_OFFSETS
	.align		4
        /*0028*/ 	.byte	0x04, 0x1c
        /*002a*/ 	.short	(.L_454 - .L_453)


	//   ....[0]....
.L_453:
        /*002c*/ 	.word	0x00000010


	//----- nvinfo : EIATTR_MAX_THREADS
	.align		4
.L_454:
        /*0030*/ 	.byte	0x04, 0x05
        /*0032*/ 	.short	(.L_456 - .L_455)
.L_455:
        /*0034*/ 	.word	0x00000180
        /*0038*/ 	.word	0x00000001
        /*003c*/ 	.word	0x00000001


	//----- nvinfo : EIATTR_CBANK_PARAM_SIZE
	.align		4
.L_456:
        /*0040*/ 	.byte	0x03, 0x19
        /*0042*/ 	.short	0x0a80


	//----- nvinfo : EIATTR_PARAM_CBANK
	.align		4
        /*0044*/ 	.byte	0x04, 0x0a
        /*0046*/ 	.short	(.L_458 - .L_457)
	.align		4
.L_457:
        /*0048*/ 	.word	index@(.nv.constant0._ZN7cutlass13device_kernelIN5flash11enable_sm90INS1_16FlashAttnFwdSm90INS1_25CollectiveMainloopFwdSm90ILi2EN4cute5tupleIJNS5_1CILi1EEES8_S8_EEENS6_IJNS7_ILi128EEENS7_ILi96EEENS7_ILi192EEEEEELi192ENS_10bfloat16_tEfNS_4arch4Sm90ELb0ELb1ELb1ELb1ELb0ELb1ELb0ELb1ELb1ELb1ELb1ELb0EEENS1_21CollectiveEpilogueFwdINS6_IJSA_SC_SB_EEES9_SE_SG_Li256ELb1ELb1ELb1ELb0EEENS1_36VarlenDynamicPersistentTileSchedulerILi128ELi96ELi256ELi128ELb1ELb1ELb1ELb1ELb0ELb1EEEEEEEEEvNT_6ParamsE)
        /*004c*/ 	.short	0x0380
        /*004e*/ 	.short	0x0a80


	//----- nvinfo : EIATTR_SW_WAR
	.align		4
.L_458:
        /*0050*/ 	.byte	0x04, 0x36
        /*0052*/ 	.short	(.L_460 - .L_459)
.L_459:
        /*0054*/ 	.word	0x00000008
.L_460:


//--------------------- .nv.info._ZN7cutlass13device_kernelIN5flash11enable_sm90INS1_16FlashAttnFwdSm90INS1_25CollectiveMainloopFwdSm90ILi2EN4cute5tupleIJNS5_1CILi1EEES8_S8_EEENS6_IJNS7_ILi128EEENS7_ILi112EEENS7_ILi192EEEEEELi192ENS_10bfloat16_tEfNS_4arch4Sm90ELb1ELb0ELb1ELb0ELb0ELb0ELb0ELb1ELb1ELb1ELb1ELb0EEENS1_21CollectiveEpilogueFwdINS6_IJSA_SC_SB_EEES9_SE_SG_Li256ELb0ELb1ELb1ELb0EEENS1_19SingleTileSchedulerILb0ELb1ELb1ELi128EEEEEEEEEvNT_6ParamsE --------------------------
	.section	.nv.info._ZN7cutlass13device_kernelIN5flash11enable_sm90INS1_16FlashAttnFwdSm90INS1_25CollectiveMainloopFwdSm90ILi2EN4cute5tupleIJNS5_1CILi1EEES8_S8_EEENS6_IJNS7_ILi128EEENS7_ILi112EEENS7_ILi192EEEEEELi192ENS_10bfloat16_tEfNS_4arch4Sm90ELb1ELb0ELb1ELb0ELb0ELb0ELb0ELb1ELb1ELb1ELb1ELb0EEENS1_21CollectiveEpilogueFwdINS6_IJSA_SC_SB_EEES9_SE_SG_Li256ELb0ELb1ELb1ELb0EEENS1_19SingleTileSchedulerILb0ELb1ELb1ELi128EEEEEEEEEvNT_6ParamsE,"",@"SHT_CUDA_INFO"
	.sectionflags	@""
	.align	4


	//----- nvinfo : EIATTR_CUDA_API_VERSION
	.align		4
        /*0000*/ 	.byte	0x04, 0x37
        /*0002*/ 	.short	(.L_462 - .L_461)
.L_461:
        /*0004*/ 	.word	0x00000082


	//----- nvinfo : EIATTR_KPARAM_INFO
	.align		4
.L_462:
        /*0008*/ 	.byte	0x04, 0x17
        /*000a*/ 	.short	(.L_464 - .L_463)
.L_463:
        /*000c*/ 	.word	0x00000000
        /*0010*/ 	.short	0x0000
        /*0012*/ 	.short	0x0000
        /*0014*/ 	.byte	0x00, 0xf0, 0x01, 0x28


	//----- nvinfo : EIATTR_SPARSE_MMA_MASK
	.align		4
.L_464:
        /*0018*/ 	.byte	0x03, 0x50
        /*001a*/ 	.short	0x0000


	//----- nvinfo : EIATTR_MAXREG_COUNT
	.align		4
        /*001c*/ 	.byte	0x03, 0x1b
        /*001e*/ 	.short	0x00a8


	//----- nvinfo : EIATTR_MERCURY_ISA_VERSION
	.align		4
        /*0020*/ 	.byte	0x03, 0x5f
        /*0022*/ 	.short	0x0101


	//----- nvinfo : EIATTR_VRC_CTA_INIT_COUNT
	.align		4
        /*0024*/ 	.byte	0x02, 0x4a
	.zero		1
	.zero		1


	//----- nvinfo : EIATTR_EXIT_INSTR_OFFSETS
	.align		4
        /*0028*/ 	.byte	0x04, 0x1c
        /*002a*/ 	.short	(.L_466 - .L_465)


	//   ....[0]....
.L_465:
        /*002c*/ 	.word	0x00000010


	//----- nvinfo : EIATTR_MAX_THREADS
	.align		4
.L_466:
        /*0030*/ 	.byte	0x04, 0x05
        /*0032*/ 	.short	(.L_468 - .L_467)
.L_467:
        /*0034*/ 	.word	0x00000180
        /*0038*/ 	.word	0x00000001
        /*003c*/ 	.word	0x00000001


	//----- nvinfo : EIATTR_CBANK_PARAM_SIZE
	.align		4
.L_468:
        /*0040*/ 	.byte	0x03, 0x19
        /*0042*/ 	.short	0x0a00


	//----- nvinfo : EIATTR_PARAM_CBANK
	.align		4
        /*0044*/ 	.byte	0x04, 0x0a
        /*0046*/ 	.short	(.L_470 - .L_469)
	.align		4
.L_469:
        /*0048*/ 	.word	index@(.nv.constant0._ZN7cutlass13device_kernelIN5flash11enable_sm90INS1_16FlashAttnFwdSm90INS1_25CollectiveMainloopFwdSm90ILi2EN4cute5tupleIJNS5_1CILi1EEES8_S8_EEENS6_IJNS7_ILi128EEENS7_ILi112EEENS7_ILi192EEEEEELi192ENS_10bfloat16_tEfNS_4arch4Sm90ELb1ELb0ELb1ELb0ELb0ELb0ELb0ELb1ELb1ELb1ELb1ELb0EEENS1_21CollectiveEpilogueFwdINS6_IJSA_SC_SB_EEES9_SE_SG_Li256ELb0ELb1ELb1ELb0EEENS1_19SingleTileSchedulerILb0ELb1ELb1ELi128EEEEEEEEEvNT_6ParamsE)
        /*004c*/ 	.short	0x0380
        /*004e*/ 	.short	0x0a00


	//----- nvinfo : EIATTR_SW_WAR
	.align		4
.L_470:
        /*0050*/ 	.byte	0x04, 0x36
        /*0052*/ 	.short	(.L_472 - .L_471)
.L_471:
        /*0054*/ 	.word	0x00000008
.L_472:


//--------------------- .nv.info._ZN7cutlass13device_kernelIN5flash11enable_sm90INS1_16FlashAttnFwdSm90INS1_25CollectiveMainloopFwdSm90ILi2EN4cute5tupleIJNS5_1CILi1EEES8_S8_EEENS6_IJNS7_ILi128EEENS7_ILi112EEENS7_ILi192EEEEEELi192ENS_10bfloat16_tEfNS_4arch4Sm90ELb1ELb0ELb1ELb1ELb0ELb0ELb0ELb1ELb1ELb1ELb1ELb0EEENS1_21CollectiveEpilogueFwdINS6_IJSA_SC_SB_EEES9_SE_SG_Li256ELb1ELb1ELb1ELb0EEENS1_36VarlenDynamicPersistentTileSchedulerILi128ELi112ELi256ELi128ELb1ELb1ELb1ELb1ELb1ELb1EEEEEEEEEvNT_6ParamsE --------------------------
	.section	.nv.info._ZN7cutlass13device_kernelIN5flash11enable_sm90INS1_16FlashAttnFwdSm90INS1_25CollectiveMainloopFwdSm90ILi2EN4cute5tupleIJNS5_1CILi1EEES8_S8_EEENS6_IJNS7_ILi128EEENS7_ILi112EEENS7_ILi192EEEEEELi192ENS_10bfloat16_tEfNS_4arch4Sm90ELb1ELb0ELb1ELb1ELb0ELb0ELb0ELb1ELb1ELb1ELb1ELb0EEENS1_21CollectiveEpilogueFwdINS6_IJSA_SC_SB_EEES9_SE_SG_Li256ELb1ELb1ELb1ELb0EEENS1_36VarlenDynamicPersistentTileSchedulerILi128ELi112ELi256ELi128ELb1ELb1ELb1ELb1ELb1ELb1EEEEEEEEEvNT_6ParamsE,"",@"SHT_CUDA_INFO"
	.sectionflags	@""
	.align	4


	//----- nvinfo : EIATTR_CUDA_API_VERSION
	.align		4
        /*0000*/ 	.byte	0x04, 0x37
        /*0002*/ 	.short	(.L_474 - .L_473)
.L_473:
        /*0004*/ 	.word	0x00000082


	//----- nvinfo : EIATTR_KPARAM_INFO
	.align		4
.L_474:
        /*0008*/ 	.byte	0x04, 0x17
        /*000a*/ 	.short	(.L_476 - .L_475)
.L_475:
        /*000c*/ 	.word	0x00000000
        /*0010*/ 	.short	0x0000
        /*0012*/ 	.short	0x0000
        /*0014*/ 	.byte	0x00, 0xf0, 0x01, 0x2a


	//----- nvinfo : EIATTR_SPARSE_MMA_MASK
	.align		4
.L_476:
        /*0018*/ 	.byte	0x03, 0x50
        /*001a*/ 	.short	0x0000


	//----- nvinfo : EIATTR_MAXREG_COUNT
	.align		4
        /*001c*/ 	.byte	0x03, 0x1b
        /*001e*/ 	.short	0x00a8


	//----- nvinfo : EIATTR_MERCURY_ISA_VERSION
	.align		4
        /*0020*/ 	.byte	0x03, 0x5f
        /*0022*/ 	.short	0x0101


	//----- nvinfo : EIATTR_VRC_CTA_INIT_COUNT
	.align		4
        /*0024*/ 	.byte	0x02, 0x4a
	.zero		1
	.zero		1


	//----- nvinfo : EIATTR_EXIT_INSTR_OFFSETS
	.align		4
        /*0028*/ 	.byte	0x04, 0x1c
        /*002a*/ 	.short	(.L_478 - .L_477)


	//   ....[0]....
.L_477:
        /*002c*/ 	.word	0x00000010


	//----- nvinfo : EIATTR_MAX_THREADS
	.align		4
.L_478:
        /*0030*/ 	.byte	0x04, 0x05
        /*0032*/ 	.short	(.L_480 - .L_479)
.L_479:
        /*0034*/ 	.word	0x00000180
        /*0038*/ 	.word	0x00000001
        /*003c*/ 	.word	0x00000001


	//----- nvinfo : EIATTR_CBANK_PARAM_SIZE
	.align		4
.L_480:
        /*0040*/ 	.byte	0x03, 0x19
        /*0042*/ 	.short	0x0a80


	//----- nvinfo : EIATTR_PARAM_CBANK
	.align		4
        /*0044*/ 	.byte	0x04, 0x0a
        /*0046*/ 	.short	(.L_482 - .L_481)
	.align		4
.L_481:
        /*0048*/ 	.word	index@(.nv.constant0._ZN7cutlass13device_kernelIN5flash11enable_sm90INS1_16FlashAttnFwdSm90INS1_25CollectiveMainloopFwdSm90ILi2EN4cute5tupleIJNS5_1CILi1EEES8_S8_EEENS6_IJNS7_ILi128EEENS7_ILi112EEENS7_ILi192EEEEEELi192ENS_10bfloat16_tEfNS_4arch4Sm90ELb1ELb0ELb1ELb1ELb0ELb0ELb0ELb1ELb1ELb1ELb1ELb0EEENS1_21CollectiveEpilogueFwdINS6_IJSA_SC_SB_EEES9_SE_SG_Li256ELb1ELb1ELb1ELb0EEENS1_36VarlenDynamicPersistentTileSchedulerILi128ELi112ELi256ELi128ELb1ELb1ELb1ELb1ELb1ELb1EEEEEEEEEvNT_6ParamsE)
        /*004c*/ 	.short	0x0380
        /*004e*/ 	.short	0x0a80


	//----- nvinfo : EIATTR_SW_WAR
	.align		4
.L_482:
        /*0050*/ 	.byte	0x04, 0x36
        /*0052*/ 	.short	(.L_484 - .L_483)
.L_483:
        /*0054*/ 	.word	0x00000008
.L_484:


//--------------------- .nv.info._ZN7cutlass13device_kernelIN5flash11enable_sm90INS1_16FlashAttnFwdSm90INS1_25CollectiveMainloopFwdSm90ILi2EN4cute5tupleIJNS5_1CILi1EEES8_S8_EEENS6_IJNS7_ILi128EEENS7_ILi112EEENS7_ILi192EEEEEELi192ENS_10bfloat16_tEfNS_4arch4Sm90ELb1ELb0ELb1ELb1ELb0ELb1ELb0ELb1ELb1ELb1ELb1ELb0EEENS1_21CollectiveEpilogueFwdINS6_IJSA_SC_SB_EEES9_SE_SG_Li256ELb1ELb1ELb1ELb0EEENS1_36VarlenDynamicPersistentTileSchedulerILi128ELi112ELi256ELi128ELb1ELb1ELb1ELb1ELb1ELb1EEEEEEEEEvNT_6ParamsE --------------------------
	.section	.nv.info._ZN7cutlass13device_kernelIN5flash11enable_sm90INS1_16FlashAttnFwdSm90INS1_25CollectiveMainloopFwdSm90ILi2EN4cute5tupleIJNS5_1CILi1EEES8_S8_EEENS6_IJNS7_ILi128EEENS7_ILi112EEENS7_ILi192EEEEEELi192ENS_10bfloat16_tEfNS_4arch4Sm90ELb1ELb0ELb1ELb1ELb0ELb1ELb0ELb1ELb1ELb1ELb1ELb0EEENS1_21CollectiveEpilogueFwdINS6_IJSA_SC_SB_EEES9_SE_SG_Li256ELb1ELb1ELb1ELb0EEENS1_36VarlenDynamicPersistentTileSchedulerILi128ELi112ELi256ELi128ELb1ELb1ELb1ELb1ELb1ELb1EEEEEEEEEvNT_6ParamsE,"",@"SHT_CUDA_INFO"
	.sectionflags	@""
	.align	4


	//----- nvinfo : EIATTR_CUDA_API_VERSION
	.align		4
        /*0000*/ 	.byte	0x04, 0x37
        /*0002*/ 	.short	(.L_486 - .L_485)
.L_485:
        /*0004*/ 	.word	0x00000082


	//----- nvinfo : EIATTR_KPARAM_INFO
	.align		4
.L_486:
        /*0008*/ 	.byte	0x04, 0x17
        /*000a*/ 	.short	(.L_488 - .L_487)
.L_487:
        /*000c*/ 	.word	0x00000000
        /*0010*/ 	.short	0x0000
        /*0012*/ 	.short	0x0000
        /*0014*/ 	.byte	0x00, 0xf0, 0x01, 0x2a


	//----- nvinfo : EIATTR_SPARSE_MMA_MASK
	.align		4
.L_488:
        /*0018*/ 	.byte	0x03, 0x50
        /*001a*/ 	.short	0x0000


	//----- nvinfo : EIATTR_MAXREG_COUNT
	.align		4
        /*001c*/ 	.byte	0x03, 0x1b
        /*001e*/ 	.short	0x00a8


	//----- nvinfo : EIATTR_MERCURY_ISA_VERSION
	.align		4
        /*0020*/ 	.byte	0x03, 0x5f
        /*0022*/ 	.short	0x0101


	//----- nvinfo : EIATTR_VRC_CTA_INIT_COUNT
	.align		4
        /*0024*/ 	.byte	0x02, 0x4a
	.zero		1
	.zero		1


	//----- nvinfo : EIATTR_EXIT_INSTR_OFFSETS
	.align		4
        /*0028*/ 	.byte	0x04, 0x1c
        /*002a*/ 	.short	(.L_490 - .L_489)


	//   ....[0]....
.L_489:
        /*002c*/ 	.word	0x00000010


	//----- nvinfo : EIATTR_MAX_THREADS
	.align		4
.L_490:
        /*0030*/ 	.byte	0x04, 0x05
        /*0032*/ 	.short	(.L_492 - .L_491)
.L_491:
        /*0034*/ 	.word	0x00000180
        /*0038*/ 	.word	0x00000001
        /*003c*/ 	.word	0x00000001


	//----- nvinfo : EIATTR_CBANK_PARAM_SIZE
	.align		4
.L_492:
        /*0040*/ 	.byte	0x03, 0x19
        /*0042*/ 	.short	0x0a80


	//----- nvinfo : EIATTR_PARAM_CBANK
	.align		4
        /*0044*/ 	.byte	0x04, 0x0a
        /*0046*/ 	.short	(.L_494 - .L_493)
	.align		4
.L_493:
        /*0048*/ 	.word	index@(.nv.constant0._ZN7cutlass13device_kernelIN5flash11enable_sm90INS1_16FlashAttnFwdSm90INS1_25CollectiveMainloopFwdSm90ILi2EN4cute5tupleIJNS5_1CILi1EEES8_S8_EEENS6_IJNS7_ILi128EEENS7_ILi112EEENS7_ILi192EEEEEELi192ENS_10bfloat16_tEfNS_4arch4Sm90ELb1ELb0ELb1ELb1ELb0ELb1ELb0ELb1ELb1ELb1ELb1ELb0EEENS1_21CollectiveEpilogueFwdINS6_IJSA_SC_SB_EEES9_SE_SG_Li256ELb1ELb1ELb1ELb0EEENS1_36VarlenDynamicPersistentTileSchedulerILi128ELi112ELi256ELi128ELb1ELb1ELb1ELb1ELb1ELb1EEEEEEEEEvNT_6ParamsE)
        /*004c*/ 	.short	0x0380
        /*004e*/ 	.short	0x0a80


	//----- nvinfo : EIATTR_SW_WAR
	.align		4
.L_494:
        /*0050*/ 	.byte	0x04, 0x36
        /*0052*/ 	.short	(.L_496 - .L_495)
.L_495:
        /*0054*/ 	.word	0x00000008
.L_496:


//--------------------- .nv.info._ZN7cutlass13device_kernelIN5flash11enable_sm90INS1_16FlashAttnFwdSm90INS1_25CollectiveMainloopFwdSm90ILi2EN4cute5tupleIJNS5_1CILi1EEES8_S8_EEENS6_IJNS7_ILi128EEENS7_ILi176EEESA_EEELi128ENS_10bfloat16_tEfNS_4arch4Sm90ELb0ELb0ELb1ELb0ELb0ELb0ELb0ELb1ELb1ELb1ELb1ELb0EEENS1_21CollectiveEpilogueFwdINS6_IJSA_SA_SB_EEES9_SD_SF_Li256ELb0ELb1ELb1ELb0EEENS1_19SingleTileSchedulerILb0ELb1ELb1ELi128EEEEEEEEEvNT_6ParamsE --------------------------
	.section	.nv.info._ZN7cutlass13device_kernelIN5flash11enable_sm90INS1_16FlashAttnFwdSm90INS1_25CollectiveMainloopFwdSm90ILi2EN4cute5tupleIJNS5_1CILi1EEES8_S8_EEENS6_IJNS7_ILi128EEENS7_ILi176EEESA_EEELi128ENS_10bfloat16_tEfNS_4arch4Sm90ELb0ELb0ELb1ELb0ELb0ELb0ELb0ELb1ELb1ELb1ELb1ELb0EEENS1_21CollectiveEpilogueFwdINS6_IJSA_SA_SB_EEES9_SD_SF_Li256ELb0ELb1ELb1ELb0EEENS1_19SingleTileSchedulerILb0ELb1ELb1ELi128EEEEEEEEEvNT_6ParamsE,"",@"SHT_CUDA_INFO"
	.sectionflags	@""
	.align	4


	//----- nvinfo : EIATTR_CUDA_API_VERSION
	.align		4
        /*0000*/ 	.byte	0x04, 0x37
        /*0002*/ 	.short	(.L_498 - .L_497)
.L_497:
        /*0004*/ 	.word	0x00000082


	//----- nvinfo : EIATTR_KPARAM_INFO
	.align		4
.L_498:
        /*0008*/ 	.byte	0x04, 0x17
        /*000a*/ 	.short	(.L_500 - .L_499)
.L_499:
        /*000c*/ 	.word	0x00000000
        /*0010*/ 	.short	0x0000
        /*0012*/ 	.short	0x0000
        /*0014*/ 	.byte	0x00, 0xf0, 0x01, 0x28


	//----- nvinfo : EIATTR_SPARSE_MMA_MASK
	.align		4
.L_500:
        /*0018*/ 	.byte	0x03, 0x50
        /*001a*/ 	.short	0x0000


	//----- nvinfo : EIATTR_MAXREG_COUNT
	.align		4
        /*001c*/ 	.byte	0x03, 0x1b
        /*001e*/ 	.short	0x00a8


	//----- nvinfo : EIATTR_MERCURY_ISA_VERSION
	.align		4
        /*0020*/ 	.byte	0x03, 0x5f
        /*0022*/ 	.short	0x0101


	//----- nvinfo : EIATTR_VRC_CTA_INIT_COUNT
	.align		4
        /*0024*/ 	.byte	0x02, 0x4a
	.zero		1
	.zero		1


	//----- nvinfo : EIATTR_EXIT_INSTR_OFFSETS
	.align		4
        /*0028*/ 	.byte	0x04, 0x1c
        /*002a*/ 	.short	(.L_502 - .L_501)


	//   ....[0]....
.L_501:
        /*002c*/ 	.word	0x00000010


	//----- nvinfo : EIATTR_MAX_THREADS
	.align		4
.L_502:
        /*0030*/ 	.byte	0x04, 0x05
        /*0032*/ 	.short	(.L_504 - .L_503)
.L_503:
        /*0034*/ 	.word	0x00000180
        /*0038*/ 	.word	0x00000001
        /*003c*/ 	.word	0x00000001


	//----- nvinfo : EIATTR_CBANK_PARAM_SIZE
	.align		4
.L_504:
        /*0040*/ 	.byte	0x03, 0x19
        /*0042*/ 	.short	0x0a00


	//----- nvinfo : EIATTR_PARAM_CBANK
	.align		4
        /*0044*/ 	.byte	0x04, 0x0a
        /*0046*/ 	.short	(.L_506 - .L_505)
	.align		4
.L_505:
        /*0048*/ 	.word	index@(.nv.constant0._ZN7cutlass13device_kernelIN5flash11enable_sm90INS1_16FlashAttnFwdSm90INS1_25CollectiveMainloopFwdSm90ILi2EN4cute5tupleIJNS5_1CILi1EEES8_S8_EEENS6_IJNS7_ILi128EEENS7_ILi176EEESA_EEELi128ENS_10bfloat16_tEfNS_4arch4Sm90ELb0ELb0ELb1ELb0ELb0ELb0ELb0ELb1ELb1ELb1ELb1ELb0EEENS1_21CollectiveEpilogueFwdINS6_IJSA_SA_SB_EEES9_SD_SF_Li256ELb0ELb1ELb1ELb0EEENS1_19SingleTileSchedulerILb0ELb1ELb1ELi128EEEEEEEEEvNT_6ParamsE)
        /*004c*/ 	.short	0x0380
        /*004e*/ 	.short	0x0a00


	//----- nvinfo : EIATTR_SW_WAR
	.align		4
.L_506:
        /*0050*/ 	.byte	0x04, 0x36
        /*0052*/ 	.short	(.L_508 - .L_507)
.L_507:
        /*0054*/ 	.word	0x00000008
.L_508:


//--------------------- .nv.info._ZN7cutlass13device_kernelIN5flash11enable_sm90INS1_16FlashAttnFwdSm90INS1_25CollectiveMainloopFwdSm90ILi2EN4cute5tupleIJNS5_1CILi1EEES8_S8_EEENS6_IJNS7_ILi128EEENS7_ILi176EEESA_EEELi128ENS_10bfloat16_tEfNS_4arch4Sm90ELb0ELb0ELb1ELb1ELb0ELb0ELb0ELb1ELb1ELb1ELb1ELb0EEENS1_21CollectiveEpilogueFwdINS6_IJSA_SA_SB_EEES9_SD_SF_Li256ELb1ELb1ELb1ELb0EEENS1_36VarlenDynamicPersistentTileSchedulerILi128ELi176ELi256ELi128ELb1ELb1ELb1ELb0ELb1ELb1EEEEEEEEEvNT_6ParamsE --------------------------
	.section	.nv.info._ZN7cutlass13device_kernelIN5flash11enable_sm90INS1_16FlashAttnFwdSm90INS1_25CollectiveMainloopFwdSm90ILi2EN4cute5tupleIJNS5_1CILi1EEES8_S8_EEENS6_IJNS7_ILi128EEENS7_ILi176EEESA_EEELi128ENS_10bfloat16_tEfNS_4arch4Sm90ELb0ELb0ELb1ELb1ELb0ELb0ELb0ELb1ELb1ELb1ELb1ELb0EEENS1_21CollectiveEpilogueFwdINS6_IJSA_SA_SB_EEES9_SD_SF_Li256ELb1ELb1ELb1ELb0EEENS1_36VarlenDynamicPersistentTileSchedulerILi128ELi176ELi256ELi128ELb1ELb1ELb1ELb0ELb1ELb1EEEEEEEEEvNT_6ParamsE,"",@"SHT_CUDA_INFO"
	.sectionflags	@""
	.align	4


	//----- nvinfo : EIATTR_CUDA_API_VERSION
	.align		4
        /*0000*/ 	.byte	0x04, 0x37
        /*0002*/ 	.short	(.L_510 - .L_509)
.L_509:
        /*0004*/ 	.word	0x00000082


	//----- nvinfo : EIATTR_KPARAM_INFO
	.align		4
.L_510:
        /*0008*/ 	.byte	0x04, 0x17
        /*000a*/ 	.short	(.L_512 - .L_511)
.L_511:
        /*000c*/ 	.word	0x00000000
        /*0010*/ 	.short	0x0000
        /*0012*/ 	.short	0x0000
        /*0014*/ 	.byte	0x00, 0xf0, 0x01, 0x2a


	//----- nvinfo : EIATTR_SPARSE_MMA_MASK
	.align		4
.L_512:
        /*0018*/ 	.byte	0x03, 0x50
        /*001a*/ 	.short	0x0000


	//----- nvinfo : EIATTR_MAXREG_COUNT
	.align		4
        /*001c*/ 	.byte	0x03, 0x1b
        /*001e*/ 	.short	0x00a8


	//----- nvinfo : EIATTR_MERCURY_ISA_VERSION
	.align		4
        /*0020*/ 	.byte	0x03, 0x5f
        /*0022*/ 	.short	0x0101


	//----- nvinfo : EIATTR_VRC_CTA_INIT_COUNT
	.align		4
        /*0024*/ 	.byte	0x02, 0x4a
	.zero		1
	.zero		1


	//----- nvinfo : EIATTR_EXIT_INSTR_OFFSETS
	.align		4
        /*0028*/ 	.byte	0x04, 0x1c
        /*002a*/ 	.short	(.L_514 - .L_513)


	//   ....[0]....
.L_513:
        /*002c*/ 	.word	0x00000010


	//----- nvinfo : EIATTR_MAX_THREADS
	.align		4
.L_514:
        /*0030*/ 	.byte	0x04, 0x05
        /*0032*/ 	.short	(.L_516 - .L_515)
.L_515:
        /*0034*/ 	.word	0x00000180
        /*0038*/ 	.word	0x00000001
        /*003c*/ 	.word	0x00000001


	//----- nvinfo : EIATTR_CBANK_PARAM_SIZE
	.align		4
.L_516:
        /*0040*/ 	.byte	0x03, 0x19
        /*0042*/ 	.short	0x0a80


	//----- nvinfo : EIATTR_PARAM_CBANK
	.align		4
        /*0044*/ 	.byte	0x04, 0x0a
        /*0046*/ 	.short	(.L_518 - .L_517)
	.align		4
.L_517:
        /*0048*/ 	.word	index@(.nv.constant0._ZN7cutlass13device_kernelIN5flash11enable_sm90INS1_16FlashAttnFwdSm90INS1_25CollectiveMainloopFwdSm90ILi2EN4cute5tupleIJNS5_1CILi1EEES8_S8_EEENS6_IJNS7_ILi128EEENS7_ILi176EEESA_EEELi128ENS_10bfloat16_tEfNS_4arch4Sm90ELb0ELb0ELb1ELb1ELb0ELb0ELb0ELb1ELb1ELb1ELb1ELb0EEENS1_21CollectiveEpilogueFwdINS6_IJSA_SA_SB_EEES9_SD_SF_Li256ELb1ELb1ELb1ELb0EEENS1_36VarlenDynamicPersistentTileSchedulerILi128ELi176ELi256ELi128ELb1ELb1ELb1ELb0ELb1ELb1EEEEEEEEEvNT_6ParamsE)
        /*004c*/ 	.short	0x0380
        /*004e*/ 	.short	0x0a80


	//----- nvinfo : EIATTR_SW_WAR
	.align		4
.L_518:
        /*0050*/ 	.byte	0x04, 0x36
        /*0052*/ 	.short	(.L_520 - .L_519)
.L_519:
        /*0054*/ 	.word	0x00000008
.L_520:


//--------------------- .nv.info._ZN7cutlass13device_kernelIN5flash11enable_sm90INS1_16FlashAttnFwdSm90INS1_25CollectiveMainloopFwdSm90ILi2EN4cute5tupleIJNS5_1CILi1EEES8_S8_EEENS6_IJNS7_ILi128EEENS7_ILi176EEESA_EEELi128ENS_10bfloat16_tEfNS_4arch4Sm90ELb0ELb0ELb1ELb1ELb0ELb1ELb0ELb1ELb1ELb1ELb1ELb0EEENS1_21CollectiveEpilogueFwdINS6_IJSA_SA_SB_EEES9_SD_SF_Li256ELb1ELb1ELb1ELb0EEENS1_36VarlenDynamicPersistentTileSchedulerILi128ELi176ELi256ELi128ELb1ELb1ELb1ELb0ELb1ELb1EEEEEEEEEvNT_6ParamsE --------------------------
	.section	.nv.info._ZN7cutlass13device_kernelIN5flash11enable_sm90INS1_16FlashAttnFwdSm90INS1_25CollectiveMainloopFwdSm90ILi2EN4cute5tupleIJNS5_1CILi1EEES8_S8_EEENS6_IJNS7_ILi128EEENS7_ILi176EEESA_EEELi128ENS_10bfloat16_tEfNS_4arch4Sm90ELb0ELb0ELb1ELb1ELb0ELb1ELb0ELb1ELb1ELb1ELb1ELb0EEENS1_21CollectiveEpilogueFwdINS6_IJSA_SA_SB_EEES9_SD_SF_Li256ELb1ELb1ELb1ELb0EEENS1_36VarlenDynamicPersistentTileSchedulerILi128ELi176ELi256ELi128ELb1ELb1ELb1ELb0ELb1ELb1EEEEEEEEEvNT_6ParamsE,"",@"SHT_CUDA_INFO"
	.sectionflags	@""
	.align	4


	//----- nvinfo : EIATTR_CUDA_API_VERSION
	.align		4
        /*0000*/ 	.byte	0x04, 0x37
        /*0002*/ 	.short	(.L_522 - .L_521)
.L_521:
        /*0004*/ 	.word	0x00000082


	//----- nvinfo : EIATTR_KPARAM_INFO
	.align		4
.L_522:
        /*0008*/ 	.byte	0x04, 0x17
        /*000a*/ 	.short	(.L_524 - .L_523)
.L_523:
        /*000c*/ 	.word	0x00000000
        /*0010*/ 	.short	0x0000
        /*0012*/ 	.short	0x0000
        /*0014*/ 	.byte	0x00, 0xf0, 0x01, 0x2a


	//----- nvinfo : EIATTR_SPARSE_MMA_MASK
	.align		4
.L_524:
        /*0018*/ 	.byte	0x03, 0x50
        /*001a*/ 	.short	0x0000


	//----- nvinfo : EIATTR_MAXREG_COUNT
	.align		4
        /*001c*/ 	.byte	0x03, 0x1b
        /*001e*/ 	.short	0x00a8


	//----- nvinfo : EIATTR_MERCURY_ISA_VERSION
	.align		4
        /*0020*/ 	.byte	0x03, 0x5f
        /*0022*/ 	.short	0x0101


	//----- nvinfo : EIATTR_VRC_CTA_INIT_COUNT
	.align		4
        /*0024*/ 	.byte	0x02, 0x4a
	.zero		1
	.zero		1


	//----- nvinfo : EIATTR_EXIT_INSTR_OFFSETS
	.align		4
        /*0028*/ 	.byte	0x04, 0x1c
        /*002a*/ 	.short	(.L_526 - .L_525)


	//   ....[0]....
.L_525:
        /*002c*/ 	.word	0x00000010


	//----- nvinfo : EIATTR_MAX_THREADS
	.align		4
.L_526:
        /*0030*/ 	.byte	0x04, 0x05
        /*0032*/ 	.short	(.L_528 - .L_527)
.L_527:
        /*0034*/ 	.word	0x00000180
        /*0038*/ 	.word	0x00000001
        /*003c*/ 	.word	0x00000001


	//----- nvinfo : EIATTR_CBANK_PARAM_SIZE
	.align		4
.L_528:
        /*0040*/ 	.byte	0x03, 0x19
        /*0042*/ 	.short	0x0a80


	//----- nvinfo : EIATTR_PARAM_CBANK
	.align		4
        /*0044*/ 	.byte	0x04, 0x0a
        /*0046*/ 	.short	(.L_530 - .L_529)
	.align		4
.L_529:
        /*0048*/ 	.word	index@(.nv.constant0._ZN7cutlass13device_kernelIN5flash11enable_sm90INS1_16FlashAttnFwdSm90INS1_25CollectiveMainloopFwdSm90ILi2EN4cute5tupleIJNS5_1CILi1EEES8_S8_EEENS6_IJNS7_ILi128EEENS7_ILi176EEESA_EEELi128ENS_10bfloat16_tEfNS_4arch4Sm90ELb0ELb0ELb1ELb1ELb0ELb1ELb0ELb1ELb1ELb1ELb1ELb0EEENS1_21CollectiveEpilogueFwdINS6_IJSA_SA_SB_EEES9_SD_SF_Li256ELb1ELb1ELb1ELb0EEENS1_36VarlenDynamicPersistentTileSchedulerILi128ELi176ELi256ELi128ELb1ELb1ELb1ELb0ELb1ELb1EEEEEEEEEvNT_6ParamsE)
        /*004c*/ 	.short	0x0380
        /*004e*/ 	.short	0x0a80


	//----- nvinfo : EIATTR_SW_WAR
	.align		4
.L_530:
        /*0050*/ 	.byte	0x04, 0x36
        /*0052*/ 	.short	(.L_532 - .L_531)
.L_531:
        /*0054*/ 	.word	0x00000008
.L_532:


//--------------------- .nv.info._ZN7cutlass13device_kernelIN5flash11enable_sm90INS1_16FlashAttnFwdSm90INS1_25CollectiveMainloopFwdSm90ILi2EN4cute5tupleIJNS5_1CILi1EEES8_S8_EEENS6_IJNS7_ILi128EEESA_SA_EEELi128ENS_10bfloat16_tEfNS_4arch4Sm90ELb0ELb1ELb1ELb0ELb0ELb0ELb0ELb1ELb1ELb1ELb1ELb0EEENS1_21CollectiveEpilogueFwdISB_S9_SC_SE_Li256ELb0ELb1ELb1ELb0EEENS1_19SingleTileSchedulerILb0ELb1ELb1ELi128EEEEEEEEEvNT_6ParamsE --------------------------
	.section	.nv.info._ZN7cutlass13device_kernelIN5flash11enable_sm90INS1_16FlashAttnFwdSm90INS1_25CollectiveMainloopFwdSm90ILi2EN4cute5tupleIJNS5_1CILi1EEES8_S8_EEENS6_IJNS7_ILi128EEESA_SA_EEELi128ENS_10bfloat16_tEfNS_4arch4Sm90ELb0ELb1ELb1ELb0ELb0ELb0ELb0ELb1ELb1ELb1ELb1ELb0EEENS1_21CollectiveEpilogueFwdISB_S9_SC_SE_Li256ELb0ELb1ELb1ELb0EEENS1_19SingleTileSchedulerILb0ELb1ELb1ELi128EEEEEEEEEvNT_6ParamsE,"",@"SHT_CUDA_INFO"
	.sectionflags	@""
	.align	4


	//----- nvinfo : EIATTR_CUDA_API_VERSION
	.align		4
        /*0000*/ 	.byte	0x04, 0x37
        /*0002*/ 	.short	(.L_534 - .L_533)
.L_533:
        /*0004*/ 	.word	0x00000082


	//----- nvinfo : EIATTR_KPARAM_INFO
	.align		4
.L_534:
        /*0008*/ 	.byte	0x04, 0x17
        /*000a*/ 	.short	(.L_536 - .L_535)
.L_535:
        /*000c*/ 	.word	0x00000000
        /*0010*/ 	.short	0x0000
        /*0012*/ 	.short	0x0000
        /*0014*/ 	.byte	0x00, 0xf0, 0x01, 0x28


	//----- nvinfo : EIATTR_SPARSE_MMA_MASK
	.align		4
.L_536:
        /*0018*/ 	.byte	0x03, 0x50
        /*001a*/ 	.short	0x0000


	//----- nvinfo : EIATTR_MAXREG_COUNT
	.align		4
        /*001c*/ 	.byte	0x03, 0x1b
        /*001e*/ 	.short	0x00a8


	//----- nvinfo : EIATTR_MERCURY_ISA_VERSION
	.align		4
        /*0020*/ 	.byte	0x03, 0x5f
        /*0022*/ 	.short	0x0101


	//----- nvinfo : EIATTR_VRC_CTA_INIT_COUNT
	.align		4
        /*0024*/ 	.byte	0x02, 0x4a
	.zero		1
	.zero		1


	//----- nvinfo : EIATTR_EXIT_INSTR_OFFSETS
	.align		4
        /*0028*/ 	.byte	0x04, 0x1c
        /*002a*/ 	.short	(.L_538 - .L_537)


	//   ....[0]....
.L_537:
        /*002c*/ 	.word	0x00000010


	//----- nvinfo : EIATTR_MAX_THREADS
	.align		4
.L_538:
        /*0030*/ 	.byte	0x04, 0x05
        /*0032*/ 	.short	(.L_540 - .L_539)
.L_539:
        /*0034*/ 	.word	0x00000180
        /*0038*/ 	.word	0x00000001
        /*003c*/ 	.word	0x00000001


	//----- nvinfo : EIATTR_CBANK_PARAM_SIZE
	.align		4
.L_540:
        /*0040*/ 	.byte	0x03, 0x19
        /*0042*/ 	.short	0x0a00


	//----- nvinfo : EIATTR_PARAM_CBANK
	.align		4
        /*0044*/ 	.byte	0x04, 0x0a
        /*0046*/ 	.short	(.L_542 - .L_541)
	.align		4
.L_541:
        /*0048*/ 	.word	index@(.nv.constant0._ZN7cutlass13device_kernelIN5flash11enable_sm90INS1_16FlashAttnFwdSm90INS1_25CollectiveMainloopFwdSm90ILi2EN4cute5tupleIJNS5_1CILi1EEES8_S8_EEENS6_IJNS7_ILi128EEESA_SA_EEELi128ENS_10bfloat16_tEfNS_4arch4Sm90ELb0ELb1ELb1ELb0ELb0ELb0ELb0ELb1ELb1ELb1ELb1ELb0EEENS1_21CollectiveEpilogueFwdISB_S9_SC_SE_Li256ELb0ELb1ELb1ELb0EEENS1_19SingleTileSchedulerILb0ELb1ELb1ELi128EEEEEEEEEvNT_6ParamsE)
        /*004c*/ 	.short	0x0380
        /*004e*/ 	.short	0x0a00


	//----- nvinfo : EIATTR_SW_WAR
	.align		4
.L_542:
        /*0050*/ 	.byte	0x04, 0x36
        /*0052*/ 	.short	(.L_544 - .L_543)
.L_543:
        /*0054*/ 	.word	0x00000008
.L_544:


//--------------------- .nv.info._ZN7cutlass13device_kernelIN5flash11enable_sm90INS1_16FlashAttnFwdSm90INS1_25CollectiveMainloopFwdSm90ILi2EN4cute5tupleIJNS5_1CILi1EEES8_S8_EEENS6_IJNS7_ILi128EEESA_SA_EEELi128ENS_10bfloat16_tEfNS_4arch4Sm90ELb0ELb1ELb1ELb1ELb0ELb0ELb0ELb1ELb1ELb1ELb1ELb0EEENS1_21CollectiveEpilogueFwdISB_S9_SC_SE_Li256ELb1ELb1ELb1ELb0EEENS1_36VarlenDynamicPersistentTileSchedulerILi128ELi128ELi256ELi128ELb1ELb1ELb1ELb1ELb0ELb1EEEEEEEEEvNT_6ParamsE --------------------------
	.section	.nv.info._ZN7cutlass13device_kernelIN5flash11enable_sm90INS1_16FlashAttnFwdSm90INS1_25CollectiveMainloopFwdSm90ILi2EN4cute5tupleIJNS5_1CILi1EEES8_S8_EEENS6_IJNS7_ILi128EEESA_SA_EEELi128ENS_10bfloat16_tEfNS_4arch4Sm90ELb0ELb1ELb1ELb1ELb0ELb0ELb0ELb1ELb1ELb1ELb1ELb0EEENS1_21CollectiveEpilogueFwdISB_S9_SC_SE_Li256ELb1ELb1ELb1ELb0EEENS1_36VarlenDynamicPersistentTileSchedulerILi128ELi128ELi256ELi128ELb1ELb1ELb1ELb1ELb0ELb1EEEEEEEEEvNT_6ParamsE,"",@"SHT_CUDA_INFO"
	.sectionflags	@""
	.align	4


	//----- nvinfo : EIATTR_CUDA_API_VERSION
	.align		4
        /*0000*/ 	.byte	0x04, 0x37
        /*0002*/ 	.short	(.L_546 - .L_545)
.L_545:
        /*0004*/ 	.word	0x00000082


	//----- nvinfo : EIATTR_KPARAM_INFO
	.align		4
.L_546:
        /*0008*/ 	.byte	0x04, 0x17
        /*000a*/ 	.short	(.L_548 - .L_547)
.L_547:
        /*000c*/ 	.word	0x00000000
        /*0010*/ 	.short	0x0000
        /*0012*/ 	.short	0x0000
        /*0014*/ 	.byte	0x00, 0xf0, 0x01, 0x2a


	//----- nvinfo : EIATTR_SPARSE_MMA_MASK
	.align		4
.L_548:
        /*0018*/ 	.byte	0x03, 0x50
        /*001a*/ 	.short	0x0000


	//----- nvinfo : EIATTR_MAXREG_COUNT
	.align		4
        /*001c*/ 	.byte	0x03, 0x1b
        /*001e*/ 	.short	0x00a8


	//----- nvinfo : EIATTR_MERCURY_ISA_VERSION
	.align		4
        /*0020*/ 	.byte	0x03, 0x5f
        /*0022*/ 	.short	0x0101


	//----- nvinfo : EIATTR_VRC_CTA_INIT_COUNT
	.align		4
        /*0024*/ 	.byte	0x02, 0x4a
	.zero		1
	.zero		1


	//----- nvinfo : EIATTR_EXIT_INSTR_OFFSETS
	.align		4
        /*0028*/ 	.byte	0x04, 0x1c
        /*002a*/ 	.short	(.L_550 - .L_549)


	//   ....[0]....
.L_549:
        /*002c*/ 	.word	0x00000010


	//----- nvinfo : EIATTR_MAX_THREADS
	.align		4
.L_550:
        /*0030*/ 	.byte	0x04, 0x05
        /*0032*/ 	.short	(.L_552 - .L_551)
.L_551:
        /*0034*/ 	.word	0x00000180
        /*0038*/ 	.word	0x00000001
        /*003c*/ 	.word	0x00000001


	//----- nvinfo : EIATTR_CBANK_PARAM_SIZE
	.align		4
.L_552:
        /*0040*/ 	.byte	0x03, 0x19
        /*0042*/ 	.short	0x0a80


	//----- nvinfo : EIATTR_PARAM_CBANK
	.align		4
        /*0044*/ 	.byte	0x04, 0x0a
        /*0046*/ 	.short	(.L_554 - .L_553)
	.align		4
.L_553:
        /*0048*/ 	.word	index@(.nv.constant0._ZN7cutlass13device_kernelIN5flash11enable_sm90INS1_16FlashAttnFwdSm90INS1_25CollectiveMainloopFwdSm90ILi2EN4cute5tupleIJNS5_1CILi1EEES8_S8_EEENS6_IJNS7_ILi128EEESA_SA_EEELi128ENS_10bfloat16_tEfNS_4arch4Sm90ELb0ELb1ELb1ELb1ELb0ELb0ELb0ELb1ELb1ELb1ELb1ELb0EEENS1_21CollectiveEpilogueFwdISB_S9_SC_SE_Li256ELb1ELb1ELb1ELb0EEENS1_36VarlenDynamicPersistentTileSchedulerILi128ELi128ELi256ELi128ELb1ELb1ELb1ELb1ELb0ELb1EEEEEEEEEvNT_6ParamsE)
        /*004c*/ 	.short	0x0380
        /*004e*/ 	.short	0x0a80


	//----- nvinfo : EIATTR_SW_WAR
	.align		4
.L_554:
        /*0050*/ 	.byte	0x04, 0x36
        /*0052*/ 	.short	(.L_556 - .L_555)
.L_555:
        /*0054*/ 	.word	0x00000008
.L_556:


//--------------------- .nv.info._ZN7cutlass13device_kernelIN5flash11enable_sm90INS1_16FlashAttnFwdSm90INS1_25CollectiveMainloopFwdSm90ILi2EN4cute5tupleIJNS5_1CILi1EEES8_S8_EEENS6_IJNS7_ILi128EEESA_SA_EEELi128ENS_10bfloat16_tEfNS_4arch4Sm90ELb0ELb1ELb1ELb1ELb0ELb1ELb0ELb1ELb1ELb1ELb1ELb0EEENS1_21CollectiveEpilogueFwdISB_S9_SC_SE_Li256ELb1ELb1ELb1ELb0EEENS1_36VarlenDynamicPersistentTileSchedulerILi128ELi128ELi256ELi128ELb1ELb1ELb1ELb1ELb0ELb1EEEEEEEEEvNT_6ParamsE --------------------------
	.section	.nv.info._ZN7cutlass13device_kernelIN5flash11enable_sm90INS1_16FlashAttnFwdSm90INS1_25CollectiveMainloopFwdSm90ILi2EN4cute5tupleIJNS5_1CILi1EEES8_S8_EEENS6_IJNS7_ILi128EEESA_SA_EEELi128ENS_10bfloat16_tEfNS_4arch4Sm90ELb0ELb1ELb1ELb1ELb0ELb1ELb0ELb1ELb1ELb1ELb1ELb0EEENS1_21CollectiveEpilogueFwdISB_S9_SC_SE_Li256ELb1ELb1ELb1ELb0EEENS1_36VarlenDynamicPersistentTileSchedulerILi128ELi128ELi256ELi128ELb1ELb1ELb1ELb1ELb0ELb1EEEEEEEEEvNT_6ParamsE,"",@"SHT_CUDA_INFO"
	.sectionflags	@""
	.align	4


	//----- nvinfo : EIATTR_CUDA_API_VERSION
	.align		4
        /*0000*/ 	.byte	0x04, 0x37
        /*0002*/ 	.short	(.L_558 - .L_557)
.L_557:
        /*0004*/ 	.word	0x00000082


	//----- nvinfo : EIATTR_KPARAM_INFO
	.align		4
.L_558:
        /*0008*/ 	.byte	0x04, 0x17
        /*000a*/ 	.short	(.L_560 - .L_559)
.L_559:
        /*000c*/ 	.word	0x00000000
        /*0010*/ 	.short	0x0000
        /*0012*/ 	.short	0x0000
        /*0014*/ 	.byte	0x00, 0xf0, 0x01, 0x2a


	//----- nvinfo : EIATTR_SPARSE_MMA_MASK
	.align		4
.L_560:
        /*0018*/ 	.byte	0x03, 0x50
        /*001a*/ 	.short	0x0000


	//----- nvinfo : EIATTR_MAXREG_COUNT
	.align		4
        /*001c*/ 	.byte	0x03, 0x1b
        /*001e*/ 	.short	0x00a8


	//----- nvinfo : EIATTR_MERCURY_ISA_VERSION
	.align		4
        /*0020*/ 	.byte	0x03, 0x5f
        /*0022*/ 	.short	0x0101


	//----- nvinfo : EIATTR_VRC_CTA_INIT_COUNT
	.align		4
        /*0024*/ 	.byte	0x02, 0x4a
	.zero		1
	.zero		1


	//----- nvinfo : EIATTR_EXIT_INSTR_OFFSETS
	.align		4
        /*0028*/ 	.byte	0x04, 0x1c
        /*002a*/ 	.short	(.L_562 - .L_561)


	//   ....[0]....
.L_561:
        /*002c*/ 	.word	0x00000010


	//----- nvinfo : EIATTR_MAX_THREADS
	.align		4
.L_562:
        /*0030*/ 	.byte	0x04, 0x05
        /*0032*/ 	.short	(.L_564 - .L_563)
.L_563:
        /*0034*/ 	.word	0x00000180
        /*0038*/ 	.word	0x00000001
        /*003c*/ 	.word	0x00000001


	//----- nvinfo : EIATTR_CBANK_PARAM_SIZE
	.align		4
.L_564:
        /*0040*/ 	.byte	0x03, 0x19
        /*0042*/ 	.short	0x0a80


	//----- nvinfo : EIATTR_PARAM_CBANK
	.align		4
        /*0044*/ 	.byte	0x04, 0x0a
        /*0046*/ 	.short	(.L_566 - .L_565)
	.align		4
.L_565:
        /*0048*/ 	.word	index@(.nv.constant0._ZN7cutlass13device_kernelIN5flash11enable_sm90INS1_16FlashAttnFwdSm90INS1_25CollectiveMainloopFwdSm90ILi2EN4cute5tupleIJNS5_1CILi1EEES8_S8_EEENS6_IJNS7_ILi128EEESA_SA_EEELi128ENS_10bfloat16_tEfNS_4arch4Sm90ELb0ELb1ELb1ELb1ELb0ELb1ELb0ELb1ELb1ELb1ELb1ELb0EEENS1_21CollectiveEpilogueFwdISB_S9_SC_SE_Li256ELb1ELb1ELb1ELb0EEENS1_36VarlenDynamicPersistentTileSchedulerILi128ELi128ELi256ELi128ELb1ELb1ELb1ELb1ELb0ELb1EEEEEEEEEvNT_6ParamsE)
        /*004c*/ 	.short	0x0380
        /*004e*/ 	.short	0x0a80


	//----- nvinfo : EIATTR_SW_WAR
	.align		4
.L_566:
        /*0050*/ 	.byte	0x04, 0x36
        /*0052*/ 	.short	(.L_568 - .L_567)
.L_567:
        /*0054*/ 	.word	0x00000008
.L_568:


//--------------------- .nv.info._ZN7cutlass13device_kernelIN5flash11enable_sm90INS1_16FlashAttnFwdSm90INS1_25CollectiveMainloopFwdSm90ILi2EN4cute5tupleIJNS5_1CILi1EEES8_S8_EEENS6_IJNS7_ILi128EEESA_SA_EEELi128ENS_10bfloat16_tEfNS_4arch4Sm90ELb1ELb0ELb1ELb0ELb0ELb0ELb0ELb1ELb1ELb1ELb1ELb0EEENS1_21CollectiveEpilogueFwdISB_S9_SC_SE_Li256ELb0ELb1ELb1ELb0EEENS1_19SingleTileSchedulerILb0ELb1ELb1ELi128EEEEEEEEEvNT_6ParamsE --------------------------
	.section	.nv.info._ZN7cutlass13device_kernelIN5flash11enable_sm90INS1_16FlashAttnFwdSm90INS1_25CollectiveMainloopFwdSm90ILi2EN4cute5tupleIJNS5_1CILi1EEES8_S8_EEENS6_IJNS7_ILi128EEESA_SA_EEELi128ENS_10bfloat16_tEfNS_4arch4Sm90ELb1ELb0ELb1ELb0ELb0ELb0ELb0ELb1ELb1ELb1ELb1ELb0EEENS1_21CollectiveEpilogueFwdISB_S9_SC_SE_Li256ELb0ELb1ELb1ELb0EEENS1_19SingleTileSchedulerILb0ELb1ELb1ELi128EEEEEEEEEvNT_6ParamsE,"",@"SHT_CUDA_INFO"
	.sectionflags	@""
	.align	4


	//----- nvinfo : EIATTR_CUDA_API_VERSION
	.align		4
        /*0000*/ 	.byte	0x04, 0x37
        /*0002*/ 	.short	(.L_570 - .L_569)
.L_569:
        /*0004*/ 	.word	0x00000082


	//----- nvinfo : EIATTR_KPARAM_INFO
	.align		4
.L_570:
        /*0008*/ 	.byte	0x04, 0x17
        /*000a*/ 	.short	(.L_572 - .L_571)
.L_571:
        /*000c*/ 	.word	0x00000000
        /*0010*/ 	.short	0x0000
        /*0012*/ 	.short	0x0000
        /*0014*/ 	.byte	0x00, 0xf0, 0x01, 0x28


	//----- nvinfo : EIATTR_SPARSE_MMA_MASK
	.align		4
.L_572:
        /*0018*/ 	.byte	0x03, 0x50
        /*001a*/ 	.short	0x0000


	//----- nvinfo : EIATTR_MAXREG_COUNT
	.align		4
        /*001c*/ 	.byte	0x03, 0x1b
        /*001e*/ 	.short	0x00a8


	//----- nvinfo : EIATTR_MERCURY_ISA_VERSION
	.align		4
        /*0020*/ 	.byte	0x03, 0x5f
        /*0022*/ 	.short	0x0101


	//----- nvinfo : EIATTR_VRC_CTA_INIT_COUNT
	.align		4
        /*0024*/ 	.byte	0x02, 0x4a
	.zero		1
	.zero		1


	//----- nvinfo : EIATTR_EXIT_INSTR_OFFSETS
	.align		4
        /*0028*/ 	.byte	0x04, 0x1c
        /*002a*/ 	.short	(.L_574 - .L_573)


	//   ....[0]....
.L_573:
        /*002c*/ 	.word	0x00000010


	//----- nvinfo : EIATTR_MAX_THREADS
	.align		4
.L_574:
        /*0030*/ 	.byte	0x04, 0x05
        /*0032*/ 	.short	(.L_576 - .L_575)
.L_575:
        /*0034*/ 	.word	0x00000180
        /*0038*/ 	.word	0x00000001
        /*003c*/ 	.word	0x00000001


	//----- nvinfo : EIATTR_CBANK_PARAM_SIZE
	.align		4
.L_576:
        /*0040*/ 	.byte	0x03, 0x19
        /*0042*/ 	.short	0x0a00


	//----- nvinfo : EIATTR_PARAM_CBANK
	.align		4
        /*0044*/ 	.byte	0x04, 0x0a
        /*0046*/ 	.short	(.L_578 - .L_577)
	.align		4
.L_577:
        /*0048*/ 	.word	index@(.nv.constant0._ZN7cutlass13device_kernelIN5flash11enable_sm90INS1_16FlashAttnFwdSm90INS1_25CollectiveMainloopFwdSm90ILi2EN4cute5tupleIJNS5_1CILi1EEES8_S8_EEENS6_IJNS7_ILi128EEESA_SA_EEELi128ENS_10bfloat16_tEfNS_4arch4Sm90ELb1ELb0ELb1ELb0ELb0ELb0ELb0ELb1ELb1ELb1ELb1ELb0EEENS1_21CollectiveEpilogueFwdISB_S9_SC_SE_Li256ELb0ELb1ELb1ELb0EEENS1_19SingleTileSchedulerILb0ELb1ELb1ELi128EEEEEEEEEvNT_6ParamsE)
        /*004c*/ 	.short	0x0380
        /*004e*/ 	.short	0x0a00


	//----- nvinfo : EIATTR_SW_WAR
	.align		4
.L_578:
        /*0050*/ 	.byte	0x04, 0x36
        /*0052*/ 	.short	(.L_580 - .L_579)
.L_579:
        /*0054*/ 	.word	0x00000008
.L_580:


//--------------------- .nv.info._ZN7cutlass13device_kernelIN5flash11enable_sm90INS1_16FlashAttnFwdSm90INS1_25CollectiveMainloopFwdSm90ILi2EN4cute5tupleIJNS5_1CILi1EEES8_S8_EEENS6_IJNS7_ILi128EEESA_SA_EEELi128ENS_10bfloat16_tEfNS_4arch4Sm90ELb1ELb0ELb1ELb1ELb0ELb0ELb0ELb1ELb1ELb1ELb1ELb0EEENS1_21CollectiveEpilogueFwdISB_S9_SC_SE_Li256ELb1ELb1ELb1ELb0EEENS1_36VarlenDynamicPersistentTileSchedulerILi128ELi128ELi256ELi128ELb1ELb1ELb1ELb1ELb1ELb1EEEEEEEEEvNT_6ParamsE --------------------------
	.section	.nv.info._ZN7cutlass13device_kernelIN5flash11enable_sm90INS1_16FlashAttnFwdSm90INS1_25CollectiveMainloopFwdSm90ILi2EN4cute5tupleIJNS5_1CILi1EEES8_S8_EEENS6_IJNS7_ILi128EEESA_SA_EEELi128ENS_10bfloat16_tEfNS_4arch4Sm90ELb1ELb0ELb1ELb1ELb0ELb0ELb0ELb1ELb1ELb1ELb1ELb0EEENS1_21CollectiveEpilogueFwdISB_S9_SC_SE_Li256ELb1ELb1ELb1ELb0EEENS1_36VarlenDynamicPersistentTileSchedulerILi128ELi128ELi256ELi128ELb1ELb1ELb1ELb1ELb1ELb1EEEEEEEEEvNT_6ParamsE,"",@"SHT_CUDA_INFO"
	.sectionflags	@""
	.align	4


	//----- nvinfo : EIATTR_CUDA_API_VERSION
	.align		4
        /*0000*/ 	.byte	0x04, 0x37
        /*0002*/ 	.short	(.L_582 - .L_581)
.L_581:
        /*0004*/ 	.word	0x00000082


	//----- nvinfo : EIATTR_KPARAM_INFO
	.align		4
.L_582:
        /*0008*/ 	.byte	0x04, 0x17
        /*000a*/ 	.short	(.L_584 - .L_583)
.L_583:
        /*000c*/ 	.word	0x00000000
        /*0010*/ 	.short	0x0000
        /*0012*/ 	.short	0x0000
        /*0014*/ 	.byte	0x00, 0xf0, 0x01, 0x2a


	//----- nvinfo : EIATTR_SPARSE_MMA_MASK
	.align		4
.L_584:
        /*0018*/ 	.byte	0x03, 0x50
        /*001a*/ 	.short	0x0000


	//----- nvinfo : EIATTR_MAXREG_COUNT
	.align		4
        /*001c*/ 	.byte	0x03, 0x1b
        /*001e*/ 	.short	0x00a8


	//----- nvinfo : EIATTR_MERCURY_ISA_VERSION
	.align		4
        /*0020*/ 	.byte	0x03, 0x5f
        /*0022*/ 	.short	0x0101


	//----- nvinfo : EIATTR_VRC_CTA_INIT_COUNT
	.align		4
        /*0024*/ 	.byte	0x02, 0x4a
	.zero		1
	.zero		1


	//----- nvinfo : EIATTR_EXIT_INSTR_OFFSETS
	.align		4
        /*0028*/ 	.byte	0x04, 0x1c
        /*002a*/ 	.short	(.L_586 - .L_585)


	//   ....[0]....
.L_585:
        /*002c*/ 	.word	0x00000010


	//----- nvinfo : EIATTR_MAX_THREADS
	.align		4
.L_586:
        /*0030*/ 	.byte	0x04, 0x05
        /*0032*/ 	.short	(.L_588 - .L_587)
.L_587:
        /*0034*/ 	.word	0x00000180
        /*0038*/ 	.word	0x00000001
        /*003c*/ 	.word	0x00000001


	//----- nvinfo : EIATTR_CBANK_PARAM_SIZE
	.align		4
.L_588:
        /*0040*/ 	.byte	0x03, 0x19
        /*0042*/ 	.short	0x0a80


	//----- nvinfo : EIATTR_PARAM_CBANK
	.align		4
        /*0044*/ 	.byte	0x04, 0x0a
        /*0046*/ 	.short	(.L_590 - .L_589)
	.align		4
.L_589:
        /*0048*/ 	.word	index@(.nv.constant0._ZN7cutlass13device_kernelIN5flash11enable_sm90INS1_16FlashAttnFwdSm90INS1_25CollectiveMainloopFwdSm90ILi2EN4cute5tupleIJNS5_1CILi1EEES8_S8_EEENS6_IJNS7_ILi128EEESA_SA_EEELi128ENS_10bfloat16_tEfNS_4arch4Sm90ELb1ELb0ELb1ELb1ELb0ELb0ELb0ELb1ELb1ELb1ELb1ELb0EEENS1_21CollectiveEpilogueFwdISB_S9_SC_SE_Li256ELb1ELb1ELb1ELb0EEENS1_36VarlenDynamicPersistentTileSchedulerILi128ELi128ELi256ELi128ELb1ELb1ELb1ELb1ELb1ELb1EEEEEEEEEvNT_6ParamsE)
        /*004c*/ 	.short	0x0380
        /*004e*/ 	.short	0x0a80


	//----- nvinfo : EIATTR_SW_WAR
	.align		4
.L_590:
        /*0050*/ 	.byte	0x04, 0x36
        /*0052*/ 	.short	(.L_592 - .L_591)
.L_591:
        /*0054*/ 	.word	0x00000008
.L_592:


//--------------------- .nv.info._ZN7cutlass13device_kernelIN5flash11enable_sm90INS1_16FlashAttnFwdSm90INS1_25CollectiveMainloopFwdSm90ILi2EN4cute5tupleIJNS5_1CILi1EEES8_S8_EEENS6_IJNS7_ILi128EEESA_SA_EEELi128ENS_10bfloat16_tEfNS_4arch4Sm90ELb1ELb0ELb1ELb1ELb0ELb1ELb0ELb1ELb1ELb1ELb1ELb0EEENS1_21CollectiveEpilogueFwdISB_S9_SC_SE_Li256ELb1ELb1ELb1ELb0EEENS1_36VarlenDynamicPersistentTileSchedulerILi128ELi128ELi256ELi128ELb1ELb1ELb1ELb1ELb1ELb1EEEEEEEEEvNT_6ParamsE --------------------------
	.section	.nv.info._ZN7cutlass13device_kernelIN5flash11enable_sm90INS1_16FlashAttnFwdSm90INS1_25CollectiveMainloopFwdSm90ILi2EN4cute5tupleIJNS5_1CILi1EEES8_S8_EEENS6_IJNS7_ILi128EEESA_SA_EEELi128ENS_10bfloat16_tEfNS_4arch4Sm90ELb1ELb0ELb1ELb1ELb0ELb1ELb0ELb1ELb1ELb1ELb1ELb0EEENS1_21CollectiveEpilogueFwdISB_S9_SC_SE_Li256ELb1ELb1ELb1ELb0EEENS1_36VarlenDynamicPersistentTileSchedulerILi128ELi128ELi256ELi128ELb1ELb1ELb1ELb1ELb1ELb1EEEEEEEEEvNT_6ParamsE,"",@"SHT_CUDA_INFO"
	.sectionflags	@""
	.align	4


	//----- nvinfo : EIATTR_CUDA_API_VERSION
	.align		4
        /*0000*/ 	.byte	0x04, 0x37
        /*0002*/ 	.short	(.L_594 - .L_593)
.L_593:
        /*0004*/ 	.word	0x00000082


	//----- nvinfo : EIATTR_KPARAM_INFO
	.align		4
.L_594:
        /*0008*/ 	.byte	0x04, 0x17
        /*000a*/ 	.short	(.L_596 - .L_595)
.L_595:
        /*000c*/ 	.word	0x00000000
        /*0010*/ 	.short	0x0000
        /*0012*/ 	.short	0x0000
        /*0014*/ 	.byte	0x00, 0xf0, 0x01, 0x2a


	//----- nvinfo : EIATTR_SPARSE_MMA_MASK
	.align		4
.L_596:
        /*0018*/ 	.byte	0x03, 0x50
        /*001a*/ 	.short	0x0000


	//----- nvinfo : EIATTR_MAXREG_COUNT
	.align		4
        /*001c*/ 	.byte	0x03, 0x1b
        /*001e*/ 	.short	0x00a8


	//----- nvinfo : EIATTR_MERCURY_ISA_VERSION
	.align		4
        /*0020*/ 	.byte	0x03, 0x5f
        /*0022*/ 	.short	0x0101


	//----- nvinfo : EIATTR_VRC_CTA_INIT_COUNT
	.align		4
        /*0024*/ 	.byte	0x02, 0x4a
	.zero		1
	.zero		1


	//----- nvinfo : EIATTR_EXIT_INSTR_OFFSETS
	.align		4
        /*0028*/ 	.byte	0x04, 0x1c
        /*002a*/ 	.short	(.L_598 - .L_597)


	//   ....[0]....
.L_597:
        /*002c*/ 	.word	0x00000010


	//----- nvinfo : EIATTR_MAX_THREADS
	.align		4
.L_598:
        /*0030*/ 	.byte	0x04, 0x05
        /*0032*/ 	.short	(.L_600 - .L_599)
.L_599:
        /*0034*/ 	.word	0x00000180
        /*0038*/ 	.word	0x00000001
        /*003c*/ 	.word	0x00000001


	//----- nvinfo : EIATTR_CBANK_PARAM_SIZE
	.align		4
.L_600:
        /*0040*/ 	.byte	0x03, 0x19
        /*0042*/ 	.short	0x0a80


	//----- nvinfo : EIATTR_PARAM_CBANK
	.align		4
        /*0044*/ 	.byte	0x04, 0x0a
        /*0046*/ 	.short	(.L_602 - .L_601)
	.align		4
.L_601:
        /*0048*/ 	.word	index@(.nv.constant0._ZN7cutlass13device_kernelIN5flash11enable_sm90INS1_16FlashAttnFwdSm90INS1_25CollectiveMainloopFwdSm90ILi2EN4cute5tupleIJNS5_1CILi1EEES8_S8_EEENS6_IJNS7_ILi128EEESA_SA_EEELi128ENS_10bfloat16_tEfNS_4arch4Sm90ELb1ELb0ELb1ELb1ELb0ELb1ELb0ELb1ELb1ELb1ELb1ELb0EEENS1_21CollectiveEpilogueFwdISB_S9_SC_SE_Li256ELb1ELb1ELb1ELb0EEENS1_36VarlenDynamicPersistentTileSchedulerILi128ELi128ELi256ELi128ELb1ELb1ELb1ELb1ELb1ELb1EEEEEEEEEvNT_6ParamsE)
        /*004c*/ 	.short	0x0380
        /*004e*/ 	.short	0x0a80


	//----- nvinfo : EIATTR_SW_WAR
	.align		4
.L_602:
        /*0050*/ 	.byte	0x04, 0x36
        /*0052*/ 	.short	(.L_604 - .L_603)
.L_603:
        /*0054*/ 	.word	0x00000008
.L_604:


//--------------------- .nv.info._ZN7cutlass13device_kernelIN5flash11enable_sm90INS1_16FlashAttnFwdSm90INS1_25CollectiveMainloopFwdSm90ILi2EN4cute5tupleIJNS5_1CILi1EEES8_S8_EEENS6_IJNS7_ILi192EEENS7_ILi144EEENS7_ILi96EEEEEELi96ENS_10bfloat16_tEfNS_4arch4Sm90ELb0ELb0ELb1ELb0ELb0ELb0ELb0ELb0ELb1ELb1ELb1ELb0EEENS1_21CollectiveEpilogueFwdINS6_IJSA_SC_SB_EEES9_SE_SG_Li384ELb0ELb1ELb1ELb0EEENS1_19SingleTileSchedulerILb0ELb1ELb1ELi192EEEEEEEEEvNT_6ParamsE --------------------------
	.section	.nv.info._ZN7cutlass13device_kernelIN5flash11enable_sm90INS1_16FlashAttnFwdSm90INS1_25CollectiveMainloopFwdSm90ILi2EN4cute5tupleIJNS5_1CILi1EEES8_S8_EEENS6_IJNS7_ILi192EEENS7_ILi144EEENS7_ILi96EEEEEELi96ENS_10bfloat16_tEfNS_4arch4Sm90ELb0ELb0ELb1ELb0ELb0ELb0ELb0ELb0ELb1ELb1ELb1ELb0EEENS1_21CollectiveEpilogueFwdINS6_IJSA_SC_SB_EEES9_SE_SG_Li384ELb0ELb1ELb1ELb0EEENS1_19SingleTileSchedulerILb0ELb1ELb1ELi192EEEEEEEEEvNT_6ParamsE,"",@"SHT_CUDA_INFO"
	.sectionflags	@""
	.align	4


	//----- nvinfo : EIATTR_CUDA_API_VERSION
	.align		4
        /*0000*/ 	.byte	0x04, 0x37
        /*0002*/ 	.short	(.L_606 - .L_605)
.L_605:
        /*0004*/ 	.word	0x00000082


	//----- nvinfo : EIATTR_KPARAM_INFO
	.align		4
.L_606:
        /*0008*/ 	.byte	0x04, 0x17
        /*000a*/ 	.short	(.L_608 - .L_607)
.L_607:
        /*000c*/ 	.word	0x00000000
        /*0010*/ 	.short	0x0000
        /*0012*/ 	.short	0x0000
        /*0014*/ 	.byte	0x00, 0xf0, 0x01, 0x28


	//----- nvinfo : EIATTR_SPARSE_MMA_MASK
	.align		4
.L_608:
        /*0018*/ 	.byte	0x03, 0x50
        /*001a*/ 	.short	0x0000


	//----- nvinfo : EIATTR_MAXREG_COUNT
	.align		4
        /*001c*/ 	.byte	0x03, 0x1b
        /*001e*/ 	.short	0x0080


	//----- nvinfo : EIATTR_MERCURY_ISA_VERSION
	.align		4
        /*0020*/ 	.byte	0x03, 0x5f
        /*0022*/ 	.short	0x0101


	//----- nvinfo : EIATTR_VRC_CTA_INIT_COUNT
	.align		4
        /*0024*/ 	.byte	0x02, 0x4a
	.zero		1
	.zero		1


	//----- nvinfo : EIATTR_EXIT_INSTR_OFFSETS
	.align		4
        /*0028*/ 	.byte	0x04, 0x1c
        /*002a*/ 	.short	(.L_610 - .L_609)


	//   ....[0]....
.L_609:
        /*002c*/ 	.word	0x00000010


	//----- nvinfo : EIATTR_MAX_THREADS
	.align		4
.L_610:
        /*0030*/ 	.byte	0x04, 0x05
        /*0032*/ 	.short	(.L_612 - .L_611)
.L_611:
        /*0034*/ 	.word	0x00000200
        /*0038*/ 	.word	0x00000001
        /*003c*/ 	.word	0x00000001


	//----- nvinfo : EIATTR_CBANK_PARAM_SIZE
	.align		4
.L_612:
        /*0040*/ 	.byte	0x03, 0x19
        /*0042*/ 	.short	0x0a00


	//----- nvinfo : EIATTR_PARAM_CBANK
	.align		4
        /*0044*/ 	.byte	0x04, 0x0a
        /*0046*/ 	.short	(.L_614 - .L_613)
	.align		4
.L_613:
        /*0048*/ 	.word	index@(.nv.constant0._ZN7cutlass13device_kernelIN5flash11enable_sm90INS1_16FlashAttnFwdSm90INS1_25CollectiveMainloopFwdSm90ILi2EN4cute5tupleIJNS5_1CILi1EEES8_S8_EEENS6_IJNS7_ILi192EEENS7_ILi144EEENS7_ILi96EEEEEELi96ENS_10bfloat16_tEfNS_4arch4Sm90ELb0ELb0ELb1ELb0ELb0ELb0ELb0ELb0ELb1ELb1ELb1ELb0EEENS1_21CollectiveEpilogueFwdINS6_IJSA_SC_SB_EEES9_SE_SG_Li384ELb0ELb1ELb1ELb0EEENS1_19SingleTileSchedulerILb0ELb1ELb1ELi192EEEEEEEEEvNT_6ParamsE)
        /*004c*/ 	.short	0x0380
        /*004e*/ 	.short	0x0a00


	//----- nvinfo : EIATTR_SW_WAR
	.align		4
.L_614:
        /*0050*/ 	.byte	0x04, 0x36
        /*0052*/ 	.short	(.L_616 - .L_615)
.L_615:
        /*0054*/ 	.word	0x00000008
.L_616:


//--------------------- .nv.info._ZN7cutlass13device_kernelIN5flash11enable_sm90INS1_16FlashAttnFwdSm90INS1_25CollectiveMainloopFwdSm90ILi2EN4cute5tupleIJNS5_1CILi1EEES8_S8_EEENS6_IJNS7_ILi192EEENS7_ILi144EEENS7_ILi96EEEEEELi96ENS_10bfloat16_tEfNS_4arch4Sm90ELb0ELb0ELb1ELb1ELb0ELb0ELb0ELb0ELb1ELb1ELb1ELb0EEENS1_21CollectiveEpilogueFwdINS6_IJSA_SC_SB_EEES9_SE_SG_Li384ELb1ELb1ELb1ELb0EEENS1_36VarlenDynamicPersistentTileSchedulerILi192ELi144ELi384ELi128ELb1ELb1ELb1ELb0ELb1ELb1EEEEEEEEEvNT_6ParamsE --------------------------
	.section	.nv.info._ZN7cutlass13device_kernelIN5flash11enable_sm90INS1_16FlashAttnFwdSm90INS1_25CollectiveMainloopFwdSm90ILi2EN4cute5tupleIJNS5_1CILi1EEES8_S8_EEENS6_IJNS7_ILi192EEENS7_ILi144EEENS7_ILi96EEEEEELi96ENS_10bfloat16_tEfNS_4arch4Sm90ELb0ELb0ELb1ELb1ELb0ELb0ELb0ELb0ELb1ELb1ELb1ELb0EEENS1_21CollectiveEpilogueFwdINS6_IJSA_SC_SB_EEES9_SE_SG_Li384ELb1ELb1ELb1ELb0EEENS1_36VarlenDynamicPersistentTileSchedulerILi192ELi144ELi384ELi128ELb1ELb1ELb1ELb0ELb1ELb1EEEEEEEEEvNT_6ParamsE,"",@"SHT_CUDA_INFO"
	.sectionflags	@""
	.align	4


	//----- nvinfo : EIATTR_CUDA_API_VERSION
	.align		4
        /*0000*/ 	.byte	0x04, 0x37
        /*0002*/ 	.short	(.L_618 - .L_617)
.L_617:
        /*0004*/ 	.word	0x00000082


	//----- nvinfo : EIATTR_KPARAM_INFO
	.align		4
.L_618:
        /*0008*/ 	.byte	0x04, 0x17
        /*000a*/ 	.short	(.L_620 - .L_619)
.L_619:
        /*000c*/ 	.word	0x00000000
        /*0010*/ 	.short	0x0000
        /*0012*/ 	.short	0x0000
        /*0014*/ 	.byte	0x00, 0xf0, 0x01, 0x2a


	//----- nvinfo : EIATTR_SPARSE_MMA_MASK
	.align		4
.L_620:
        /*0018*/ 	.byte	0x03, 0x50
        /*001a*/ 	.short	0x0000


	//----- nvinfo : EIATTR_MAXREG_COUNT
	.align		4
        /*001c*/ 	.byte	0x03, 0x1b
        /*001e*/ 	.short	0x0080


	//----- nvinfo : EIATTR_MERCURY_ISA_VERSION
	.align		4
        /*0020*/ 	.byte	0x03, 0x5f
        /*0022*/ 	.short	0x0101


	//----- nvinfo : EIATTR_VRC_CTA_INIT_COUNT
	.align		4
        /*0024*/ 	.byte	0x02, 0x4a
	.zero		1
	.zero		1


	//----- nvinfo : EIATTR_EXIT_INSTR_OFFSETS
	.align		4
        /*0028*/ 	.byte	0x04, 0x1c
        /*002a*/ 	.short	(.L_622 - .L_621)


	//   ....[0]....
.L_621:
        /*002c*/ 	.word	0x00000010


	//----- nvinfo : EIATTR_MAX_THREADS
	.align		4
.L_622:
        /*0030*/ 	.byte	0x04, 0x05
        /*0032*/ 	.short	(.L_624 - .L_623)
.L_623:
        /*0034*/ 	.word	0x00000200
        /*0038*/ 	.word	0x00000001
        /*003c*/ 	.word	0x00000001


	//----- nvinfo : EIATTR_CBANK_PARAM_SIZE
	.align		4
.L_624:
        /*0040*/ 	.byte	0x03, 0x19
        /*0042*/ 	.short	0x0a80


	//----- nvinfo : EIATTR_PARAM_CBANK
	.align		4
        /*0044*/ 	.byte	0x04, 0x0a
        /*0046*/ 	.short	(.L_626 - .L_625)
	.align		4
.L_625:
        /*0048*/ 	.word	index@(.nv.constant0._ZN7cutlass13device_kernelIN5flash11enable_sm90INS1_16FlashAttnFwdSm90INS1_25CollectiveMainloopFwdSm90ILi2EN4cute5tupleIJNS5_1CILi1EEES8_S8_EEENS6_IJNS7_ILi192EEENS7_ILi144EEENS7_ILi96EEEEEELi96ENS_10bfloat16_tEfNS_4arch4Sm90ELb0ELb0ELb1ELb1ELb0ELb0ELb0ELb0ELb1ELb1ELb1ELb0EEENS1_21CollectiveEpilogueFwdINS6_IJSA_SC_SB_EEES9_SE_SG_Li384ELb1ELb1ELb1ELb0EEENS1_36VarlenDynamicPersistentTileSchedulerILi192ELi144ELi384ELi128ELb1ELb1ELb1ELb0ELb1ELb1EEEEEEEEEvNT_6ParamsE)
        /*004c*/ 	.short	0x0380
        /*004e*/ 	.short	0x0a80


	//----- nvinfo : EIATTR_SW_WAR
	.align		4
.L_626:
        /*0050*/ 	.byte	0x04, 0x36
        /*0052*/ 	.short	(.L_628 - .L_627)
.L_627:
        /*0054*/ 	.word	0x00000008
.L_628:


//--------------------- .nv.info._ZN7cutlass13device_kernelIN5flash11enable_sm90INS1_16FlashAttnFwdSm90INS1_25CollectiveMainloopFwdSm90ILi2EN4cute5tupleIJNS5_1CILi1EEES8_S8_EEENS6_IJNS7_ILi192EEENS7_ILi144EEENS7_ILi96EEEEEELi96ENS_10bfloat16_tEfNS_4arch4Sm90ELb0ELb0ELb1ELb1ELb0ELb1ELb0ELb0ELb1ELb1ELb1ELb0EEENS1_21CollectiveEpilogueFwdINS6_IJSA_SC_SB_EEES9_SE_SG_Li384ELb1ELb1ELb1ELb0EEENS1_36VarlenDynamicPersistentTileSchedulerILi192ELi144ELi384ELi128ELb1ELb1ELb1ELb0ELb1ELb1EEEEEEEEEvNT_6ParamsE --------------------------
	.section	.nv.info._ZN7cutlass13device_kernelIN5flash11enable_sm90INS1_16FlashAttnFwdSm90INS1_25CollectiveMainloopFwdSm90ILi2EN4cute5tupleIJNS5_1CILi1EEES8_S8_EEENS6_IJNS7_ILi192EEENS7_ILi144EEENS7_ILi96EEEEEELi96ENS_10bfloat16_tEfNS_4arch4Sm90ELb0ELb0ELb1ELb1ELb0ELb1ELb0ELb0ELb1ELb1ELb1ELb0EEENS1_21CollectiveEpilogueFwdINS6_IJSA_SC_SB_EEES9_SE_SG_Li384ELb1ELb1ELb1ELb0EEENS1_36VarlenDynamicPersistentTileSchedulerILi192ELi144ELi384ELi128ELb1ELb1ELb1ELb0ELb1ELb1EEEEEEEEEvNT_6ParamsE,"",@"SHT_CUDA_INFO"
	.sectionflags	@""
	.align	4


	//----- nvinfo : EIATTR_CUDA_API_VERSION
	.align		4
        /*0000*/ 	.byte	0x04, 0x37
        /*0002*/ 	.short	(.L_630 - .L_629)
.L_629:
        /*0004*/ 	.word	0x00000082


	//----- nvinfo : EIATTR_KPARAM_INFO
	.align		4
.L_630:
        /*0008*/ 	.byte	0x04, 0x17
        /*000a*/ 	.short	(.L_632 - .L_631)
.L_631:
        /*000c*/ 	.word	0x00000000
        /*0010*/ 	.short	0x0000
        /*0012*/ 	.short	0x0000
        /*0014*/ 	.byte	0x00, 0xf0, 0x01, 0x2a


	//----- nvinfo : EIATTR_SPARSE_MMA_MASK
	.align		4
.L_632:
        /*0018*/ 	.byte	0x03, 0x50
        /*001a*/ 	.short	0x0000


	//----- nvinfo : EIATTR_MAXREG_COUNT
	.align		4
        /*001c*/ 	.byte	0x03, 0x1b
        /*001e*/ 	.short	0x0080


	//----- nvinfo : EIATTR_MERCURY_ISA_VERSION
	.align		4
        /*0020*/ 	.byte	0x03, 0x5f
        /*0022*/ 	.short	0x0101


	//----- nvinfo : EIATTR_VRC_CTA_INIT_COUNT
	.align		4
        /*0024*/ 	.byte	0x02, 0x4a
	.zero		1
	.zero		1


	//----- nvinfo : EIATTR_EXIT_INSTR_OFFSETS
	.align		4
        /*0028*/ 	.byte	0x04, 0x1c
        /*002a*/ 	.short	(.L_634 - .L_633)


	//   ....[0]....
.L_633:
        /*002c*/ 	.word	0x00000010


	//----- nvinfo : EIATTR_MAX_THREADS
	.align		4
.L_634:
        /*0030*/ 	.byte	0x04, 0x05
        /*0032*/ 	.short	(.L_636 - .L_635)
.L_635:
        /*0034*/ 	.word	0x00000200
        /*0038*/ 	.word	0x00000001
        /*003c*/ 	.word	0x00000001


	//----- nvinfo : EIATTR_CBANK_PARAM_SIZE
	.align		4
.L_636:
        /*0040*/ 	.byte	0x03, 0x19
        /*0042*/ 	.short	0x0a80


	//----- nvinfo : EIATTR_PARAM_CBANK
	.align		4
        /*0044*/ 	.byte	0x04, 0x0a
        /*0046*/ 	.short	(.L_638 - .L_637)
	.align		4
.L_637:
        /*0048*/ 	.word	index@(.nv.constant0._ZN7cutlass13device_kernelIN5flash11enable_sm90INS1_16FlashAttnFwdSm90INS1_25CollectiveMainloopFwdSm90ILi2EN4cute5tupleIJNS5_1CILi1EEES8_S8_EEENS6_IJNS7_ILi192EEENS7_ILi144EEENS7_ILi96EEEEEELi96ENS_10bfloat16_tEfNS_4arch4Sm90ELb0ELb0ELb1ELb1ELb0ELb1ELb0ELb0ELb1ELb1ELb1ELb0EEENS1_21CollectiveEpilogueFwdINS6_IJSA_SC_SB_EEES9_SE_SG_Li384ELb1ELb1ELb1ELb0EEENS1_36VarlenDynamicPersistentTileSchedulerILi192ELi144ELi384ELi128ELb1ELb1ELb1ELb0ELb1ELb1EEEEEEEEEvNT_6ParamsE)
        /*004c*/ 	.short	0x0380
        /*004e*/ 	.short	0x0a80


	//----- nvinfo : EIATTR_SW_WAR
	.align		4
.L_638:
        /*0050*/ 	.byte	0x04, 0x36
        /*0052*/ 	.short	(.L_640 - .L_639)
.L_639:
        /*0054*/ 	.word	0x00000008
.L_640:


//--------------------- .nv.info._ZN7cutlass13device_kernelIN5flash11enable_sm90INS1_16FlashAttnFwdSm90INS1_25CollectiveMainloopFwdSm90ILi2EN4cute5tupleIJNS5_1CILi1EEES8_S8_EEENS6_IJNS7_ILi192EEENS7_ILi128EEENS7_ILi96EEEEEELi96ENS_10bfloat16_tEfNS_4arch4Sm90ELb0ELb1ELb1ELb0ELb0ELb0ELb0ELb0ELb1ELb1ELb1ELb0EEENS1_21CollectiveEpilogueFwdINS6_IJSA_SC_SB_EEES9_SE_SG_Li384ELb0ELb1ELb1ELb0EEENS1_19SingleTileSchedulerILb0ELb1ELb1ELi192EEEEEEEEEvNT_6ParamsE --------------------------
	.section	.nv.info._ZN7cutlass13device_kernelIN5flash11enable_sm90INS1_16FlashAttnFwdSm90INS1_25CollectiveMainloopFwdSm90ILi2EN4cute5tupleIJNS5_1CILi1EEES8_S8_EEENS6_IJNS7_ILi192EEENS7_ILi128EEENS7_ILi96EEEEEELi96ENS_10bfloat16_tEfNS_4arch4Sm90ELb0ELb1ELb1ELb0ELb0ELb0ELb0ELb0ELb1ELb1ELb1ELb0EEENS1_21CollectiveEpilogueFwdINS6_IJSA_SC_SB_EEES9_SE_SG_Li384ELb0ELb1ELb1ELb0EEENS1_19SingleTileSchedulerILb0ELb1ELb1ELi192EEEEEEEEEvNT_6ParamsE,"",@"SHT_CUDA_INFO"
	.sectionflags	@""
	.align	4


	//----- nvinfo : EIATTR_CUDA_API_VERSION
	.align		4
        /*0000*/ 	.byte	0x04, 0x37
        /*0002*/ 	.short	(.L_642 - .L_641)
.L_641:
        /*0004*/ 	.word	0x00000082


	//----- nvinfo : EIATTR_KPARAM_INFO
	.align		4
.L_642:
        /*0008*/ 	.byte	0x04, 0x17
        /*000a*/ 	.short	(.L_644 - .L_643)
.L_643:
        /*000c*/ 	.word	0x00000000
        /*0010*/ 	.short	0x0000
        /*0012*/ 	.short	0x0000
        /*0014*/ 	.byte	0x00, 0xf0, 0x01, 0x28


	//----- nvinfo : EIATTR_SPARSE_MMA_MASK
	.align		4
.L_644:
        /*0018*/ 	.byte	0x03, 0x50
        /*001a*/ 	.short	0x0000


	//----- nvinfo : EIATTR_MAXREG_COUNT
	.align		4
        /*001c*/ 	.byte	0x03, 0x1b
        /*001e*/ 	.short	0x0080


	//----- nvinfo : EIATTR_MERCURY_ISA_VERSION
	.align		4
        /*0020*/ 	.byte	0x03, 0x5f
        /*0022*/ 	.short	0x0101


	//----- nvinfo : EIATTR_VRC_CTA_INIT_COUNT
	.align		4
        /*0024*/ 	.byte	0x02, 0x4a
	.zero		1
	.zero		1


	//----- nvinfo : EIATTR_EXIT_INSTR_OFFSETS
	.align		4
        /*0028*/ 	.byte	0x04, 0x1c
        /*002a*/ 	.short	(.L_646 - .L_645)


	//   ....[0]....
.L_645:
        /*002c*/ 	.word	0x00000010


	//----- nvinfo : EIATTR_MAX_THREADS
	.align		4
.L_646:
        /*0030*/ 	.byte	0x04, 0x05
        /*0032*/ 	.short	(.L_648 - .L_647)
.L_647:
        /*0034*/ 	.word	0x00000200
        /*0038*/ 	.word	0x00000001
        /*003c*/ 	.word	0x00000001


	//----- nvinfo : EIATTR_CBANK_PARAM_SIZE
	.align		4
.L_648:
        /*0040*/ 	.byte	0x03, 0x19
        /*0042*/ 	.short	0x0a00


	//----- nvinfo : EIATTR_PARAM_CBANK
	.align		4
        /*0044*/ 	.byte	0x04, 0x0a
        /*0046*/ 	.short	(.L_650 - .L_649)
	.align		4
.L_649:
        /*0048*/ 	.word	index@(.nv.constant0._ZN7cutlass13device_kernelIN5flash11enable_sm90INS1_16FlashAttnFwdSm90INS1_25CollectiveMainloopFwdSm90ILi2EN4cute5tupleIJNS5_1CILi1EEES8_S8_EEENS6_IJNS7_ILi192EEENS7_ILi128EEENS7_ILi96EEEEEELi96ENS_10bfloat16_tEfNS_4arch4Sm90ELb0ELb1ELb1ELb0ELb0ELb0ELb0ELb0ELb1ELb1ELb1ELb0EEENS1_21CollectiveEpilogueFwdINS6_IJSA_SC_SB_EEES9_SE_SG_Li384ELb0ELb1ELb1ELb0EEENS1_19SingleTileSchedulerILb0ELb1ELb1ELi192EEEEEEEEEvNT_6ParamsE)
        /*004c*/ 	.short	0x0380
        /*004e*/ 	.short	0x0a00


	//----- nvinfo : EIATTR_SW_WAR
	.align		4
.L_650:
        /*0050*/ 	.byte	0x04, 0x36
        /*0052*/ 	.short	(.L_652 - .L_651)
.L_651:
        /*0054*/ 	.word	0x00000008
.L_652:


//--------------------- .nv.info._ZN7cutlass13device_kernelIN5flash11enable_sm90INS1_16FlashAttnFwdSm90INS1_25CollectiveMainloopFwdSm90ILi2EN4cute5tupleIJNS5_1CILi1EEES8_S8_EEENS6_IJNS7_ILi192EEENS7_ILi128EEENS7_ILi96EEEEEELi96ENS_10bfloat16_tEfNS_4arch4Sm90ELb0ELb1ELb1ELb1ELb0ELb0ELb0ELb0ELb1ELb1ELb1ELb0EEENS1_21CollectiveEpilogueFwdINS6_IJSA_SC_SB_EEES9_SE_SG_Li384ELb1ELb1ELb1ELb0EEENS1_36VarlenDynamicPersistentTileSchedulerILi192ELi128ELi384ELi128ELb1ELb1ELb1ELb1ELb0ELb1EEEEEEEEEvNT_6ParamsE --------------------------
	.section	.nv.info._ZN7cutlass13device_kernelIN5flash11enable_sm90INS1_16FlashAttnFwdSm90INS1_25CollectiveMainloopFwdSm90ILi2EN4cute5tupleIJNS5_1CILi1EEES8_S8_EEENS6_IJNS7_ILi192EEENS7_ILi128EEENS7_ILi96EEEEEELi96ENS_10bfloat16_tEfNS_4arch4Sm90ELb0ELb1ELb1ELb1ELb0ELb0ELb0ELb0ELb1ELb1ELb1ELb0EEENS1_21CollectiveEpilogueFwdINS6_IJSA_SC_SB_EEES9_SE_SG_Li384ELb1ELb1ELb1ELb0EEENS1_36VarlenDynamicPersistentTileSchedulerILi192ELi128ELi384ELi128ELb1ELb1ELb1ELb1ELb0ELb1EEEEEEEEEvNT_6ParamsE,"",@"SHT_CUDA_INFO"
	.sectionflags	@""
	.align	4


	//----- nvinfo : EIATTR_CUDA_API_VERSION
	.align		4
        /*0000*/ 	.byte	0x04, 0x37
        /*0002*/ 	.short	(.L_654 - .L_653)
.L_653:
        /*0004*/ 	.word	0x00000082


	//----- nvinfo : EIATTR_KPARAM_INFO
	.align		4
.L_654:
        /*0008*/ 	.byte	0x04, 0x17
        /*000a*/ 	.short	(.L_656 - .L_655)
.L_655:
        /*000c*/ 	.word	0x00000000
        /*0010*/ 	.short	0x0000
        /*0012*/ 	.short	0x0000
        /*0014*/ 	.byte	0x00, 0xf0, 0x01, 0x2a


	//----- nvinfo : EIATTR_SPARSE_MMA_MASK
	.align		4
.L_656:
        /*0018*/ 	.byte	0x03, 0x50
        /*001a*/ 	.short	0x0000


	//----- nvinfo : EIATTR_MAXREG_COUNT
	.align		4
        /*001c*/ 	.byte	0x03, 0x1b
        /*001e*/ 	.short	0x0080


	//----- nvinfo : EIATTR_MERCURY_ISA_VERSION
	.align		4
        /*0020*/ 	.byte	0x03, 0x5f
        /*0022*/ 	.short	0x0101


	//----- nvinfo : EIATTR_VRC_CTA_INIT_COUNT
	.align		4
        /*0024*/ 	.byte	0x02, 0x4a
	.zero		1
	.zero		1


	//----- nvinfo : EIATTR_EXIT_INSTR_OFFSETS
	.align		4
        /*0028*/ 	.byte	0x04, 0x1c
        /*002a*/ 	.short	(.L_658 - .L_657)


	//   ....[0]....
.L_657:
        /*002c*/ 	.word	0x00000010


	//----- nvinfo : EIATTR_MAX_THREADS
	.align		4
.L_658:
        /*0030*/ 	.byte	0x04, 0x05
        /*0032*/ 	.short	(.L_660 - .L_659)
.L_659:
        /*0034*/ 	.word	0x00000200
        /*0038*/ 	.word	0x00000001
        /*003c*/ 	.word	0x00000001


	//----- nvinfo : EIATTR_CBANK_PARAM_SIZE
	.align		4
.L_660:
        /*0040*/ 	.byte	0x03, 0x19
        /*0042*/ 	.short	0x0a80


	//----- nvinfo : EIATTR_PARAM_CBANK
	.align		4
        /*0044*/ 	.byte	0x04, 0x0a
        /*0046*/ 	.short	(.L_662 - .L_661)
	.align		4
.L_661:
        /*0048*/ 	.word	index@(.nv.constant0._ZN7cutlass13device_kernelIN5flash11enable_sm90INS1_16FlashAttnFwdSm90INS1_25CollectiveMainloopFwdSm90ILi2EN4cute5tupleIJNS5_1CILi1EEES8_S8_EEENS6_IJNS7_ILi192EEENS7_ILi128EEENS7_ILi96EEEEEELi96ENS_10bfloat16_tEfNS_4arch4Sm90ELb0ELb1ELb1ELb1ELb0ELb0ELb0ELb0ELb1ELb1ELb1ELb0EEENS1_21CollectiveEpilogueFwdINS6_IJSA_SC_SB_EEES9_SE_SG_Li384ELb1ELb1ELb1ELb0EEENS1_36VarlenDynamicPersistentTileSchedulerILi192ELi128ELi384ELi128ELb1ELb1ELb1ELb1ELb0ELb1EEEEEEEEEvNT_6ParamsE)
        /*004c*/ 	.short	0x0380
        /*004e*/ 	.short	0x0a80


	//----- nvinfo : EIATTR_SW_WAR
	.align		4
.L_662:
        /*0050*/ 	.byte	0x04, 0x36
        /*0052*/ 	.short	(.L_664 - .L_663)
.L_663:
        /*0054*/ 	.word	0x00000008
.L_664:


//--------------------- .nv.info._ZN7cutlass13device_kernelIN5flash11enable_sm90INS1_16FlashAttnFwdSm90INS1_25CollectiveMainloopFwdSm90ILi2EN4cute5tupleIJNS5_1CILi1EEES8_S8_EEENS6_IJNS7_ILi192EEENS7_ILi128EEENS7_ILi96EEEEEELi96ENS_10bfloat16_tEfNS_4arch4Sm90ELb0ELb1ELb1ELb1ELb0ELb1ELb0ELb0ELb1ELb1ELb1ELb0EEENS1_21CollectiveEpilogueFwdINS6_IJSA_SC_SB_EEES9_SE_SG_Li384ELb1ELb1ELb1ELb0EEENS1_36VarlenDynamicPersistentTileSchedulerILi192ELi128ELi384ELi128ELb1ELb1ELb1ELb1ELb0ELb1EEEEEEEEEvNT_6ParamsE --------------------------
	.section	.nv.info._ZN7cutlass13device_kernelIN5flash11enable_sm90INS1_16FlashAttnFwdSm90INS1_25CollectiveMainloopFwdSm90ILi2EN4cute5tupleIJNS5_1CILi1EEES8_S8_EEENS6_IJNS7_ILi192EEENS7_ILi128EEENS7_ILi96EEEEEELi96ENS_10bfloat16_tEfNS_4arch4Sm90ELb0ELb1ELb1ELb1ELb0ELb1ELb0ELb0ELb1ELb1ELb1ELb0EEENS1_21CollectiveEpilogueFwdINS6_IJSA_SC_SB_EEES9_SE_SG_Li384ELb1ELb1ELb1ELb0EEENS1_36VarlenDynamicPersistentTileSchedulerILi192ELi128ELi384ELi128ELb1ELb1ELb1ELb1ELb0ELb1EEEEEEEEEvNT_6ParamsE,"",@"SHT_CUDA_INFO"
	.sectionflags	@""
	.align	4


	//----- nvinfo : EIATTR_CUDA_API_VERSION
	.align		4
        /*0000*/ 	.byte	0x04, 0x37
        /*0002*/ 	.short	(.L_666 - .L_665)
.L_665:
        /*0004*/ 	.word	0x00000082


	//----- nvinfo : EIATTR_KPARAM_INFO
	.align		4
.L_666:
        /*0008*/ 	.byte	0x04, 0x17
        /*000a*/ 	.short	(.L_668 - .L_667)
.L_667:
        /*000c*/ 	.word	0x00000000
        /*0010*/ 	.short	0x0000
        /*0012*/ 	.short	0x0000
        /*0014*/ 	.byte	0x00, 0xf0, 0x01, 0x2a


	//----- nvinfo : EIATTR_SPARSE_MMA_MASK
	.align		4
.L_668:
        /*0018*/ 	.byte	0x03, 0x50
        /*001a*/ 	.short	0x0000


	//----- nvinfo : EIATTR_MAXREG_COUNT
	.align		4
        /*001c*/ 	.byte	0x03, 0x1b
        /*001e*/ 	.short	0x0080


	//----- nvinfo : EIATTR_MERCURY_ISA_VERSION
	.align		4
        /*0020*/ 	.byte	0x03, 0x5f
        /*0022*/ 	.short	0x0101


	//----- nvinfo : EIATTR_VRC_CTA_INIT_COUNT
	.align		4
        /*0024*/ 	.byte	0x02, 0x4a
	.zero		1
	.zero		1


	//----- nvinfo : EIATTR_EXIT_INSTR_OFFSETS
	.align		4
        /*0028*/ 	.byte	0x04, 0x1c
        /*002a*/ 	.short	(.L_670 - .L_669)


	//   ....[0]....
.L_669:
        /*002c*/ 	.word	0x00000010


	//----- nvinfo : EIATTR_MAX_THREADS
	.align		4
.L_670:
        /*0030*/ 	.byte	0x04, 0x05
        /*0032*/ 	.short	(.L_672 - .L_671)
.L_671:
        /*0034*/ 	.word	0x00000200
        /*0038*/ 	.word	0x00000001
        /*003c*/ 	.word	0x00000001


	//----- nvinfo : EIATTR_CBANK_PARAM_SIZE
	.align		4
.L_672:
        /*0040*/ 	.byte	0x03, 0x19
        /*0042*/ 	.short	0x0a80


	//----- nvinfo : EIATTR_PARAM_CBANK
	.align		4
        /*0044*/ 	.byte	0x04, 0x0a
        /*0046*/ 	.short	(.L_674 - .L_673)
	.align		4
.L_673:
        /*0048*/ 	.word	index@(.nv.constant0._ZN7cutlass13device_kernelIN5flash11enable_sm90INS1_16FlashAttnFwdSm90INS1_25CollectiveMainloopFwdSm90ILi2EN4cute5tupleIJNS5_1CILi1EEES8_S8_EEENS6_IJNS7_ILi192EEENS7_ILi128EEENS7_ILi96EEEEEELi96ENS_10bfloat16_tEfNS_4arch4Sm90ELb0ELb1ELb1ELb1ELb0ELb1ELb0ELb0ELb1ELb1ELb1ELb0EEENS1_21CollectiveEpilogueFwdINS6_IJSA_SC_SB_EEES9_SE_SG_Li384ELb1ELb1ELb1ELb0EEENS1_36VarlenDynamicPersistentTileSchedulerILi192ELi128ELi384ELi128ELb1ELb1ELb1ELb1ELb0ELb1EEEEEEEEEvNT_6ParamsE)
        /*004c*/ 	.short	0x0380
        /*004e*/ 	.short	0x0a80


	//----- nvinfo : EIATTR_SW_WAR
	.align		4
.L_674:
        /*0050*/ 	.byte	0x04, 0x36
        /*0052*/ 	.short	(.L_676 - .L_675)
.L_675:
        /*0054*/ 	.word	0x00000008
.L_676:


//--------------------- .nv.info._ZN7cutlass13device_kernelIN5flash11enable_sm90INS1_16FlashAttnFwdSm90INS1_25CollectiveMainloopFwdSm90ILi2EN4cute5tupleIJNS5_1CILi1EEES8_S8_EEENS6_IJNS7_ILi192EEENS7_ILi144EEENS7_ILi96EEEEEELi96ENS_10bfloat16_tEfNS_4arch4Sm90ELb1ELb0ELb1ELb0ELb0ELb0ELb0ELb0ELb1ELb1ELb1ELb0EEENS1_21CollectiveEpilogueFwdINS6_IJSA_SC_SB_EEES9_SE_SG_Li384ELb0ELb1ELb1ELb0EEENS1_19SingleTileSchedulerILb0ELb1ELb1ELi192EEEEEEEEEvNT_6ParamsE --------------------------
	.section	.nv.info._ZN7cutlass13device_kernelIN5flash11enable_sm90INS1_16FlashAttnFwdSm90INS1_25CollectiveMainloopFwdSm90ILi2EN4cute5tupleIJNS5_1CILi1EEES8_S8_EEENS6_IJNS7_ILi192EEENS7_ILi144EEENS7_ILi96EEEEEELi96ENS_10bfloat16_tEfNS_4arch4Sm90ELb1ELb0ELb1ELb0ELb0ELb0ELb0ELb0ELb1ELb1ELb1ELb0EEENS1_21CollectiveEpilogueFwdINS6_IJSA_SC_SB_EEES9_SE_SG_Li384ELb0ELb1ELb1ELb0EEENS1_19SingleTileSchedulerILb0ELb1ELb1ELi192EEEEEEEEEvNT_6ParamsE,"",@"SHT_CUDA_INFO"
	.sectionflags	@""
	.align	4


	//----- nvinfo : EIATTR_CUDA_API_VERSION
	.align		4
        /*0000*/ 	.byte	0x04, 0x37
        /*0002*/ 	.short	(.L_678 - .L_677)
.L_677:
        /*0004*/ 	.word	0x00000082


	//----- nvinfo : EIATTR_KPARAM_INFO
	.align		4
.L_678:
        /*0008*/ 	.byte	0x04, 0x17
        /*000a*/ 	.short	(.L_680 - .L_679)
.L_679:
        /*000c*/ 	.word	0x00000000
        /*0010*/ 	.short	0x0000
        /*0012*/ 	.short	0x0000
        /*0014*/ 	.byte	0x00, 0xf0, 0x01, 0x28


	//----- nvinfo : EIATTR_SPARSE_MMA_MASK
	.align		4
.L_680:
        /*0018*/ 	.byte	0x03, 0x50
        /*001a*/ 	.short	0x0000


	//----- nvinfo : EIATTR_MAXREG_COUNT
	.align		4
        /*001c*/ 	.byte	0x03, 0x1b
        /*001e*/ 	.short	0x0080


	//----- nvinfo : EIATTR_MERCURY_ISA_VERSION
	.align		4
        /*0020*/ 	.byte	0x03, 0x5f
        /*0022*/ 	.short	0x0101


	//----- nvinfo : EIATTR_VRC_CTA_INIT_COUNT
	.align		4
        /*0024*/ 	.byte	0x02, 0x4a
	.zero		1
	.zero		1


	//----- nvinfo : EIATTR_EXIT_INSTR_OFFSETS
	.align		4
        /*0028*/ 	.byte	0x04, 0x1c
        /*002a*/ 	.short	(.L_682 - .L_681)


	//   ....[0]....
.L_681:
        /*002c*/ 	.word	0x00000010


	//----- nvinfo : EIATTR_MAX_THREADS
	.align		4
.L_682:
        /*0030*/ 	.byte	0x04, 0x05
        /*0032*/ 	.short	(.L_684 - .L_683)
.L_683:
        /*0034*/ 	.word	0x00000200
        /*0038*/ 	.word	0x00000001
        /*003c*/ 	.word	0x00000001


	//----- nvinfo : EIATTR_CBANK_PARAM_SIZE
	.align		4
.L_684:
        /*0040*/ 	.byte	0x03, 0x19
        /*0042*/ 	.short	0x0a00


	//----- nvinfo : EIATTR_PARAM_CBANK
	.align		4
        /*0044*/ 	.byte	0x04, 0x0a
        /*0046*/ 	.short	(.L_686 - .L_685)
	.align		4
.L_685:
        /*0048*/ 	.word	index@(.nv.constant0._ZN7cutlass13device_kernelIN5flash11enable_sm90INS1_16FlashAttnFwdSm90INS1_25CollectiveMainloopFwdSm90ILi2EN4cute5tupleIJNS5_1CILi1EEES8_S8_EEENS6_IJNS7_ILi192EEENS7_ILi144EEENS7_ILi96EEEEEELi96ENS_10bfloat16_tEfNS_4arch4Sm90ELb1ELb0ELb1ELb0ELb0ELb0ELb0ELb0ELb1ELb1ELb1ELb0EEENS1_21CollectiveEpilogueFwdINS6_IJSA_SC_SB_EEES9_SE_SG_Li384ELb0ELb1ELb1ELb0EEENS1_19SingleTileSchedulerILb0ELb1ELb1ELi192EEEEEEEEEvNT_6ParamsE)
        /*004c*/ 	.short	0x0380
        /*004e*/ 	.short	0x0a00


	//----- nvinfo : EIATTR_SW_WAR
	.align		4
.L_686:
        /*0050*/ 	.byte	0x04, 0x36
        /*0052*/ 	.short	(.L_688 - .L_687)
.L_687:
        /*0054*/ 	.word	0x00000008
.L_688:


//--------------------- .nv.info._ZN7cutlass13device_kernelIN5flash11enable_sm90INS1_16FlashAttnFwdSm90INS1_25CollectiveMainloopFwdSm90ILi2EN4cute5tupleIJNS5_1CILi1EEES8_S8_EEENS6_IJNS7_ILi192EEENS7_ILi144EEENS7_ILi96EEEEEELi96ENS_10bfloat16_tEfNS_4arch4Sm90ELb1ELb0ELb1ELb1ELb0ELb0ELb0ELb0ELb1ELb1ELb1ELb0EEENS1_21CollectiveEpilogueFwdINS6_IJSA_SC_SB_EEES9_SE_SG_Li384ELb1ELb1ELb1ELb0EEENS1_36VarlenDynamicPersistentTileSchedulerILi192ELi144ELi384ELi128ELb1ELb1ELb1ELb1ELb1ELb1EEEEEEEEEvNT_6ParamsE --------------------------
	.section	.nv.info._ZN7cutlass13device_kernelIN5flash11enable_sm90INS1_16FlashAttnFwdSm90INS1_25CollectiveMainloopFwdSm90ILi2EN4cute5tupleIJNS5_1CILi1EEES8_S8_EEENS6_IJNS7_ILi192EEENS7_ILi144EEENS7_ILi96EEEEEELi96ENS_10bfloat16_tEfNS_4arch4Sm90ELb1ELb0ELb1ELb1ELb0ELb0ELb0ELb0ELb1ELb1ELb1ELb0EEENS1_21CollectiveEpilogueFwdINS6_IJSA_SC_SB_EEES9_SE_SG_Li384ELb1ELb1ELb1ELb0EEENS1_36VarlenDynamicPersistentTileSchedulerILi192ELi144ELi384ELi128ELb1ELb1ELb1ELb1ELb1ELb1EEEEEEEEEvNT_6ParamsE,"",@"SHT_CUDA_INFO"
	.sectionflags	@""
	.align	4


	//----- nvinfo : EIATTR_CUDA_API_VERSION
	.align		4
        /*0000*/ 	.byte	0x04, 0x37
        /*0002*/ 	.short	(.L_690 - .L_689)
.L_689:
        /*0004*/ 	.word	0x00000082


	//----- nvinfo : EIATTR_KPARAM_INFO
	.align		4
.L_690:
        /*0008*/ 	.byte	0x04, 0x17
        /*000a*/ 	.short	(.L_692 - .L_691)
.L_691:
        /*000c*/ 	.word	0x00000000
        /*0010*/ 	.short	0x0000
        /*0012*/ 	.short	0x0000
        /*0014*/ 	.byte	0x00, 0xf0, 0x01, 0x2a


	//----- nvinfo : EIATTR_SPARSE_MMA_MASK
	.align		4
.L_692:
        /*0018*/ 	.byte	0x03, 0x50
        /*001a*/ 	.short	0x0000


	//----- nvinfo : EIATTR_MAXREG_COUNT
	.align		4
        /*001c*/ 	.byte	0x03, 0x1b
        /*001e*/ 	.short	0x0080


	//----- nvinfo : EIATTR_MERCURY_ISA_VERSION
	.align		4
        /*0020*/ 	.byte	0x03, 0x5f
        /*0022*/ 	.short	0x0101


	//----- nvinfo : EIATTR_VRC_CTA_INIT_COUNT
	.align		4
        /*0024*/ 	.byte	0x02, 0x4a
	.zero		1
	.zero		1


	//----- nvinfo : EIATTR_EXIT_INSTR_OFFSETS
	.align		4
        /*0028*/ 	.byte	0x04, 0x1c
        /*002a*/ 	.short	(.L_694 - .L_693)


	//   ....[0]....
.L_693:
        /*002c*/ 	.word	0x00000010


	//----- nvinfo : EIATTR_MAX_THREADS
	.align		4
.L_694:
        /*0030*/ 	.byte	0x04, 0x05
        /*0032*/ 	.short	(.L_696 - .L_695)
.L_695:
        /*0034*/ 	.word	0x00000200
        /*0038*/ 	.word	0x00000001
        /*003c*/ 	.word	0x00000001


	//----- nvinfo : EIATTR_CBANK_PARAM_SIZE
	.align		4
.L_696:
        /*0040*/ 	.byte	0x03, 0x19
        /*0042*/ 	.short	0x0a80


	//----- nvinfo : EIATTR_PARAM_CBANK
	.align		4
        /*0044*/ 	.byte	0x04, 0x0a
        /*0046*/ 	.short	(.L_698 - .L_697)
	.align		4
.L_697:
        /*0048*/ 	.word	index@(.nv.constant0._ZN7cutlass13device_kernelIN5flash11enable_sm90INS1_16FlashAttnFwdSm90INS1_25CollectiveMainloopFwdSm90ILi2EN4cute5tupleIJNS5_1CILi1EEES8_S8_EEENS6_IJNS7_ILi192EEENS7_ILi144EEENS7_ILi96EEEEEELi96ENS_10bfloat16_tEfNS_4arch4Sm90ELb1ELb0ELb1ELb1ELb0ELb0ELb0ELb0ELb1ELb1ELb1ELb0EEENS1_21CollectiveEpilogueFwdINS6_IJSA_SC_SB_EEES9_SE_SG_Li384ELb1ELb1ELb1ELb0EEENS1_36VarlenDynamicPersistentTileSchedulerILi192ELi144ELi384ELi128ELb1ELb1ELb1ELb1ELb1ELb1EEEEEEEEEvNT_6ParamsE)
        /*004c*/ 	.short	0x0380
        /*004e*/ 	.short	0x0a80


	//----- nvinfo : EIATTR_SW_WAR
	.align		4
.L_698:
        /*0050*/ 	.byte	0x04, 0x36
        /*0052*/ 	.short	(.L_700 - .L_699)
.L_699:
        /*0054*/ 	.word	0x00000008
.L_700:


//--------------------- .nv.info._ZN7cutlass13device_kernelIN5flash11enable_sm90INS1_16FlashAttnFwdSm90INS1_25CollectiveMainloopFwdSm90ILi2EN4cute5tupleIJNS5_1CILi1EEES8_S8_EEENS6_IJNS7_ILi192EEENS7_ILi144EEENS7_ILi96EEEEEELi96ENS_10bfloat16_tEfNS_4arch4Sm90ELb1ELb0ELb1ELb1ELb0ELb1ELb0ELb0ELb1ELb1ELb1ELb0EEENS1_21CollectiveEpilogueFwdINS6_IJSA_SC_SB_EEES9_SE_SG_Li384ELb1ELb1ELb1ELb0EEENS1_36VarlenDynamicPersistentTileSchedulerILi192ELi144ELi384ELi128ELb1ELb1ELb1ELb1ELb1ELb1EEEEEEEEEvNT_6ParamsE --------------------------
	.section	.nv.info._ZN7cutlass13device_kernelIN5flash11enable_sm90INS1_16FlashAttnFwdSm90INS1_25CollectiveMainloopFwdSm90ILi2EN4cute5tupleIJNS5_1CILi1EEES8_S8_EEENS6_IJNS7_ILi192EEENS7_ILi144EEENS7_ILi96EEEEEELi96ENS_10bfloat16_tEfNS_4arch4Sm90ELb1ELb0ELb1ELb1ELb0ELb1ELb0ELb0ELb1ELb1ELb1ELb0EEENS1_21CollectiveEpilogueFwdINS6_IJSA_SC_SB_EEES9_SE_SG_Li384ELb1ELb1ELb1ELb0EEENS1_36VarlenDynamicPersistentTileSchedulerILi192ELi144ELi384ELi128ELb1ELb1ELb1ELb1ELb1ELb1EEEEEEEEEvNT_6ParamsE,"",@"SHT_CUDA_INFO"
	.sectionflags	@""
	.align	4


	//----- nvinfo : EIATTR_CUDA_API_VERSION
	.align		4
        /*0000*/ 	.byte	0x04, 0x37
        /*0002*/ 	.short	(.L_702 - .L_701)
.L_701:
        /*0004*/ 	.word	0x00000082


	//----- nvinfo : EIATTR_KPARAM_INFO
	.align		4
.L_702:
        /*0008*/ 	.byte	0x04, 0x17
        /*000a*/ 	.short	(.L_704 - .L_703)
.L_703:
        /*000c*/ 	.word	0x00000000
        /*0010*/ 	.short	0x0000
        /*0012*/ 	.short	0x0000
        /*0014*/ 	.byte	0x00, 0xf0, 0x01, 0x2a


	//----- nvinfo : EIATTR_SPARSE_MMA_MASK
	.align		4
.L_704:
        /*0018*/ 	.byte	0x03, 0x50
        /*001a*/ 	.short	0x0000


	//----- nvinfo : EIATTR_MAXREG_COUNT
	.align		4
        /*001c*/ 	.byte	0x03, 0x1b
        /*001e*/ 	.short	0x0080


	//----- nvinfo : EIATTR_MERCURY_ISA_VERSION
	.align		4
        /*0020*/ 	.byte	0x03, 0x5f
        /*0022*/ 	.short	0x0101


	//----- nvinfo : EIATTR_VRC_CTA_INIT_COUNT
	.align		4
        /*0024*/ 	.byte	0x02, 0x4a
	.zero		1
	.zero		1


	//----- nvinfo : EIATTR_EXIT_INSTR_OFFSETS
	.align		4
        /*0028*/ 	.byte	0x04, 0x1c
        /*002a*/ 	.short	(.L_706 - .L_705)


	//   ....[0]....
.L_705:
        /*002c*/ 	.word	0x00000010


	//----- nvinfo : EIATTR_MAX_THREADS
	.align		4
.L_706:
        /*0030*/ 	.byte	0x04, 0x05
        /*0032*/ 	.short	(.L_708 - .L_707)
.L_707:
        /*0034*/ 	.word	0x00000200
        /*0038*/ 	.word	0x00000001
        /*003c*/ 	.word	0x00000001


	//----- nvinfo : EIATTR_CBANK_PARAM_SIZE
	.align		4
.L_708:
        /*0040*/ 	.byte	0x03, 0x19
        /*0042*/ 	.short	0x0a80


	//----- nvinfo : EIATTR_PARAM_CBANK
	.align		4
        /*0044*/ 	.byte	0x04, 0x0a
        /*0046*/ 	.short	(.L_710 - .L_709)
	.align		4
.L_709:
        /*0048*/ 	.word	index@(.nv.constant0._ZN7cutlass13device_kernelIN5flash11enable_sm90INS1_16FlashAttnFwdSm90INS1_25CollectiveMainloopFwdSm90ILi2EN4cute5tupleIJNS5_1CILi1EEES8_S8_EEENS6_IJNS7_ILi192EEENS7_ILi144EEENS7_ILi96EEEEEELi96ENS_10bfloat16_tEfNS_4arch4Sm90ELb1ELb0ELb1ELb1ELb0ELb1ELb0ELb0ELb1ELb1ELb1ELb0EEENS1_21CollectiveEpilogueFwdINS6_IJSA_SC_SB_EEES9_SE_SG_Li384ELb1ELb1ELb1ELb0EEENS1_36VarlenDynamicPersistentTileSchedulerILi192ELi144ELi384ELi128ELb1ELb1ELb1ELb1ELb1ELb1EEEEEEEEEvNT_6ParamsE)
        /*004c*/ 	.short	0x0380
        /*004e*/ 	.short	0x0a80


	//----- nvinfo : EIATTR_SW_WAR
	.align		4
.L_710:
        /*0050*/ 	.byte	0x04, 0x36
        /*0052*/ 	.short	(.L_712 - .L_711)
.L_711:
        /*0054*/ 	.word	0x00000008
.L_712:


//--------------------- .nv.info._ZN7cutlass13device_kernelIN5flash11enable_sm90INS1_16FlashAttnFwdSm90INS1_25CollectiveMainloopFwdSm90ILi2EN4cute5tupleIJNS5_1CILi1EEES8_S8_EEENS6_IJNS7_ILi192EEESA_NS7_ILi64EEEEEELi64ENS_10bfloat16_tEfNS_4arch4Sm90ELb0ELb0ELb1ELb0ELb0ELb0ELb0ELb0ELb1ELb1ELb1ELb0EEENS1_21CollectiveEpilogueFwdINS6_IJSA_SB_SA_EEES9_SD_SF_Li384ELb0ELb1ELb1ELb0EEENS1_19SingleTileSchedulerILb0ELb1ELb1ELi192EEEEEEEEEvNT_6ParamsE --------------------------
	.section	.nv.info._ZN7cutlass13device_kernelIN5flash11enable_sm90INS1_16FlashAttnFwdSm90INS1_25CollectiveMainloopFwdSm90ILi2EN4cute5tupleIJNS5_1CILi1EEES8_S8_EEENS6_IJNS7_ILi192EEESA_NS7_ILi64EEEEEELi64ENS_10bfloat16_tEfNS_4arch4Sm90ELb0ELb0ELb1ELb0ELb0ELb0ELb0ELb0ELb1ELb1ELb1ELb0EEENS1_21CollectiveEpilogueFwdINS6_IJSA_SB_SA_EEES9_SD_SF_Li384ELb0ELb1ELb1ELb0EEENS1_19SingleTileSchedulerILb0ELb1ELb1ELi192EEEEEEEEEvNT_6ParamsE,"",@"SHT_CUDA_INFO"
	.sectionflags	@""
	.align	4


	//----- nvinfo : EIATTR_CUDA_API_VERSION
	.align		4
        /*0000*/ 	.byte	0x04, 0x37
        /*0002*/ 	.short	(.L_714 - .L_713)
.L_713:
        /*0004*/ 	.word	0x00000082


	//----- nvinfo : EIATTR_KPARAM_INFO
	.align		4
.L_714:
        /*0008*/ 	.byte	0x04, 0x17
        /*000a*/ 	.short	(.L_716 - .L_715)
.L_715:
        /*000c*/ 	.word	0x00000000
        /*0010*/ 	.short	0x0000
        /*0012*/ 	.short	0x0000
        /*0014*/ 	.byte	0x00, 0xf0, 0x01, 0x28


	//----- nvinfo : EIATTR_SPARSE_MMA_MASK
	.align		4
.L_716:
        /*0018*/ 	.byte	0x03, 0x50
        /*001a*/ 	.short	0x0000


	//----- nvinfo : EIATTR_MAXREG_COUNT
	.align		4
        /*001c*/ 	.byte	0x03, 0x1b
        /*001e*/ 	.short	0x0080


	//----- nvinfo : EIATTR_MERCURY_ISA_VERSION
	.align		4
        /*0020*/ 	.byte	0x03, 0x5f
        /*0022*/ 	.short	0x0101


	//----- nvinfo : EIATTR_VRC_CTA_INIT_COUNT
	.align		4
        /*0024*/ 	.byte	0x02, 0x4a
	.zero		1
	.zero		1


	//----- nvinfo : EIATTR_EXIT_INSTR_OFFSETS
	.align		4
        /*0028*/ 	.byte	0x04, 0x1c
        /*002a*/ 	.short	(.L_718 - .L_717)


	//   ....[0]....
.L_717:
        /*002c*/ 	.word	0x00000010


	//----- nvinfo : EIATTR_MAX_THREADS
	.align		4
.L_718:
        /*0030*/ 	.byte	0x04, 0x05
        /*0032*/ 	.short	(.L_720 - .L_719)
.L_719:
        /*0034*/ 	.word	0x00000200
        /*0038*/ 	.word	0x00000001
        /*003c*/ 	.word	0x00000001


	//----- nvinfo : EIATTR_CBANK_PARAM_SIZE
	.align		4
.L_720:
        /*0040*/ 	.byte	0x03, 0x19
        /*0042*/ 	.short	0x0a00


	//----- nvinfo : EIATTR_PARAM_CBANK
	.align		4
        /*0044*/ 	.byte	0x04, 0x0a
        /*0046*/ 	.short	(.L_722 - .L_721)
	.align		4
.L_721:
        /*0048*/ 	.word	index@(.nv.constant0._ZN7cutlass13device_kernelIN5flash11enable_sm90INS1_16FlashAttnFwdSm90INS1_25CollectiveMainloopFwdSm90ILi2EN4cute5tupleIJNS5_1CILi1EEES8_S8_EEENS6_IJNS7_ILi192EEESA_NS7_ILi64EEEEEELi64ENS_10bfloat16_tEfNS_4arch4Sm90ELb0ELb0ELb1ELb0ELb0ELb0ELb0ELb0ELb1ELb1ELb1ELb0EEENS1_21CollectiveEpilogueFwdINS6_IJSA_SB_SA_EEES9_SD_SF_Li384ELb0ELb1ELb1ELb0EEENS1_19SingleTileSchedulerILb0ELb1ELb1ELi192EEEEEEEEEvNT_6ParamsE)
        /*004c*/ 	.short	0x0380
        /*004e*/ 	.short	0x0a00


	//----- nvinfo : EIATTR_SW_WAR
	.align		4
.L_722:
        /*0050*/ 	.byte	0x04, 0x36
        /*0052*/ 	.short	(.L_724 - .L_723)
.L_723:
        /*0054*/ 	.word	0x00000008
.L_724:


//--------------------- .nv.info._ZN7cutlass13device_kernelIN5flash11enable_sm90INS1_16FlashAttnFwdSm90INS1_25CollectiveMainloopFwdSm90ILi2EN4cute5tupleIJNS5_1CILi1EEES8_S8_EEENS6_IJNS7_ILi192EEESA_NS7_ILi64EEEEEELi64ENS_10bfloat16_tEfNS_4arch4Sm90ELb0ELb0ELb1ELb1ELb0ELb0ELb0ELb0ELb1ELb1ELb1ELb0EEENS1_21CollectiveEpilogueFwdINS6_IJSA_SB_SA_EEES9_SD_SF_Li384ELb1ELb1ELb1ELb0EEENS1_36VarlenDynamicPersistentTileSchedulerILi192ELi192ELi384ELi128ELb1ELb1ELb1ELb0ELb1ELb1EEEEEEEEEvNT_6ParamsE --------------------------
	.section	.nv.info._ZN7cutlass13device_kernelIN5flash11enable_sm90INS1_16FlashAttnFwdSm90INS1_25CollectiveMainloopFwdSm90ILi2EN4cute5tupleIJNS5_1CILi1EEES8_S8_EEENS6_IJNS7_ILi192EEESA_NS7_ILi64EEEEEELi64ENS_10bfloat16_tEfNS_4arch4Sm90ELb0ELb0ELb1ELb1ELb0ELb0ELb0ELb0ELb1ELb1ELb1ELb0EEENS1_21CollectiveEpilogueFwdINS6_IJSA_SB_SA_EEES9_SD_SF_Li384ELb1ELb1ELb1ELb0EEENS1_36VarlenDynamicPersistentTileSchedulerILi192ELi192ELi384ELi128ELb1ELb1ELb1ELb0ELb1ELb1EEEEEEEEEvNT_6ParamsE,"",@"SHT_CUDA_INFO"
	.sectionflags	@""
	.align	4


	//----- nvinfo : EIATTR_CUDA_API_VERSION
	.align		4
        /*0000*/ 	.byte	0x04, 0x37
        /*0002*/ 	.short	(.L_726 - .L_725)
.L_725:
        /*0004*/ 	.word	0x00000082


	//----- nvinfo : EIATTR_KPARAM_INFO
	.align		4
.L_726:
        /*0008*/ 	.byte	0x04, 0x17
        /*000a*/ 	.short	(.L_728 - .L_727)
.L_727:
        /*000c*/ 	.word	0x00000000
        /*0010*/ 	.short	0x0000
        /*0012*/ 	.short	0x0000
        /*0014*/ 	.byte	0x00, 0xf0, 0x01, 0x2a


	//----- nvinfo : EIATTR_SPARSE_MMA_MASK
	.align		4
.L_728:
        /*0018*/ 	.byte	0x03, 0x50
        /*001a*/ 	.short	0x0000


	//----- nvinfo : EIATTR_MAXREG_COUNT
	.align		4
        /*001c*/ 	.byte	0x03, 0x1b
        /*001e*/ 	.short	0x0080


	//----- nvinfo : EIATTR_MERCURY_ISA_VERSION
	.align		4
        /*0020*/ 	.byte	0x03, 0x5f
        /*0022*/ 	.short	0x0101


	//----- nvinfo : EIATTR_VRC_CTA_INIT_COUNT
	.align		4
        /*0024*/ 	.byte	0x02, 0x4a
	.zero		1
	.zero		1


	//----- nvinfo : EIATTR_EXIT_INSTR_OFFSETS
	.align		4
        /*0028*/ 	.byte	0x04, 0x1c
        /*002a*/ 	.short	(.L_730 - .L_729)


	//   ....[0]....
.L_729:
        /*002c*/ 	.word	0x00000010


	//----- nvinfo : EIATTR_MAX_THREADS
	.align		4
.L_730:
        /*0030*/ 	.byte	0x04, 0x05
        /*0032*/ 	.short	(.L_732 - .L_731)
.L_731:
        /*0034*/ 	.word	0x00000200
        /*0038*/ 	.word	0x00000001
        /*003c*/ 	.word	0x00000001


	//----- nvinfo : EIATTR_CBANK_PARAM_SIZE
	.align		4
.L_732:
        /*0040*/ 	.byte	0x03, 0x19
        /*0042*/ 	.short	0x0a80


	//----- nvinfo : EIATTR_PARAM_CBANK
	.align		4
        /*0044*/ 	.byte	0x04, 0x0a
        /*0046*/ 	.short	(.L_734 - .L_733)
	.align		4
.L_733:
        /*0048*/ 	.word	index@(.nv.constant0._ZN7cutlass13device_kernelIN5flash11enable_sm90INS1_16FlashAttnFwdSm90INS1_25CollectiveMainloopFwdSm90ILi2EN4cute5tupleIJNS5_1CILi1EEES8_S8_EEENS6_IJNS7_ILi192EEESA_NS7_ILi64EEEEEELi64ENS_10bfloat16_tEfNS_4arch4Sm90ELb0ELb0ELb1ELb1ELb0ELb0ELb0ELb0ELb1ELb1ELb1ELb0EEENS1_21CollectiveEpilogueFwdINS6_IJSA_SB_SA_EEES9_SD_SF_Li384ELb1ELb1ELb1ELb0EEENS1_36VarlenDynamicPersistentTileSchedulerILi192ELi192ELi384ELi128ELb1ELb1ELb1ELb0ELb1ELb1EEEEEEEEEvNT_6ParamsE)
        /*004c*/ 	.short	0x0380
        /*004e*/ 	.short	0x0a80


	//----- nvinfo : EIATTR_SW_WAR
	.align		4
.L_734:
        /*0050*/ 	.byte	0x04, 0x36
        /*0052*/ 	.short	(.L_736 - .L_735)
.L_735:
        /*0054*/ 	.word	0x00000008
.L_736:


//--------------------- .nv.info._ZN7cutlass13device_kernelIN5flash11enable_sm90INS1_16FlashAttnFwdSm90INS1_25CollectiveMainloopFwdSm90ILi2EN4cute5tupleIJNS5_1CILi1EEES8_S8_EEENS6_IJNS7_ILi192EEESA_NS7_ILi64EEEEEELi64ENS_10bfloat16_tEfNS_4arch4Sm90ELb0ELb0ELb1ELb1ELb0ELb1ELb0ELb0ELb1ELb1ELb1ELb0EEENS1_21CollectiveEpilogueFwdINS6_IJSA_SB_SA_EEES9_SD_SF_Li384ELb1ELb1ELb1ELb0EEENS1_36VarlenDynamicPersistentTileSchedulerILi192ELi192ELi384ELi128ELb1ELb1ELb1ELb0ELb1ELb1EEEEEEEEEvNT_6ParamsE --------------------------
	.section	.nv.info._ZN7cutlass13device_kernelIN5flash11enable_sm90INS1_16FlashAttnFwdSm90INS1_25CollectiveMainloopFwdSm90ILi2EN4cute5tupleIJNS5_1CILi1EEES8_S8_EEENS6_IJNS7_ILi192EEESA_NS7_ILi64EEEEEELi64ENS_10bfloat16_tEfNS_4arch4Sm90ELb0ELb0ELb1ELb1ELb0ELb1ELb0ELb0ELb1ELb1ELb1ELb0EEENS1_21CollectiveEpilogueFwdINS6_IJSA_SB_SA_EEES9_SD_SF_Li384ELb1ELb1ELb1ELb0EEENS1_36VarlenDynamicPersistentTileSchedulerILi192ELi192ELi384ELi128ELb1ELb1ELb1ELb0ELb1ELb1EEEEEEEEEvNT_6ParamsE,"",@"SHT_CUDA_INFO"
	.sectionflags	@""
	.align	4


	//----- nvinfo : EIATTR_CUDA_API_VERSION
	.align		4
        /*0000*/ 	.byte	0x04, 0x37
        /*0002*/ 	.short	(.L_738 - .L_737)
.L_737:
        /*0004*/ 	.word	0x00000082


	//----- nvinfo : EIATTR_KPARAM_INFO
	.align		4
.L_738:
        /*0008*/ 	.byte	0x04, 0x17
        /*000a*/ 	.short	(.L_740 - .L_739)
.L_739:
        /*000c*/ 	.word	0x00000000
        /*0010*/ 	.short	0x0000
        /*0012*/ 	.short	0x0000
        /*0014*/ 	.byte	0x00, 0xf0, 0x01, 0x2a


	//----- nvinfo : EIATTR_SPARSE_MMA_MASK
	.align		4
.L_740:
        /*0018*/ 	.byte	0x03, 0x50
        /*001a*/ 	.short	0x0000


	//----- nvinfo : EIATTR_MAXREG_COUNT
	.align		4
        /*001c*/ 	.byte	0x03, 0x1b
        /*001e*/ 	.short	0x0080


	//----- nvinfo : EIATTR_MERCURY_ISA_VERSION
	.align		4
        /*0020*/ 	.byte	0x03, 0x5f
        /*0022*/ 	.short	0x0101


	//----- nvinfo : EIATTR_VRC_CTA_INIT_COUNT
	.align		4
        /*0024*/ 	.byte	0x02, 0x4a
	.zero		1
	.zero		1


	//----- nvinfo : EIATTR_EXIT_INSTR_OFFSETS
	.align		4
        /*0028*/ 	.byte	0x04, 0x1c
        /*002a*/ 	.short	(.L_742 - .L_741)


	//   ....[0]....
.L_741:
        /*002c*/ 	.word	0x00000010


	//----- nvinfo : EIATTR_MAX_THREADS
	.align		4
.L_742:
        /*0030*/ 	.byte	0x04, 0x05
        /*0032*/ 	.short	(.L_744 - .L_743)
.L_743:
        /*0034*/ 	.word	0x00000200
        /*0038*/ 	.word	0x00000001
        /*003c*/ 	.word	0x00000001


	//----- nvinfo : EIATTR_CBANK_PARAM_SIZE
	.align		4
.L_744:
        /*0040*/ 	.byte	0x03, 0x19
        /*0042*/ 	.short	0x0a80


	//----- nvinfo : EIATTR_PARAM_CBANK
	.align		4
        /*0044*/ 	.byte	0x04, 0x0a
        /*0046*/ 	.short	(.L_746 - .L_745)
	.align		4
.L_745:
        /*0048*/ 	.word	index@(.nv.constant0._ZN7cutlass13device_kernelIN5flash11enable_sm90INS1_16FlashAttnFwdSm90INS1_25CollectiveMainloopFwdSm90ILi2EN4cute5tupleIJNS5_1CILi1EEES8_S8_EEENS6_IJNS7_ILi192EEESA_NS7_ILi64EEEEEELi64ENS_10bfloat16_tEfNS_4arch4Sm90ELb0ELb0ELb1ELb1ELb0ELb1ELb0ELb0ELb1ELb1ELb1ELb0EEENS1_21CollectiveEpilogueFwdINS6_IJSA_SB_SA_EEES9_SD_SF_Li384ELb1ELb1ELb1ELb0EEENS1_36VarlenDynamicPersistentTileSchedulerILi192ELi192ELi384ELi128ELb1ELb1ELb1ELb0ELb1ELb1EEEEEEEEEvNT_6ParamsE)
        /*004c*/ 	.short	0x0380
        /*004e*/ 	.short	0x0a80


	//----- nvinfo : EIATTR_SW_WAR
	.align		4
.L_746:
        /*0050*/ 	.byte	0x04, 0x36
        /*0052*/ 	.short	(.L_748 - .L_747)
.L_747:
        /*0054*/ 	.word	0x00000008
.L_748:


//--------------------- .nv.info._ZN7cutlass13device_kernelIN5flash11enable_sm90INS1_16FlashAttnFwdSm90INS1_25CollectiveMainloopFwdSm90ILi2EN4cute5tupleIJNS5_1CILi1EEES8_S8_EEENS6_IJNS7_ILi192EEENS7_ILi128EEENS7_ILi64EEEEEELi64ENS_10bfloat16_tEfNS_4arch4Sm90ELb0ELb1ELb1ELb0ELb0ELb0ELb0ELb1ELb1ELb1ELb1ELb0EEENS1_21CollectiveEpilogueFwdINS6_IJSA_SC_SB_EEES9_SE_SG_Li384ELb0ELb1ELb1ELb0EEENS1_19SingleTileSchedulerILb0ELb1ELb1ELi192EEEEEEEEEvNT_6ParamsE --------------------------
	.section	.nv.info._ZN7cutlass13device_kernelIN5flash11enable_sm90INS1_16FlashAttnFwdSm90INS1_25CollectiveMainloopFwdSm90ILi2EN4cute5tupleIJNS5_1CILi1EEES8_S8_EEENS6_IJNS7_ILi192EEENS7_ILi128EEENS7_ILi64EEEEEELi64ENS_10bfloat16_tEfNS_4arch4Sm90ELb0ELb1ELb1ELb0ELb0ELb0ELb0ELb1ELb1ELb1ELb1ELb0EEENS1_21CollectiveEpilogueFwdINS6_IJSA_SC_SB_EEES9_SE_SG_Li384ELb0ELb1ELb1ELb0EEENS1_19SingleTileSchedulerILb0ELb1ELb1ELi192EEEEEEEEEvNT_6ParamsE,"",@"SHT_CUDA_INFO"
	.sectionflags	@""
	.align	4


	//----- nvinfo : EIATTR_CUDA_API_VERSION
	.align		4
        /*0000*/ 	.byte	0x04, 0x37
        /*0002*/ 	.short	(.L_750 - .L_749)
.L_749:
        /*0004*/ 	.word	0x00000082


	//----- nvinfo : EIATTR_KPARAM_INFO
	.align		4
.L_750:
        /*0008*/ 	.byte	0x04, 0x17
        /*000a*/ 	.short	(.L_752 - .L_751)
.L_751:
        /*000c*/ 	.word	0x00000000
        /*0010*/ 	.short	0x0000
        /*0012*/ 	.short	0x0000
        /*0014*/ 	.byte	0x00, 0xf0, 0x01, 0x28


	//----- nvinfo : EIATTR_SPARSE_MMA_MASK
	.align		4
.L_752:
        /*0018*/ 	.byte	0x03, 0x50
        /*001a*/ 	.short	0x0000


	//----- nvinfo : EIATTR_MAXREG_COUNT
	.align		4
        /*001c*/ 	.byte	0x03, 0x1b
        /*001e*/ 	.short	0x0080


	//----- nvinfo : EIATTR_MERCURY_ISA_VERSION
	.align		4
        /*0020*/ 	.byte	0x03, 0x5f
        /*0022*/ 	.short	0x0101


	//----- nvinfo : EIATTR_VRC_CTA_INIT_COUNT
	.align		4
        /*0024*/ 	.byte	0x02, 0x4a
	.zero		1
	.zero		1


	//----- nvinfo : EIATTR_EXIT_INSTR_OFFSETS
	.align		4
        /*0028*/ 	.byte	0x04, 0x1c
        /*002a*/ 	.short	(.L_754 - .L_753)


	//   ....[0]....
.L_753:
        /*002c*/ 	.word	0x00000010


	//----- nvinfo : EIATTR_MAX_THREADS
	.align		4
.L_754:
        /*0030*/ 	.byte	0x04, 0x05
        /*0032*/ 	.short	(.L_756 - .L_755)
.L_755:
        /*0034*/ 	.word	0x00000200
        /*0038*/ 	.word	0x00000001
        /*003c*/ 	.word	0x00000001


	//----- nvinfo : EIATTR_CBANK_PARAM_SIZE
	.align		4
.L_756:
        /*0040*/ 	.byte	0x03, 0x19
        /*0042*/ 	.short	0x0a00


	//----- nvinfo : EIATTR_PARAM_CBANK
	.align		4
        /*0044*/ 	.byte	0x04, 0x0a
        /*0046*/ 	.short	(.L_758 - .L_757)
	.align		4
.L_757:
        /*0048*/ 	.word	index@(.nv.constant0._ZN7cutlass13device_kernelIN5flash11enable_sm90INS1_16FlashAttnFwdSm90INS1_25CollectiveMainloopFwdSm90ILi2EN4cute5tupleIJNS5_1CILi1EEES8_S8_EEENS6_IJNS7_ILi192EEENS7_ILi128EEENS7_ILi64EEEEEELi64ENS_10bfloat16_tEfNS_4arch4Sm90ELb0ELb1ELb1ELb0ELb0ELb0ELb0ELb1ELb1ELb1ELb1ELb0EEENS1_21CollectiveEpilogueFwdINS6_IJSA_SC_SB_EEES9_SE_SG_Li384ELb0ELb1ELb1ELb0EEENS1_19SingleTileSchedulerILb0ELb1ELb1ELi192EEEEEEEEEvNT_6ParamsE)
        /*004c*/ 	.short	0x0380
        /*004e*/ 	.short	0x0a00


	//----- nvinfo : EIATTR_SW_WAR
	.align		4
.L_758:
        /*0050*/ 	.byte	0x04, 0x36
        /*0052*/ 	.short	(.L_760 - .L_759)
.L_759:
        /*0054*/ 	.word	0x00000008
.L_760:


//--------------------- .nv.info._ZN7cutlass13device_kernelIN5flash11enable_sm90INS1_16FlashAttnFwdSm90INS1_25CollectiveMainloopFwdSm90ILi2EN4cute5tupleIJNS5_1CILi1EEES8_S8_EEENS6_IJNS7_ILi192EEENS7_ILi128EEENS7_ILi64EEEEEELi64ENS_10bfloat16_tEfNS_4arch4Sm90ELb0ELb1ELb1ELb1ELb0ELb0ELb0ELb1ELb1ELb1ELb1ELb0EEENS1_21CollectiveEpilogueFwdINS6_IJSA_SC_SB_EEES9_SE_SG_Li384ELb1ELb1ELb1ELb0EEENS1_36VarlenDynamicPersistentTileSchedulerILi192ELi128ELi384ELi128ELb1ELb1ELb1ELb1ELb0ELb1EEEEEEEEEvNT_6ParamsE --------------------------
	.section	.nv.info._ZN7cutlass13device_kernelIN5flash11enable_sm90INS1_16FlashAttnFwdSm90INS1_25CollectiveMainloopFwdSm90ILi2EN4cute5tupleIJNS5_1CILi1EEES8_S8_EEENS6_IJNS7_ILi192EEENS7_ILi128EEENS7_ILi64EEEEEELi64ENS_10bfloat16_tEfNS_4arch4Sm90ELb0ELb1ELb1ELb1ELb0ELb0ELb0ELb1ELb1ELb1ELb1ELb0EEENS1_21CollectiveEpilogueFwdINS6_IJSA_SC_SB_EEES9_SE_SG_Li384ELb1ELb1ELb1ELb0EEENS1_36VarlenDynamicPersistentTileSchedulerILi192ELi128ELi384ELi128ELb1ELb1ELb1ELb1ELb0ELb1EEEEEEEEEvNT_6ParamsE,"",@"SHT_CUDA_INFO"
	.sectionflags	@""
	.align	4


	//----- nvinfo : EIATTR_CUDA_API_VERSION
	.align		4
        /*0000*/ 	.byte	0x04, 0x37
        /*0002*/ 	.short	(.L_762 - .L_761)
.L_761:
        /*0004*/ 	.word	0x00000082


	//----- nvinfo : EIATTR_KPARAM_INFO
	.align		4
.L_762:
        /*0008*/ 	.byte	0x04, 0x17
        /*000a*/ 	.short	(.L_764 - .L_763)
.L_763:
        /*000c*/ 	.word	0x00000000
        /*0010*/ 	.short	0x0000
        /*0012*/ 	.short	0x0000
        /*0014*/ 	.byte	0x00, 0xf0, 0x01, 0x2a


	//----- nvinfo : EIATTR_SPARSE_MMA_MASK
	.align		4
.L_764:
        /*0018*/ 	.byte	0x03, 0x50
        /*001a*/ 	.short	0x0000


	//----- nvinfo : EIATTR_MAXREG_COUNT
	.align		4
        /*001c*/ 	.byte	0x03, 0x1b
        /*001e*/ 	.short	0x0080


	//----- nvinfo : EIATTR_MERCURY_ISA_VERSION
	.align		4
        /*0020*/ 	.byte	0x03, 0x5f
        /*0022*/ 	.short	0x0101


	//----- nvinfo : EIATTR_VRC_CTA_INIT_COUNT
	.align		4
        /*0024*/ 	.byte	0x02, 0x4a
	.zero		1
	.zero		1


	//----- nvinfo : EIATTR_EXIT_INSTR_OFFSETS
	.align		4
        /*0028*/ 	.byte	0x04, 0x1c
        /*002a*/ 	.short	(.L_766 - .L_765)


	//   ....[0]....
.L_765:
        /*002c*/ 	.word	0x00000010


	//----- nvinfo : EIATTR_MAX_THREADS
	.align		4
.L_766:
        /*0030*/ 	.byte	0x04, 0x05
        /*0032*/ 	.short	(.L_768 - .L_767)
.L_767:
        /*0034*/ 	.word	0x00000200
        /*0038*/ 	.word	0x00000001
        /*003c*/ 	.word	0x00000001


	//----- nvinfo : EIATTR_CBANK_PARAM_SIZE
	.align		4
.L_768:
        /*0040*/ 	.byte	0x03, 0x19
        /*0042*/ 	.short	0x0a80


	//----- nvinfo : EIATTR_PARAM_CBANK
	.align		4
        /*0044*/ 	.byte	0x04, 0x0a
        /*0046*/ 	.short	(.L_770 - .L_769)
	.align		4
.L_769:
        /*0048*/ 	.word	index@(.nv.constant0._ZN7cutlass13device_kernelIN5flash11enable_sm90INS1_16FlashAttnFwdSm90INS1_25CollectiveMainloopFwdSm90ILi2EN4cute5tupleIJNS5_1CILi1EEES8_S8_EEENS6_IJNS7_ILi192EEENS7_ILi128EEENS7_ILi64EEEEEELi64ENS_10bfloat16_tEfNS_4arch4Sm90ELb0ELb1ELb1ELb1ELb0ELb0ELb0ELb1ELb1ELb1ELb1ELb0EEENS1_21CollectiveEpilogueFwdINS6_IJSA_SC_SB_EEES9_SE_SG_Li384ELb1ELb1ELb1ELb0EEENS1_36VarlenDynamicPersistentTileSchedulerILi192ELi128ELi384ELi128ELb1ELb1ELb1ELb1ELb0ELb1EEEEEEEEEvNT_6ParamsE)
        /*004c*/ 	.short	0x0380
        /*004e*/ 	.short	0x0a80


	//----- nvinfo : EIATTR_SW_WAR
	.align		4
.L_770:
        /*0050*/ 	.byte	0x04, 0x36
        /*0052*/ 	.short	(.L_772 - .L_771)
.L_771:
        /*0054*/ 	.word	0x00000008
.L_772:


//--------------------- .nv.info._ZN7cutlass13device_kernelIN5flash11enable_sm90INS1_16FlashAttnFwdSm90INS1_25CollectiveMainloopFwdSm90ILi2EN4cute5tupleIJNS5_1CILi1EEES8_S8_EEENS6_IJNS7_ILi192EEENS7_ILi128EEENS7_ILi64EEEEEELi64ENS_10bfloat16_tEfNS_4arch4Sm90ELb0ELb1ELb1ELb1ELb0ELb1ELb0ELb1ELb1ELb1ELb1ELb0EEENS1_21CollectiveEpilogueFwdINS6_IJSA_SC_SB_EEES9_SE_SG_Li384ELb1ELb1ELb1ELb0EEENS1_36VarlenDynamicPersistentTileSchedulerILi192ELi128ELi384ELi128ELb1ELb1ELb1ELb1ELb0ELb1EEEEEEEEEvNT_6ParamsE --------------------------
	.section	.nv.info._ZN7cutlass13device_kernelIN5flash11enable_sm90INS1_16FlashAttnFwdSm90INS1_25CollectiveMainloopFwdSm90ILi2EN4cute5tupleIJNS5_1CILi1EEES8_S8_EEENS6_IJNS7_ILi192EEENS7_ILi128EEENS7_ILi64EEEEEELi64ENS_10bfloat16_tEfNS_4arch4Sm90ELb0ELb1ELb1ELb1ELb0ELb1ELb0ELb1ELb1ELb1ELb1ELb0EEENS1_21CollectiveEpilogueFwdINS6_IJSA_SC_SB_EEES9_SE_SG_Li384ELb1ELb1ELb1ELb0EEENS1_36VarlenDynamicPersistentTileSchedulerILi192ELi128ELi384ELi128ELb1ELb1ELb1ELb1ELb0ELb1EEEEEEEEEvNT_6ParamsE,"",@"SHT_CUDA_INFO"
	.sectionflags	@""
	.align	4


	//----- nvinfo : EIATTR_CUDA_API_VERSION
	.align		4
        /*0000*/ 	.byte	0x04, 0x37
        /*0002*/ 	.short	(.L_774 - .L_773)
.L_773:
        /*0004*/ 	.word	0x00000082


	//----- nvinfo : EIATTR_KPARAM_INFO
	.align		4
.L_774:
        /*0008*/ 	.byte	0x04, 0x17
        /*000a*/ 	.short	(.L_776 - .L_775)
.L_775:
        /*000c*/ 	.word	0x00000000
        /*0010*/ 	.short	0x0000
        /*0012*/ 	.short	0x0000
        /*0014*/ 	.byte	0x00, 0xf0, 0x01, 0x2a


	//----- nvinfo : EIATTR_SPARSE_MMA_MASK
	.align		4
.L_776:
        /*0018*/ 	.byte	0x03, 0x50
        /*001a*/ 	.short	0x0000


	//----- nvinfo : EIATTR_MAXREG_COUNT
	.align		4
        /*001c*/ 	.byte	0x03, 0x1b
        /*001e*/ 	.short	0x0080


	//----- nvinfo : EIATTR_MERCURY_ISA_VERSION
	.align		4
        /*0020*/ 	.byte	0x03, 0x5f
        /*0022*/ 	.short	0x0101


	//----- nvinfo : EIATTR_VRC_CTA_INIT_COUNT
	.align		4
        /*0024*/ 	.byte	0x02, 0x4a
	.zero		1
	.zero		1


	//----- nvinfo : EIATTR_EXIT_INSTR_OFFSETS
	.align		4
        /*0028*/ 	.byte	0x04, 0x1c
        /*002a*/ 	.short	(.L_778 - .L_777)


	//   ....[0]....
.L_777:
        /*002c*/ 	.word	0x00000010


	//----- nvinfo : EIATTR_MAX_THREADS
	.align		4
.L_778:
        /*0030*/ 	.byte	0x04, 0x05
        /*0032*/ 	.short	(.L_780 - .L_779)
.L_779:
        /*0034*/ 	.word	0x00000200
        /*0038*/ 	.word	0x00000001
        /*003c*/ 	.word	0x00000001


	//----- nvinfo : EIATTR_CBANK_PARAM_SIZE
	.align		4
.L_780:
        /*0040*/ 	.byte	0x03, 0x19
        /*0042*/ 	.short	0x0a80


	//----- nvinfo : EIATTR_PARAM_CBANK
	.align		4
        /*0044*/ 	.byte	0x04, 0x0a
        /*0046*/ 	.short	(.L_782 - .L_781)
	.align		4
.L_781:
        /*0048*/ 	.word	index@(.nv.constant0._ZN7cutlass13device_kernelIN5flash11enable_sm90INS1_16FlashAttnFwdSm90INS1_25CollectiveMainloopFwdSm90ILi2EN4cute5tupleIJNS5_1CILi1EEES8_S8_EEENS6_IJNS7_ILi192EEENS7_ILi128EEENS7_ILi64EEEEEELi64ENS_10bfloat16_tEfNS_4arch4Sm90ELb0ELb1ELb1ELb1ELb0ELb1ELb0ELb1ELb1ELb1ELb1ELb0EEENS1_21CollectiveEpilogueFwdINS6_IJSA_SC_SB_EEES9_SE_SG_Li384ELb1ELb1ELb1ELb0EEENS1_36VarlenDynamicPersistentTileSchedulerILi192ELi128ELi384ELi128ELb1ELb1ELb1ELb1ELb0ELb1EEEEEEEEEvNT_6ParamsE)
        /*004c*/ 	.short	0x0380
        /*004e*/ 	.short	0x0a80


	//----- nvinfo : EIATTR_SW_WAR
	.align		4
.L_782:
        /*0050*/ 	.byte	0x04, 0x36
        /*0052*/ 	.short	(.L_784 - .L_783)
.L_783:
        /*0054*/ 	.word	0x00000008
.L_784:


//--------------------- .nv.info._ZN7cutlass13device_kernelIN5flash11enable_sm90INS1_16FlashAttnFwdSm90INS1_25CollectiveMainloopFwdSm90ILi2EN4cute5tupleIJNS5_1CILi1EEES8_S8_EEENS6_IJNS7_ILi192EEENS7_ILi128EEENS7_ILi64EEEEEELi64ENS_10bfloat16_tEfNS_4arch4Sm90ELb1ELb0ELb1ELb0ELb0ELb0ELb0ELb1ELb1ELb1ELb1ELb0EEENS1_21CollectiveEpilogueFwdINS6_IJSA_SC_SB_EEES9_SE_SG_Li384ELb0ELb1ELb1ELb0EEENS1_19SingleTileSchedulerILb0ELb1ELb1ELi192EEEEEEEEEvNT_6ParamsE --------------------------
	.section	.nv.info._ZN7cutlass13device_kernelIN5flash11enable_sm90INS1_16FlashAttnFwdSm90INS1_25CollectiveMainloopFwdSm90ILi2EN4cute5tupleIJNS5_1CILi1EEES8_S8_EEENS6_IJNS7_ILi192EEENS7_ILi128EEENS7_ILi64EEEEEELi64ENS_10bfloat16_tEfNS_4arch4Sm90ELb1ELb0ELb1ELb0ELb0ELb0ELb0ELb1ELb1ELb1ELb1ELb0EEENS1_21CollectiveEpilogueFwdINS6_IJSA_SC_SB_EEES9_SE_SG_Li384ELb0ELb1ELb1ELb0EEENS1_19SingleTileSchedulerILb0ELb1ELb1ELi192EEEEEEEEEvNT_6ParamsE,"",@"SHT_CUDA_INFO"
	.sectionflags	@""
	.align	4


	//----- nvinfo : EIATTR_CUDA_API_VERSION
	.align		4
        /*0000*/ 	.byte	0x04, 0x37
        /*0002*/ 	.short	(.L_786 - .L_785)
.L_785:
        /*0004*/ 	.word	0x00000082


	//----- nvinfo : EIATTR_KPARAM_INFO
	.align		4
.L_786:
        /*0008*/ 	.byte	0x04, 0x17
        /*000a*/ 	.short	(.L_788 - .L_787)
.L_787:
        /*000c*/ 	.word	0x00000000
        /*0010*/ 	.short	0x0000
        /*0012*/ 	.short	0x0000
        /*0014*/ 	.byte	0x00, 0xf0, 0x01, 0x28


	//----- nvinfo : EIATTR_SPARSE_MMA_MASK
	.align		4
.L_788:
        /*0018*/ 	.byte	0x03, 0x50
        /*001a*/ 	.short	0x0000


	//----- nvinfo : EIATTR_MAXREG_COUNT
	.align		4
        /*001c*/ 	.byte	0x03, 0x1b
        /*001e*/ 	.short	0x0080


	//----- nvinfo : EIATTR_MERCURY_ISA_VERSION
	.align		4
        /*0020*/ 	.byte	0x03, 0x5f
        /*0022*/ 	.short	0x0101


	//----- nvinfo : EIATTR_VRC_CTA_INIT_COUNT
	.align		4
        /*0024*/ 	.byte	0x02, 0x4a
	.zero		1
	.zero		1


	//----- nvinfo : EIATTR_EXIT_INSTR_OFFSETS
	.align		4
        /*0028*/ 	.byte	0x04, 0x1c
        /*002a*/ 	.short	(.L_790 - .L_789)


	//   ....[0]....
.L_789:
        /*002c*/ 	.word	0x00000010


	//----- nvinfo : EIATTR_MAX_THREADS
	.align		4
.L_790:
        /*0030*/ 	.byte	0x04, 0x05
        /*0032*/ 	.short	(.L_792 - .L_791)
.L_791:
        /*0034*/ 	.word	0x00000200
        /*0038*/ 	.word	0x00000001
        /*003c*/ 	.word	0x00000001


	//----- nvinfo : EIATTR_CBANK_PARAM_SIZE
	.align		4
.L_792:
        /*0040*/ 	.byte	0x03, 0x19
        /*0042*/ 	.short	0x0a00


	//----- nvinfo : EIATTR_PARAM_CBANK
	.align		4
        /*0044*/ 	.byte	0x04, 0x0a
        /*0046*/ 	.short	(.L_794 - .L_793)
	.align		4
.L_793:
        /*0048*/ 	.word	index@(.nv.constant0._ZN7cutlass13device_kernelIN5flash11enable_sm90INS1_16FlashAttnFwdSm90INS1_25CollectiveMainloopFwdSm90ILi2EN4cute5tupleIJNS5_1CILi1EEES8_S8_EEENS6_IJNS7_ILi192EEENS7_ILi128EEENS7_ILi64EEEEEELi64ENS_10bfloat16_tEfNS_4arch4Sm90ELb1ELb0ELb1ELb0ELb0ELb0ELb0ELb1ELb1ELb1ELb1ELb0EEENS1_21CollectiveEpilogueFwdINS6_IJSA_SC_SB_EEES9_SE_SG_Li384ELb0ELb1ELb1ELb0EEENS1_19SingleTileSchedulerILb0ELb1ELb1ELi192EEEEEEEEEvNT_6ParamsE)
        /*004c*/ 	.short	0x0380
        /*004e*/ 	.short	0x0a00


	//----- nvinfo : EIATTR_SW_WAR
	.align		4
.L_794:
        /*0050*/ 	.byte	0x04, 0x36
        /*0052*/ 	.short	(.L_796 - .L_795)
.L_795:
        /*0054*/ 	.word	0x00000008
.L_796:


//--------------------- .nv.info._ZN7cutlass13device_kernelIN5flash11enable_sm90INS1_16FlashAttnFwdSm90INS1_25CollectiveMainloopFwdSm90ILi2EN4cute5tupleIJNS5_1CILi1EEES8_S8_EEENS6_IJNS7_ILi192EEENS7_ILi128EEENS7_ILi64EEEEEELi64ENS_10bfloat16_tEfNS_4arch4Sm90ELb1ELb0ELb1ELb1ELb0ELb0ELb0ELb1ELb1ELb1ELb1ELb0EEENS1_21CollectiveEpilogueFwdINS6_IJSA_SC_SB_EEES9_SE_SG_Li384ELb1ELb1ELb1ELb0EEENS1_36VarlenDynamicPersistentTileSchedulerILi192ELi128ELi384ELi128ELb1ELb1ELb1ELb1ELb1ELb1EEEEEEEEEvNT_6ParamsE --------------------------
	.section	.nv.info._ZN7cutlass13device_kernelIN5flash11enable_sm90INS1_16FlashAttnFwdSm90INS1_25CollectiveMainloopFwdSm90ILi2EN4cute5tupleIJNS5_1CILi1EEES8_S8_EEENS6_IJNS7_ILi192EEENS7_ILi128EEENS7_ILi64EEEEEELi64ENS_10bfloat16_tEfNS_4arch4Sm90ELb1ELb0ELb1ELb1ELb0ELb0ELb0ELb1ELb1ELb1ELb1ELb0EEENS1_21CollectiveEpilogueFwdINS6_IJSA_SC_SB_EEES9_SE_SG_Li384ELb1ELb1ELb1ELb0EEENS1_36VarlenDynamicPersistentTileSchedulerILi192ELi128ELi384ELi128ELb1ELb1ELb1ELb1ELb1ELb1EEEEEEEEEvNT_6ParamsE,"",@"SHT_CUDA_INFO"
	.sectionflags	@""
	.align	4


	//----- nvinfo : EIATTR_CUDA_API_VERSION
	.align		4
        /*0000*/ 	.byte	0x04, 0x37
        /*0002*/ 	.short	(.L_798 - .L_797)
.L_797:
        /*0004*/ 	.word	0x00000082


	//----- nvinfo : EIATTR_KPARAM_INFO
	.align		4
.L_798:
        /*0008*/ 	.byte	0x04, 0x17
        /*000a*/ 	.short	(.L_800 - .L_799)
.L_799:
        /*000c*/ 	.word	0x00000000
        /*0010*/ 	.short	0x0000
        /*0012*/ 	.short	0x0000
        /*0014*/ 	.byte	0x00, 0xf0, 0x01, 0x2a


	//----- nvinfo : EIATTR_SPARSE_MMA_MASK
	.align		4
.L_800:
        /*0018*/ 	.byte	0x03, 0x50
        /*001a*/ 	.short	0x0000


	//----- nvinfo : EIATTR_MAXREG_COUNT
	.align		4
        /*001c*/ 	.byte	0x03, 0x1b
        /*001e*/ 	.short	0x0080


	//----- nvinfo : EIATTR_MERCURY_ISA_VERSION
	.align		4
        /*0020*/ 	.byte	0x03, 0x5f
        /*0022*/ 	.short	0x0101


	//----- nvinfo : EIATTR_VRC_CTA_INIT_COUNT
	.align		4
        /*0024*/ 	.byte	0x02, 0x4a
	.zero		1
	.zero		1


	//----- nvinfo : EIATTR_EXIT_INSTR_OFFSETS
	.align		4
        /*0028*/ 	.byte	0x04, 0x1c
        /*002a*/ 	.short	(.L_802 - .L_801)


	//   ....[0]....
.L_801:
        /*002c*/ 	.word	0x00000010


	//----- nvinfo : EIATTR_MAX_THREADS
	.align		4
.L_802:
        /*0030*/ 	.byte	0x04, 0x05
        /*0032*/ 	.short	(.L_804 - .L_803)
.L_803:
        /*0034*/ 	.word	0x00000200
        /*0038*/ 	.word	0x00000001
        /*003c*/ 	.word	0x00000001


	//----- nvinfo : EIATTR_CBANK_PARAM_SIZE
	.align		4
.L_804:
        /*0040*/ 	.byte	0x03, 0x19
        /*0042*/ 	.short	0x0a80


	//----- nvinfo : EIATTR_PARAM_CBANK
	.align		4
        /*0044*/ 	.byte	0x04, 0x0a
        /*0046*/ 	.short	(.L_806 - .L_805)
	.align		4
.L_805:
        /*0048*/ 	.word	index@(.nv.constant0._ZN7cutlass13device_kernelIN5flash11enable_sm90INS1_16FlashAttnFwdSm90INS1_25CollectiveMainloopFwdSm90ILi2EN4cute5tupleIJNS5_1CILi1EEES8_S8_EEENS6_IJNS7_ILi192EEENS7_ILi128EEENS7_ILi64EEEEEELi64ENS_10bfloat16_tEfNS_4arch4Sm90ELb1ELb0ELb1ELb1ELb0ELb0ELb0ELb1ELb1ELb1ELb1ELb0EEENS1_21CollectiveEpilogueFwdINS6_IJSA_SC_SB_EEES9_SE_SG_Li384ELb1ELb1ELb1ELb0EEENS1_36VarlenDynamicPersistentTileSchedulerILi192ELi128ELi384ELi128ELb1ELb1ELb1ELb1ELb1ELb1EEEEEEEEEvNT_6ParamsE)
        /*004c*/ 	.short	0x0380
        /*004e*/ 	.short	0x0a80


	//----- nvinfo : EIATTR_SW_WAR
	.align		4
.L_806:
        /*0050*/ 	.byte	0x04, 0x36
        /*0052*/ 	.short	(.L_808 - .L_807)
.L_807:
        /*0054*/ 	.word	0x00000008
.L_808:


//--------------------- .nv.info._ZN7cutlass13device_kernelIN5flash11enable_sm90INS1_16FlashAttnFwdSm90INS1_25CollectiveMainloopFwdSm90ILi2EN4cute5tupleIJNS5_1CILi1EEES8_S8_EEENS6_IJNS7_ILi192EEENS7_ILi128EEENS7_ILi64EEEEEELi64ENS_10bfloat16_tEfNS_4arch4Sm90ELb1ELb0ELb1ELb1ELb0ELb1ELb0ELb1ELb1ELb1ELb1ELb0EEENS1_21CollectiveEpilogueFwdINS6_IJSA_SC_SB_EEES9_SE_SG_Li384ELb1ELb1ELb1ELb0EEENS1_36VarlenDynamicPersistentTileSchedulerILi192ELi128ELi384ELi128ELb1ELb1ELb1ELb1ELb1ELb1EEEEEEEEEvNT_6ParamsE --------------------------
	.section	.nv.info._ZN7cutlass13device_kernelIN5flash11enable_sm90INS1_16FlashAttnFwdSm90INS1_25CollectiveMainloopFwdSm90ILi2EN4cute5tupleIJNS5_1CILi1EEES8_S8_EEENS6_IJNS7_ILi192EEENS7_ILi128EEENS7_ILi64EEEEEELi64ENS_10bfloat16_tEfNS_4arch4Sm90ELb1ELb0ELb1ELb1ELb0ELb1ELb0ELb1ELb1ELb1ELb1ELb0EEENS1_21CollectiveEpilogueFwdINS6_IJSA_SC_SB_EEES9_SE_SG_Li384ELb1ELb1ELb1ELb0EEENS1_36VarlenDynamicPersistentTileSchedulerILi192ELi128ELi384ELi128ELb1ELb1ELb1ELb1ELb1ELb1EEEEEEEEEvNT_6ParamsE,"",@"SHT_CUDA_INFO"
	.sectionflags	@""
	.align	4


	//----- nvinfo : EIATTR_CUDA_API_VERSION
	.align		4
        /*0000*/ 	.byte	0x04, 0x37
        /*0002*/ 	.short	(.L_810 - .L_809)
.L_809:
        /*0004*/ 	.word	0x00000082


	//----- nvinfo : EIATTR_KPARAM_INFO
	.align		4
.L_810:
        /*0008*/ 	.byte	0x04, 0x17
        /*000a*/ 	.short	(.L_812 - .L_811)
.L_811:
        /*000c*/ 	.word	0x00000000
        /*0010*/ 	.short	0x0000
        /*0012*/ 	.short	0x0000
        /*0014*/ 	.byte	0x00, 0xf0, 0x01, 0x2a


	//----- nvinfo : EIATTR_SPARSE_MMA_MASK
	.align		4
.L_812:
        /*0018*/ 	.byte	0x03, 0x50
        /*001a*/ 	.short	0x0000


	//----- nvinfo : EIATTR_MAXREG_COUNT
	.align		4
        /*001c*/ 	.byte	0x03, 0x1b
        /*001e*/ 	.short	0x0080


	//----- nvinfo : EIATTR_MERCURY_ISA_VERSION
	.align		4
        /*0020*/ 	.byte	0x03, 0x5f
        /*0022*/ 	.short	0x0101


	//----- nvinfo : EIATTR_VRC_CTA_INIT_COUNT
	.align		4
        /*0024*/ 	.byte	0x02, 0x4a
	.zero		1
	.zero		1


	//----- nvinfo : EIATTR_EXIT_INSTR_OFFSETS
	.align		4
        /*0028*/ 	.byte	0x04, 0x1c
        /*002a*/ 	.short	(.L_814 - .L_813)


	//   ....[0]....
.L_813:
        /*002c*/ 	.word	0x00000010


	//----- nvinfo : EIATTR_MAX_THREADS
	.align		4
.L_814:
        /*0030*/ 	.byte	0x04, 0x05
        /*0032*/ 	.short	(.L_816 - .L_815)
.L_815:
        /*0034*/ 	.word	0x00000200
        /*0038*/ 	.word	0x00000001
        /*003c*/ 	.word	0x00000001


	//----- nvinfo : EIATTR_CBANK_PARAM_SIZE
	.align		4
.L_816:
        /*0040*/ 	.byte	0x03, 0x19
        /*0042*/ 	.short	0x0a80


	//----- nvinfo : EIATTR_PARAM_CBANK
	.align		4
        /*0044*/ 	.byte	0x04, 0x0a
        /*0046*/ 	.short	(.L_818 - .L_817)
	.align		4
.L_817:
        /*0048*/ 	.word	index@(.nv.constant0._ZN7cutlass13device_kernelIN5flash11enable_sm90INS1_16FlashAttnFwdSm90INS1_25CollectiveMainloopFwdSm90ILi2EN4cute5tupleIJNS5_1CILi1EEES8_S8_EEENS6_IJNS7_ILi192EEENS7_ILi128EEENS7_ILi64EEEEEELi64ENS_10bfloat16_tEfNS_4arch4Sm90ELb1ELb0ELb1ELb1ELb0ELb1ELb0ELb1ELb1ELb1ELb1ELb0EEENS1_21CollectiveEpilogueFwdINS6_IJSA_SC_SB_EEES9_SE_SG_Li384ELb1ELb1ELb1ELb0EEENS1_36VarlenDynamicPersistentTileSchedulerILi192ELi128ELi384ELi128ELb1ELb1ELb1ELb1ELb1ELb1EEEEEEEEEvNT_6ParamsE)
        /*004c*/ 	.short	0x0380
        /*004e*/ 	.short	0x0a80


	//----- nvinfo : EIATTR_SW_WAR
	.align		4
.L_818:
        /*0050*/ 	.byte	0x04, 0x36
        /*0052*/ 	.short	(.L_820 - .L_819)
.L_819:
        /*0054*/ 	.word	0x00000008
.L_820:


//--------------------- .nv.callgraph             --------------------------
	.section	.nv.callgraph,"",@"SHT_CUDA_CALLGRAPH"
	.align	4
	.sectionentsize	8
	.align		4
        /*0000*/ 	.word	0x00000000
	.align		4
        /*0004*/ 	.word	0xffffffff
	.align		4
        /*0008*/ 	.word	0x00000000
	.align		4
        /*000c*/ 	.word	0xfffffffe
	.align		4
        /*0010*/ 	.word	0x00000000
	.align		4
        /*0014*/ 	.word	0xfffffffd
	.align		4
        /*0018*/ 	.word	0x00000000
	.align		4
        /*001c*/ 	.word	0xfffffffc


//--------------------- .nv.constant4             --------------------------
	.section	.nv.constant4,"a",@progbits
	.align	8
	.align		8
.nv.constant4:
        /*0000*/ 	.dword	_ZN80_INTERNAL_db2cb700_44_flash_fwd_hdimall_bf16_split_softcap_sm90_cu_9d2915ae_34954cuda3std3__45__cpo5beginE
	.align		8
        /*0008*/ 	.dword	_ZN80_INTERNAL_db2cb700_44_flash_fwd_hdimall_bf16_split_softcap_sm90_cu_9d2915ae_34954cuda3std3__45__cpo3endE
	.align		8
        /*0010*/ 	.dword	_ZN80_INTERNAL_db2cb700_44_flash_fwd_hdimall_bf16_split_softcap_sm90_cu_9d2915ae_34954cuda3std3__45__cpo6cbeginE
	.align		8
        /*0018*/ 	.dword	_ZN80_INTERNAL_db2cb700_44_flash_fwd_hdimall_bf16_split_softcap_sm90_cu_9d2915ae_34954cuda3std3__45__cpo4cendE
	.align		8
        /*0020*/ 	.dword	_ZN80_INTERNAL_db2cb700_44_flash_fwd_hdimall_bf16_split_softcap_sm90_cu_9d2915ae_34954cuda3std3__482_GLOBAL__N__db2cb700_44_flash_fwd_hdimall_bf16_split_softcap_sm90_cu_9d2915ae_34956ignoreE
	.align		8
        /*0028*/ 	.dword	_ZN80_INTERNAL_db2cb700_44_flash_fwd_hdimall_bf16_split_softcap_sm90_cu_9d2915ae_34954cuda3std3__419piecewise_constructE
	.align		8
        /*0030*/ 	.dword	_ZN80_INTERNAL_db2cb700_44_flash_fwd_hdimall_bf16_split_softcap_sm90_cu_9d2915ae_34954cuda3std3__48in_placeE
	.align		8
        /*0038*/ 	.dword	_ZN80_INTERNAL_db2cb700_44_flash_fwd_hdimall_bf16_split_softcap_sm90_cu_9d2915ae_34954cuda3std6ranges3__45__cpo4swapE
	.align		8
        /*0040*/ 	.dword	_ZN80_INTERNAL_db2cb700_44_flash_fwd_hdimall_bf16_split_softcap_sm90_cu_9d2915ae_34954cuda3std6ranges3__45__cpo9iter_moveE
	.align		8
        /*0048*/ 	.dword	_ZN80_INTERNAL_db2cb700_44_flash_fwd_hdimall_bf16_split_softcap_sm90_cu_9d2915ae_34954cute7productE
	.align		8
        /*0050*/ 	.dword	_ZN80_INTERNAL_db2cb700_44_flash_fwd_hdimall_bf16_split_softcap_sm90_cu_9d2915ae_34954cute1_E


//--------------------- .text._ZN7cutlass13device_kernelIN5flash11enable_sm90INS1_16FlashAttnFwdSm90INS1_25CollectiveMainloopFwdSm90ILi2EN4cute5tupleIJNS5_1CILi1EEES8_S8_EEENS6_IJNS7_ILi128EEENS7_ILi80EEENS7_ILi256EEEEEELi256ENS_10bfloat16_tEfNS_4arch4Sm90ELb0ELb0ELb1ELb0ELb0ELb0ELb0ELb1ELb1ELb1ELb1ELb0EEENS1_21CollectiveEpilogueFwdINS6_IJSA_SC_SB_EEES9_SE_SG_Li256ELb0ELb1ELb1ELb0EEENS1_19SingleTileSchedulerILb0ELb1ELb1ELi128EEEEEEEEEvNT_6ParamsE --------------------------
	.section	.text._ZN7cutlass13device_kernelIN5flash11enable_sm90INS1_16FlashAttnFwdSm90INS1_25CollectiveMainloopFwdSm90ILi2EN4cute5tupleIJNS5_1CILi1EEES8_S8_EEENS6_IJNS7_ILi128EEENS7_ILi80EEENS7_ILi256EEEEEELi256ENS_10bfloat16_tEfNS_4arch4Sm90ELb0ELb0ELb1ELb0ELb0ELb0ELb0ELb1ELb1ELb1ELb1ELb0EEENS1_21CollectiveEpilogueFwdINS6_IJSA_SC_SB_EEES9_SE_SG_Li256ELb0ELb1ELb1ELb0EEENS1_19SingleTileSchedulerILb0ELb1ELb1ELi128EEEEEEEEEvNT_6ParamsE,"ax",@progbits
	.align	128
.text._ZN7cutlass13device_kernelIN5flash11enable_sm90INS1_16FlashAttnFwdSm90INS1_25CollectiveMainloopFwdSm90ILi2EN4cute5tupleIJNS5_1CILi1EEES8_S8_EEENS6_IJNS7_ILi128EEENS7_ILi80EEENS7_ILi256EEEEEELi256ENS_10bfloat16_tEfNS_4arch4Sm90ELb0ELb0ELb1ELb0ELb0ELb0ELb0ELb1ELb1ELb1ELb1ELb0EEENS1_21CollectiveEpilogueFwdINS6_IJSA_SC_SB_EEES9_SE_SG_Li256ELb0ELb1ELb1ELb0EEENS1_19SingleTileSchedulerILb0ELb1ELb1ELi128EEEEEEEEEvNT_6ParamsE:
        .type           _ZN7cutlass13device_kernelIN5flash11enable_sm90INS1_16FlashAttnFwdSm90INS1_25CollectiveMainloopFwdSm90ILi2EN4cute5tupleIJNS5_1CILi1EEES8_S8_EEENS6_IJNS7_ILi128EEENS7_ILi80EEENS7_ILi256EEEEEELi256ENS_10bfloat16_tEfNS_4arch4Sm90ELb0ELb0ELb1ELb0ELb0ELb0ELb0ELb1ELb1ELb1ELb1ELb0EEENS1_21CollectiveEpilogueFwdINS6_IJSA_SC_SB_EEES9_SE_SG_Li256ELb0ELb1ELb1ELb0EEENS1_19SingleTileSchedulerILb0ELb1ELb1ELi128EEEEEEEEEvNT_6ParamsE,@function
        .size           _ZN7cutlass13device_kernelIN5flash11enable_sm90INS1_16FlashAttnFwdSm90INS1_25CollectiveMainloopFwdSm90ILi2EN4cute5tupleIJNS5_1CILi1EEES8_S8_EEENS6_IJNS7_ILi128EEENS7_ILi80EEENS7_ILi256EEEEEELi256ENS_10bfloat16_tEfNS_4arch4Sm90ELb0ELb0ELb1ELb0ELb0ELb0ELb0ELb1ELb1ELb1ELb1ELb0EEENS1_21CollectiveEpilogueFwdINS6_IJSA_SC_SB_EEES9_SE_SG_Li256ELb0ELb1ELb1ELb0EEENS1_19SingleTileSchedulerILb0ELb1ELb1ELi128EEEEEEEEEvNT_6ParamsE,(.L_x_45 - _ZN7cutlass13device_kernelIN5flash11enable_sm90INS1_16FlashAttnFwdSm90INS1_25CollectiveMainloopFwdSm90ILi2EN4cute5tupleIJNS5_1CILi1EEES8_S8_EEENS6_IJNS7_ILi128EEENS7_ILi80EEENS7_ILi256EEEEEELi256ENS_10bfloat16_tEfNS_4arch4Sm90ELb0ELb0ELb1ELb0ELb0ELb0ELb0ELb1ELb1ELb1ELb1ELb0EEENS1_21CollectiveEpilogueFwdINS6_IJSA_SC_SB_EEES9_SE_SG_Li256ELb0ELb1ELb1ELb0EEENS1_19SingleTileSchedulerILb0ELb1ELb1ELi128EEEEEEEEEvNT_6ParamsE)
        .other          _ZN7cutlass13device_kernelIN5flash11enable_sm90INS1_16FlashAttnFwdSm90INS1_25CollectiveMainloopFwdSm90ILi2EN4cute5tupleIJNS5_1CILi1EEES8_S8_EEENS6_IJNS7_ILi128EEENS7_ILi80EEENS7_ILi256EEEEEELi256ENS_10bfloat16_tEfNS_4arch4Sm90ELb0ELb0ELb1ELb0ELb0ELb0ELb0ELb1ELb1ELb1ELb1ELb0EEENS1_21CollectiveEpilogueFwdINS6_IJSA_SC_SB_EEES9_SE_SG_Li256ELb0ELb1ELb1ELb0EEENS1_19SingleTileSchedulerILb0ELb1ELb1ELi128EEEEEEEEEvNT_6ParamsE,@"STO_CUDA_ENTRY STV_DEFAULT"
_ZN7cutlass13device_kernelIN5flash11enable_sm90INS1_16FlashAttnFwdSm90INS1_25CollectiveMainloopFwdSm90ILi2EN4cute5tupleIJNS5_1CILi1EEES8_S8_EEENS6_IJNS7_ILi128EEENS7_ILi80EEENS7_ILi256EEEEEELi256ENS_10bfloat16_tEfNS_4arch4Sm90ELb0ELb0ELb1ELb0ELb0ELb0ELb0ELb1ELb1ELb1ELb1ELb0EEENS1_21CollectiveEpilogueFwdINS6_IJSA_SC_SB_EEES9_SE_SG_Li256ELb0ELb1ELb1ELb0EEENS1_19SingleTileSchedulerILb0ELb1ELb1ELi128EEEEEEEEEvNT_6ParamsE:
[----:B------:R-:W-:Y:S01]  /*0000*/  LDC R1, c[0x0][0x37c] ;  /* 0x0000df00ff017b82 */ /* 0x000fe20000000800 */
[----:B------:R-:W-:Y:S05]  /*0010*/  EXIT ;  /* 0x000000000000794d */ /* 0x000fea0003800000 */
.L_x_0:
[----:B------:R-:W-:-:S00]  /*0020*/  BRA `(.L_x_0) ;  /* 0xfffffffc00fc7947 */ /* 0x000fc0000383ffff */
[----:B------:R-:W-:-:S00]  /*0030*/  NOP ;  /* 0x0000000000007918 */ /* 0x000fc00000000000 */
        /* <DEDUP_REMOVED lines=12> */
.L_x_45:


//--------------------- .text._ZN7cutlass13device_kernelIN5flash11enable_sm90INS1_16FlashAttnFwdSm90INS1_25CollectiveMainloopFwdSm90ILi2EN4cute5tupleIJNS5_1CILi1EEES8_S8_EEENS6_IJNS7_ILi128EEENS7_ILi80EEENS7_ILi256EEEEEELi256ENS_10bfloat16_tEfNS_4arch4Sm90ELb0ELb0ELb1ELb1ELb0ELb0ELb0ELb1ELb1ELb1ELb1ELb0EEENS1_21CollectiveEpilogueFwdINS6_IJSA_SC_SB_EEES9_SE_SG_Li256ELb1ELb1ELb1ELb0EEENS1_36VarlenDynamicPersistentTileSchedulerILi128ELi80ELi256ELi128ELb1ELb1ELb1ELb0ELb1ELb1EEEEEEEEEvNT_6ParamsE --------------------------
	.section	.text._ZN7cutlass13device_kernelIN5flash11enable_sm90INS1_16FlashAttnFwdSm90INS1_25CollectiveMainloopFwdSm90ILi2EN4cute5tupleIJNS5_1CILi1EEES8_S8_EEENS6_IJNS7_ILi128EEENS7_ILi80EEENS7_ILi256EEEEEELi256ENS_10bfloat16_tEfNS_4arch4Sm90ELb0ELb0ELb1ELb1ELb0ELb0ELb0ELb1ELb1ELb1ELb1ELb0EEENS1_21CollectiveEpilogueFwdINS6_IJSA_SC_SB_EEES9_SE_SG_Li256ELb1ELb1ELb1ELb0EEENS1_36VarlenDynamicPersistentTileSchedulerILi128ELi80ELi256ELi128ELb1ELb1ELb1ELb0ELb1ELb1EEEEEEEEEvNT_6ParamsE,"ax",@progbits
	.align	128
.text._ZN7cutlass13device_kernelIN5flash11enable_sm90INS1_16FlashAttnFwdSm90INS1_25CollectiveMainloopFwdSm90ILi2EN4cute5tupleIJNS5_1CILi1EEES8_S8_EEENS6_IJNS7_ILi128EEENS7_ILi80EEENS7_ILi256EEEEEELi256ENS_10bfloat16_tEfNS_4arch4Sm90ELb0ELb0ELb1ELb1ELb0ELb0ELb0ELb1ELb1ELb1ELb1ELb0EEENS1_21CollectiveEpilogueFwdINS6_IJSA_SC_SB_EEES9_SE_SG_Li256ELb1ELb1ELb1ELb0EEENS1_36VarlenDynamicPersistentTileSchedulerILi128ELi80ELi256ELi128ELb1ELb1ELb1ELb0ELb1ELb1EEEEEEEEEvNT_6ParamsE:
        .type           _ZN7cutlass13device_kernelIN5flash11enable_sm90INS1_16FlashAttnFwdSm90INS1_25CollectiveMainloopFwdSm90ILi2EN4cute5tupleIJNS5_1CILi1EEES8_S8_EEENS6_IJNS7_ILi128EEENS7_ILi80EEENS7_ILi256EEEEEELi256ENS_10bfloat16_tEfNS_4arch4Sm90ELb0ELb0ELb1ELb1ELb0ELb0ELb0ELb1ELb1ELb1ELb1ELb0EEENS1_21CollectiveEpilogueFwdINS6_IJSA_SC_SB_EEES9_SE_SG_Li256ELb1ELb1ELb1ELb0EEENS1_36VarlenDynamicPersistentTileSchedulerILi128ELi80ELi256ELi128ELb1ELb1ELb1ELb0ELb1ELb1EEEEEEEEEvNT_6ParamsE,@function
        .size           _ZN7cutlass13device_kernelIN5flash11enable_sm90INS1_16FlashAttnFwdSm90INS1_25CollectiveMainloopFwdSm90ILi2EN4cute5tupleIJNS5_1CILi1EEES8_S8_EEENS6_IJNS7_ILi128EEENS7_ILi80EEENS7_ILi256EEEEEELi256ENS_10bfloat16_tEfNS_4arch4Sm90ELb0ELb0ELb1ELb1ELb0ELb0ELb0ELb1ELb1ELb1ELb1ELb0EEENS1_21CollectiveEpilogueFwdINS6_IJSA_SC_SB_EEES9_SE_SG_Li256ELb1ELb1ELb1ELb0EEENS1_36VarlenDynamicPersistentTileSchedulerILi128ELi80ELi256ELi128ELb1ELb1ELb1ELb0ELb1ELb1EEEEEEEEEvNT_6ParamsE,(.L_x_46 - _ZN7cutlass13device_kernelIN5flash11enable_sm90INS1_16FlashAttnFwdSm90INS1_25CollectiveMainloopFwdSm90ILi2EN4cute5tupleIJNS5_1CILi1EEES8_S8_EEENS6_IJNS7_ILi128EEENS7_ILi80EEENS7_ILi256EEEEEELi256ENS_10bfloat16_tEfNS_4arch4Sm90ELb0ELb0ELb1ELb1ELb0ELb0ELb0ELb1ELb1ELb1ELb1ELb0EEENS1_21CollectiveEpilogueFwdINS6_IJSA_SC_SB_EEES9_SE_SG_Li256ELb1ELb1ELb1ELb0EEENS1_36VarlenDynamicPersistentTileSchedulerILi128ELi80ELi256ELi128ELb1ELb1ELb1ELb0ELb1ELb1EEEEEEEEEvNT_6ParamsE)
        .other          _ZN7cutlass13device_kernelIN5flash11enable_sm90INS1_16FlashAttnFwdSm90INS1_25CollectiveMainloopFwdSm90ILi2EN4cute5tupleIJNS5_1CILi1EEES8_S8_EEENS6_IJNS7_ILi128EEENS7_ILi80EEENS7_ILi256EEEEEELi256ENS_10bfloat16_tEfNS_4arch4Sm90ELb0ELb0ELb1ELb1ELb0ELb0ELb0ELb1ELb1ELb1ELb1ELb0EEENS1_21CollectiveEpilogueFwdINS6_IJSA_SC_SB_EEES9_SE_SG_Li256ELb1ELb1ELb1ELb0EEENS1_36VarlenDynamicPersistentTileSchedulerILi128ELi80ELi256ELi128ELb1ELb1ELb1ELb0ELb1ELb1EEEEEEEEEvNT_6ParamsE,@"STO_CUDA_ENTRY STV_DEFAULT"
_ZN7cutlass13device_kernelIN5flash11enable_sm90INS1_16FlashAttnFwdSm90INS1_25CollectiveMainloopFwdSm90ILi2EN4cute5tupleIJNS5_1CILi1EEES8_S8_EEENS6_IJNS7_ILi128EEENS7_ILi80EEENS7_ILi256EEEEEELi256ENS_10bfloat16_tEfNS_4arch4Sm90ELb0ELb0ELb1ELb1ELb0ELb0ELb0ELb1ELb1ELb1ELb1ELb0EEENS1_21CollectiveEpilogueFwdINS6_IJSA_SC_SB_EEES9_SE_SG_Li256ELb1ELb1ELb1ELb0EEENS1_36VarlenDynamicPersistentTileSchedulerILi128ELi80ELi256ELi128ELb1ELb1ELb1ELb0ELb1ELb1EEEEEEEEEvNT_6ParamsE:
[----:B------:R-:W-:Y:S01]  /*0000*/  LDC R1, c[0x0][0x37c] ;  /* 0x0000df00ff017b82 */ /* 0x000fe20000000800 */
[----:B------:R-:W-:Y:S05]  /*0010*/  EXIT ;  /* 0x000000000000794d */ /* 0x000fea0003800000 */
.L_x_1:
        /* <DEDUP_REMOVED lines=14> */
.L_x_46:


//--------------------- .text._ZN7cutlass13device_kernelIN5flash11enable_sm90INS1_16FlashAttnFwdSm90INS1_25CollectiveMainloopFwdSm90ILi2EN4cute5tupleIJNS5_1CILi1EEES8_S8_EEENS6_IJNS7_ILi128EEENS7_ILi80EEENS7_ILi256EEEEEELi256ENS_10bfloat16_tEfNS_4arch4Sm90ELb0ELb0ELb1ELb1ELb0ELb1ELb0ELb1ELb1ELb1ELb1ELb0EEENS1_21CollectiveEpilogueFwdINS6_IJSA_SC_SB_EEES9_SE_SG_Li256ELb1ELb1ELb1ELb0EEENS1_36VarlenDynamicPersistentTileSchedulerILi128ELi80ELi256ELi128ELb1ELb1ELb1ELb0ELb1ELb1EEEEEEEEEvNT_6ParamsE --------------------------
	.section	.text._ZN7cutlass13device_kernelIN5flash11enable_sm90INS1_16FlashAttnFwdSm90INS1_25CollectiveMainloopFwdSm90ILi2EN4cute5tupleIJNS5_1CILi1EEES8_S8_EEENS6_IJNS7_ILi128EEENS7_ILi80EEENS7_ILi256EEEEEELi256ENS_10bfloat16_tEfNS_4arch4Sm90ELb0ELb0ELb1ELb1ELb0ELb1ELb0ELb1ELb1ELb1ELb1ELb0EEENS1_21CollectiveEpilogueFwdINS6_IJSA_SC_SB_EEES9_SE_SG_Li256ELb1ELb1ELb1ELb0EEENS1_36VarlenDynamicPersistentTileSchedulerILi128ELi80ELi256ELi128ELb1ELb1ELb1ELb0ELb1ELb1EEEEEEEEEvNT_6ParamsE,"ax",@progbits
	.align	128
.text._ZN7cutlass13device_kernelIN5flash11enable_sm90INS1_16FlashAttnFwdSm90INS1_25CollectiveMainloopFwdSm90ILi2EN4cute5tupleIJNS5_1CILi1EEES8_S8_EEENS6_IJNS7_ILi128EEENS7_ILi80EEENS7_ILi256EEEEEELi256ENS_10bfloat16_tEfNS_4arch4Sm90ELb0ELb0ELb1ELb1ELb0ELb1ELb0ELb1ELb1ELb1ELb1ELb0EEENS1_21CollectiveEpilogueFwdINS6_IJSA_SC_SB_EEES9_SE_SG_Li256ELb1ELb1ELb1ELb0EEENS1_36VarlenDynamicPersistentTileSchedulerILi128ELi80ELi256ELi128ELb1ELb1ELb1ELb0ELb1ELb1EEEEEEEEEvNT_6ParamsE:
        .type           _ZN7cutlass13device_kernelIN5flash11enable_sm90INS1_16FlashAttnFwdSm90INS1_25CollectiveMainloopFwdSm90ILi2EN4cute5tupleIJNS5_1CILi1EEES8_S8_EEENS6_IJNS7_ILi128EEENS7_ILi80EEENS7_ILi256EEEEEELi256ENS_10bfloat16_tEfNS_4arch4Sm90ELb0ELb0ELb1ELb1ELb0ELb1ELb0ELb1ELb1ELb1ELb1ELb0EEENS1_21CollectiveEpilogueFwdINS6_IJSA_SC_SB_EEES9_SE_SG_Li256ELb1ELb1ELb1ELb0EEENS1_36VarlenDynamicPersistentTileSchedulerILi128ELi80ELi256ELi128ELb1ELb1ELb1ELb0ELb1ELb1EEEEEEEEEvNT_6ParamsE,@function
        .size           _ZN7cutlass13device_kernelIN5flash11enable_sm90INS1_16FlashAttnFwdSm90INS1_25CollectiveMainloopFwdSm90ILi2EN4cute5tupleIJNS5_1CILi1EEES8_S8_EEENS6_IJNS7_ILi128EEENS7_ILi80EEENS7_ILi256EEEEEELi256ENS_10bfloat16_tEfNS_4arch4Sm90ELb0ELb0ELb1ELb1ELb0ELb1ELb0ELb1ELb1ELb1ELb1ELb0EEENS1_21CollectiveEpilogueFwdINS6_IJSA_SC_SB_EEES9_SE_SG_Li256ELb1ELb1ELb1ELb0EEENS1_36VarlenDynamicPersistentTileSchedulerILi128ELi80ELi256ELi128ELb1ELb1ELb1ELb0ELb1ELb1EEEEEEEEEvNT_6ParamsE,(.L_x_47 - _ZN7cutlass13device_kernelIN5flash11enable_sm90INS1_16FlashAttnFwdSm90INS1_25CollectiveMainloopFwdSm90ILi2EN4cute5tupleIJNS5_1CILi1EEES8_S8_EEENS6_IJNS7_ILi128EEENS7_ILi80EEENS7_ILi256EEEEEELi256ENS_10bfloat16_tEfNS_4arch4Sm90ELb0ELb0ELb1ELb1ELb0ELb1ELb0ELb1ELb1ELb1ELb1ELb0EEENS1_21CollectiveEpilogueFwdINS6_IJSA_SC_SB_EEES9_SE_SG_Li256ELb1ELb1ELb1ELb0EEENS1_36VarlenDynamicPersistentTileSchedulerILi128ELi80ELi256ELi128ELb1ELb1ELb1ELb0ELb1ELb1EEEEEEEEEvNT_6ParamsE)
        .other          _ZN7cutlass13device_kernelIN5flash11enable_sm90INS1_16FlashAttnFwdSm90INS1_25CollectiveMainloopFwdSm90ILi2EN4cute5tupleIJNS5_1CILi1EEES8_S8_EEENS6_IJNS7_ILi128EEENS7_ILi80EEENS7_ILi256EEEEEELi256ENS_10bfloat16_tEfNS_4arch4Sm90ELb0ELb0ELb1ELb1ELb0ELb1ELb0ELb1ELb1ELb1ELb1ELb0EEENS1_21CollectiveEpilogueFwdINS6_IJSA_SC_SB_EEES9_SE_SG_Li256ELb1ELb1ELb1ELb0EEENS1_36VarlenDynamicPersistentTileSchedulerILi128ELi80ELi256ELi128ELb1ELb1ELb1ELb0ELb1ELb1EEEEEEEEEvNT_6ParamsE,@"STO_CUDA_ENTRY STV_DEFAULT"
_ZN7cutlass13device_kernelIN5flash11enable_sm90INS1_16FlashAttnFwdSm90INS1_25CollectiveMainloopFwdSm90ILi2EN4cute5tupleIJNS5_1CILi1EEES8_S8_EEENS6_IJNS7_ILi128EEENS7_ILi80EEENS7_ILi256EEEEEELi256ENS_10bfloat16_tEfNS_4arch4Sm90ELb0ELb0ELb1ELb1ELb0ELb1ELb0ELb1ELb1ELb1ELb1ELb0EEENS1_21CollectiveEpilogueFwdINS6_IJSA_SC_SB_EEES9_SE_SG_Li256ELb1ELb1ELb1ELb0EEENS1_36VarlenDynamicPersistentTileSchedulerILi128ELi80ELi256ELi128ELb1ELb1ELb1ELb0ELb1ELb1EEEEEEEEEvNT_6ParamsE:
[----:B------:R-:W-:Y:S01]  /*0000*/  LDC R1, c[0x0][0x37c] ;  /* 0x0000df00ff017b82 */ /* 0x000fe20000000800 */
[----:B------:R-:W-:Y:S05]  /*0010*/  EXIT ;  /* 0x000000000000794d */ /* 0x000fea0003800000 */
.L_x_2:
        /* <DEDUP_REMOVED lines=14> */
.L_x_47:


//--------------------- .text._ZN7cutlass13device_kernelIN5flash11enable_sm90INS1_16FlashAttnFwdSm90INS1_25CollectiveMainloopFwdSm90ILi2EN4cute5tupleIJNS5_1CILi1EEES8_S8_EEENS6_IJNS7_ILi128EEENS7_ILi64EEENS7_ILi256EEEEEELi256ENS_10bfloat16_tEfNS_4arch4Sm90ELb0ELb1ELb1ELb0ELb0ELb0ELb0ELb1ELb1ELb1ELb1ELb0EEENS1_21CollectiveEpilogueFwdINS6_IJSA_SC_SB_EEES9_SE_SG_Li256ELb0ELb1ELb1ELb0EEENS1_19SingleTileSchedulerILb0ELb1ELb1ELi128EEEEEEEEEvNT_6ParamsE --------------------------
	.section	.text._ZN7cutlass13device_kernelIN5flash11enable_sm90INS1_16FlashAttnFwdSm90INS1_25CollectiveMainloopFwdSm90ILi2EN4cute5tupleIJNS5_1CILi1EEES8_S8_EEENS6_IJNS7_ILi128EEENS7_ILi64EEENS7_ILi256EEEEEELi256ENS_10bfloat16_tEfNS_4arch4Sm90ELb0ELb1ELb1ELb0ELb0ELb0ELb0ELb1ELb1ELb1ELb1ELb0EEENS1_21CollectiveEpilogueFwdINS6_IJSA_SC_SB_EEES9_SE_SG_Li256ELb0ELb1ELb1ELb0EEENS1_19SingleTileSchedulerILb0ELb1ELb1ELi128EEEEEEEEEvNT_6ParamsE,"ax",@progbits
	.align	128
.text._ZN7cutlass13device_kernelIN5flash11enable_sm90INS1_16FlashAttnFwdSm90INS1_25CollectiveMainloopFwdSm90ILi2EN4cute5tupleIJNS5_1CILi1EEES8_S8_EEENS6_IJNS7_ILi128EEENS7_ILi64EEENS7_ILi256EEEEEELi256ENS_10bfloat16_tEfNS_4arch4Sm90ELb0ELb1ELb1ELb0ELb0ELb0ELb0ELb1ELb1ELb1ELb1ELb0EEENS1_21CollectiveEpilogueFwdINS6_IJSA_SC_SB_EEES9_SE_SG_Li256ELb0ELb1ELb1ELb0EEENS1_19SingleTileSchedulerILb0ELb1ELb1ELi128EEEEEEEEEvNT_6ParamsE:
        .type           _ZN7cutlass13device_kernelIN5flash11enable_sm90INS1_16FlashAttnFwdSm90INS1_25CollectiveMainloopFwdSm90ILi2EN4cute5tupleIJNS5_1CILi1EEES8_S8_EEENS6_IJNS7_ILi128EEENS7_ILi64EEENS7_ILi256EEEEEELi256ENS_10bfloat16_tEfNS_4arch4Sm90ELb0ELb1ELb1ELb0ELb0ELb0ELb0ELb1ELb1ELb1ELb1ELb0EEENS1_21CollectiveEpilogueFwdINS6_IJSA_SC_SB_EEES9_SE_SG_Li256ELb0ELb1ELb1ELb0EEENS1_19SingleTileSchedulerILb0ELb1ELb1ELi128EEEEEEEEEvNT_6ParamsE,@function
        .size           _ZN7cutlass13device_kernelIN5flash11enable_sm90INS1_16FlashAttnFwdSm90INS1_25CollectiveMainloopFwdSm90ILi2EN4cute5tupleIJNS5_1CILi1EEES8_S8_EEENS6_IJNS7_ILi128EEENS7_ILi64EEENS7_ILi256EEEEEELi256ENS_10bfloat16_tEfNS_4arch4Sm90ELb0ELb1ELb1ELb0ELb0ELb0ELb0ELb1ELb1ELb1ELb1ELb0EEENS1_21CollectiveEpilogueFwdINS6_IJSA_SC_SB_EEES9_SE_SG_Li256ELb0ELb1ELb1ELb0EEENS1_19SingleTileSchedulerILb0ELb1ELb1ELi128EEEEEEEEEvNT_6ParamsE,(.L_x_48 - _ZN7cutlass13device_kernelIN5flash11enable_sm90INS1_16FlashAttnFwdSm90INS1_25CollectiveMainloopFwdSm90ILi2EN4cute5tupleIJNS5_1CILi1EEES8_S8_EEENS6_IJNS7_ILi128EEENS7_ILi64EEENS7_ILi256EEEEEELi256ENS_10bfloat16_tEfNS_4arch4Sm90ELb0ELb1ELb1ELb0ELb0ELb0ELb0ELb1ELb1ELb1ELb1ELb0EEENS1_21CollectiveEpilogueFwdINS6_IJSA_SC_SB_EEES9_SE_SG_Li256ELb0ELb1ELb1ELb0EEENS1_19SingleTileSchedulerILb0ELb1ELb1ELi128EEEEEEEEEvNT_6ParamsE)
        .other          _ZN7cutlass13device_kernelIN5flash11enable_sm90INS1_16FlashAttnFwdSm90INS1_25CollectiveMainloopFwdSm90ILi2EN4cute5tupleIJNS5_1CILi1EEES8_S8_EEENS6_IJNS7_ILi128EEENS7_ILi64EEENS7_ILi256EEEEEELi256ENS_10bfloat16_tEfNS_4arch4Sm90ELb0ELb1ELb1ELb0ELb0ELb0ELb0ELb1ELb1ELb1ELb1ELb0EEENS1_21CollectiveEpilogueFwdINS6_IJSA_SC_SB_EEES9_SE_SG_Li256ELb0ELb1ELb1ELb0EEENS1_19SingleTileSchedulerILb0ELb1ELb1ELi128EEEEEEEEEvNT_6ParamsE,@"STO_CUDA_ENTRY STV_DEFAULT"
_ZN7cutlass13device_kernelIN5flash11enable_sm90INS1_16FlashAttnFwdSm90INS1_25CollectiveMainloopFwdSm90ILi2EN4cute5tupleIJNS5_1CILi1EEES8_S8_EEENS6_IJNS7_ILi128EEENS7_ILi64EEENS7_ILi256EEEEEELi256ENS_10bfloat16_tEfNS_4arch4Sm90ELb0ELb1ELb1ELb0ELb0ELb0ELb0ELb1ELb1ELb1ELb1ELb0EEENS1_21CollectiveEpilogueFwdINS6_IJSA_SC_SB_EEES9_SE_SG_Li256ELb0ELb1ELb1ELb0EEENS1_19SingleTileSchedulerILb0ELb1ELb1ELi128EEEEEEEEEvNT_6ParamsE:
[----:B------:R-:W-:Y:S01]  /*0000*/  LDC R1, c[0x0][0x37c] ;  /* 0x0000df00ff017b82 */ /* 0x000fe20000000800 */
[----:B------:R-:W-:Y:S05]  /*0010*/  EXIT ;  /* 0x000000000000794d */ /* 0x000fea0003800000 */
.L_x_3:
        /* <DEDUP_REMOVED lines=14> */
.L_x_48:


//--------------------- .text._ZN7cutlass13device_kernelIN5flash11enable_sm90INS1_16FlashAttnFwdSm90INS1_25CollectiveMainloopFwdSm90ILi2EN4cute5tupleIJNS5_1CILi1EEES8_S8_EEENS6_IJNS7_ILi128EEENS7_ILi64EEENS7_ILi256EEEEEELi256ENS_10bfloat16_tEfNS_4arch4Sm90ELb0ELb1ELb1ELb1ELb0ELb0ELb0ELb1ELb1ELb1ELb1ELb0EEENS1_21CollectiveEpilogueFwdINS6_IJSA_SC_SB_EEES9_SE_SG_Li256ELb1ELb1ELb1ELb0EEENS1_36VarlenDynamicPersistentTileSchedulerILi128ELi64ELi256ELi128ELb1ELb1ELb1ELb1ELb0ELb1EEEEEEEEEvNT_6ParamsE --------------------------
	.section	.text._ZN7cutlass13device_kernelIN5flash11enable_sm90INS1_16FlashAttnFwdSm90INS1_25CollectiveMainloopFwdSm90ILi2EN4cute5tupleIJNS5_1CILi1EEES8_S8_EEENS6_IJNS7_ILi128EEENS7_ILi64EEENS7_ILi256EEEEEELi256ENS_10bfloat16_tEfNS_4arch4Sm90ELb0ELb1ELb1ELb1ELb0ELb0ELb0ELb1ELb1ELb1ELb1ELb0EEENS1_21CollectiveEpilogueFwdINS6_IJSA_SC_SB_EEES9_SE_SG_Li256ELb1ELb1ELb1ELb0EEENS1_36VarlenDynamicPersistentTileSchedulerILi128ELi64ELi256ELi128ELb1ELb1ELb1ELb1ELb0ELb1EEEEEEEEEvNT_6ParamsE,"ax",@progbits
	.align	128
.text._ZN7cutlass13device_kernelIN5flash11enable_sm90INS1_16FlashAttnFwdSm90INS1_25CollectiveMainloopFwdSm90ILi2EN4cute5tupleIJNS5_1CILi1EEES8_S8_EEENS6_IJNS7_ILi128EEENS7_ILi64EEENS7_ILi256EEEEEELi256ENS_10bfloat16_tEfNS_4arch4Sm90ELb0ELb1ELb1ELb1ELb0ELb0ELb0ELb1ELb1ELb1ELb1ELb0EEENS1_21CollectiveEpilogueFwdINS6_IJSA_SC_SB_EEES9_SE_SG_Li256ELb1ELb1ELb1ELb0EEENS1_36VarlenDynamicPersistentTileSchedulerILi128ELi64ELi256ELi128ELb1ELb1ELb1ELb1ELb0ELb1EEEEEEEEEvNT_6ParamsE:
        .type           _ZN7cutlass13device_kernelIN5flash11enable_sm90INS1_16FlashAttnFwdSm90INS1_25CollectiveMainloopFwdSm90ILi2EN4cute5tupleIJNS5_1CILi1EEES8_S8_EEENS6_IJNS7_ILi128EEENS7_ILi64EEENS7_ILi256EEEEEELi256ENS_10bfloat16_tEfNS_4arch4Sm90ELb0ELb1ELb1ELb1ELb0ELb0ELb0ELb1ELb1ELb1ELb1ELb0EEENS1_21CollectiveEpilogueFwdINS6_IJSA_SC_SB_EEES9_SE_SG_Li256ELb1ELb1ELb1ELb0EEENS1_36VarlenDynamicPersistentTileSchedulerILi128ELi64ELi256ELi128ELb1ELb1ELb1ELb1ELb0ELb1EEEEEEEEEvNT_6ParamsE,@function
        .size           _ZN7cutlass13device_kernelIN5flash11enable_sm90INS1_16FlashAttnFwdSm90INS1_25CollectiveMainloopFwdSm90ILi2EN4cute5tupleIJNS5_1CILi1EEES8_S8_EEENS6_IJNS7_ILi128EEENS7_ILi64EEENS7_ILi256EEEEEELi256ENS_10bfloat16_tEfNS_4arch4Sm90ELb0ELb1ELb1ELb1ELb0ELb0ELb0ELb1ELb1ELb1ELb1ELb0EEENS1_21CollectiveEpilogueFwdINS6_IJSA_SC_SB_EEES9_SE_SG_Li256ELb1ELb1ELb1ELb0EEENS1_36VarlenDynamicPersistentTileSchedulerILi128ELi64ELi256ELi128ELb1ELb1ELb1ELb1ELb0ELb1EEEEEEEEEvNT_6ParamsE,(.L_x_49 - _ZN7cutlass13device_kernelIN5flash11enable_sm90INS1_16FlashAttnFwdSm90INS1_25CollectiveMainloopFwdSm90ILi2EN4cute5tupleIJNS5_1CILi1EEES8_S8_EEENS6_IJNS7_ILi128EEENS7_ILi64EEENS7_ILi256EEEEEELi256ENS_10bfloat16_tEfNS_4arch4Sm90ELb0ELb1ELb1ELb1ELb0ELb0ELb0ELb1ELb1ELb1ELb1ELb0EEENS1_21CollectiveEpilogueFwdINS6_IJSA_SC_SB_EEES9_SE_SG_Li256ELb1ELb1ELb1ELb0EEENS1_36VarlenDynamicPersistentTileSchedulerILi128ELi64ELi256ELi128ELb1ELb1ELb1ELb1ELb0ELb1EEEEEEEEEvNT_6ParamsE)
        .other          _ZN7cutlass13device_kernelIN5flash11enable_sm90INS1_16FlashAttnFwdSm90INS1_25CollectiveMainloopFwdSm90ILi2EN4cute5tupleIJNS5_1CILi1EEES8_S8_EEENS6_IJNS7_ILi128EEENS7_ILi64EEENS7_ILi256EEEEEELi256ENS_10bfloat16_tEfNS_4arch4Sm90ELb0ELb1ELb1ELb1ELb0ELb0ELb0ELb1ELb1ELb1ELb1ELb0EEENS1_21CollectiveEpilogueFwdINS6_IJSA_SC_SB_EEES9_SE_SG_Li256ELb1ELb1ELb1ELb0EEENS1_36VarlenDynamicPersistentTileSchedulerILi128ELi64ELi256ELi128ELb1ELb1ELb1ELb1ELb0ELb1EEEEEEEEEvNT_6ParamsE,@"STO_CUDA_ENTRY STV_DEFAULT"
_ZN7cutlass13device_kernelIN5flash11enable_sm90INS1_16FlashAttnFwdSm90INS1_25CollectiveMainloopFwdSm90ILi2EN4cute5tupleIJNS5_1CILi1EEES8_S8_EEENS6_IJNS7_ILi128EEENS7_ILi64EEENS7_ILi256EEEEEELi256ENS_10bfloat16_tEfNS_4arch4Sm90ELb0ELb1ELb1ELb1ELb0ELb0ELb0ELb1ELb1ELb1ELb1ELb0EEENS1_21CollectiveEpilogueFwdINS6_IJSA_SC_SB_EEES9_SE_SG_Li256ELb1ELb1ELb1ELb0EEENS1_36VarlenDynamicPersistentTileSchedulerILi128ELi64ELi256ELi128ELb1ELb1ELb1ELb1ELb0ELb1EEEEEEEEEvNT_6ParamsE:
[----:B------:R-:W-:Y:S01]  /*0000*/  LDC R1, c[0x0][0x37c] ;  /* 0x0000df00ff017b82 */ /* 0x000fe20000000800 */
[----:B------:R-:W-:Y:S05]  /*0010*/  EXIT ;  /* 0x000000000000794d */ /* 0x000fea0003800000 */
.L_x_4:
        /* <DEDUP_REMOVED lines=14> */
.L_x_49:


//--------------------- .text._ZN7cutlass13device_kernelIN5flash11enable_sm90INS1_16FlashAttnFwdSm90INS1_25CollectiveMainloopFwdSm90ILi2EN4cute5tupleIJNS5_1CILi1EEES8_S8_EEENS6_IJNS7_ILi128EEENS7_ILi64EEENS7_ILi256EEEEEELi256ENS_10bfloat16_tEfNS_4arch4Sm90ELb0ELb1ELb1ELb1ELb0ELb1ELb0ELb1ELb1ELb1ELb1ELb0EEENS1_21CollectiveEpilogueFwdINS6_IJSA_SC_SB_EEES9_SE_SG_Li256ELb1ELb1ELb1ELb0EEENS1_36VarlenDynamicPersistentTileSchedulerILi128ELi64ELi256ELi128ELb1ELb1ELb1ELb1ELb0ELb1EEEEEEEEEvNT_6ParamsE --------------------------
	.section	.text._ZN7cutlass13device_kernelIN5flash11enable_sm90INS1_16FlashAttnFwdSm90INS1_25CollectiveMainloopFwdSm90ILi2EN4cute5tupleIJNS5_1CILi1EEES8_S8_EEENS6_IJNS7_ILi128EEENS7_ILi64EEENS7_ILi256EEEEEELi256ENS_10bfloat16_tEfNS_4arch4Sm90ELb0ELb1ELb1ELb1ELb0ELb1ELb0ELb1ELb1ELb1ELb1ELb0EEENS1_21CollectiveEpilogueFwdINS6_IJSA_SC_SB_EEES9_SE_SG_Li256ELb1ELb1ELb1ELb0EEENS1_36VarlenDynamicPersistentTileSchedulerILi128ELi64ELi256ELi128ELb1ELb1ELb1ELb1ELb0ELb1EEEEEEEEEvNT_6ParamsE,"ax",@progbits
	.align	128
.text._ZN7cutlass13device_kernelIN5flash11enable_sm90INS1_16FlashAttnFwdSm90INS1_25CollectiveMainloopFwdSm90ILi2EN4cute5tupleIJNS5_1CILi1EEES8_S8_EEENS6_IJNS7_ILi128EEENS7_ILi64EEENS7_ILi256EEEEEELi256ENS_10bfloat16_tEfNS_4arch4Sm90ELb0ELb1ELb1ELb1ELb0ELb1ELb0ELb1ELb1ELb1ELb1ELb0EEENS1_21CollectiveEpilogueFwdINS6_IJSA_SC_SB_EEES9_SE_SG_Li256ELb1ELb1ELb1ELb0EEENS1_36VarlenDynamicPersistentTileSchedulerILi128ELi64ELi256ELi128ELb1ELb1ELb1ELb1ELb0ELb1EEEEEEEEEvNT_6ParamsE:
        .type           _ZN7cutlass13device_kernelIN5flash11enable_sm90INS1_16FlashAttnFwdSm90INS1_25CollectiveMainloopFwdSm90ILi2EN4cute5tupleIJNS5_1CILi1EEES8_S8_EEENS6_IJNS7_ILi128EEENS7_ILi64EEENS7_ILi256EEEEEELi256ENS_10bfloat16_tEfNS_4arch4Sm90ELb0ELb1ELb1ELb1ELb0ELb1ELb0ELb1ELb1ELb1ELb1ELb0EEENS1_21CollectiveEpilogueFwdINS6_IJSA_SC_SB_EEES9_SE_SG_Li256ELb1ELb1ELb1ELb0EEENS1_36VarlenDynamicPersistentTileSchedulerILi128ELi64ELi256ELi128ELb1ELb1ELb1ELb1ELb0ELb1EEEEEEEEEvNT_6ParamsE,@function
        .size           _ZN7cutlass13device_kernelIN5flash11enable_sm90INS1_16FlashAttnFwdSm90INS1_25CollectiveMainloopFwdSm90ILi2EN4cute5tupleIJNS5_1CILi1EEES8_S8_EEENS6_IJNS7_ILi128EEENS7_ILi64EEENS7_ILi256EEEEEELi256ENS_10bfloat16_tEfNS_4arch4Sm90ELb0ELb1ELb1ELb1ELb0ELb1ELb0ELb1ELb1ELb1ELb1ELb0EEENS1_21CollectiveEpilogueFwdINS6_IJSA_SC_SB_EEES9_SE_SG_Li256ELb1ELb1ELb1ELb0EEENS1_36VarlenDynamicPersistentTileSchedulerILi128ELi64ELi256ELi128ELb1ELb1ELb1ELb1ELb0ELb1EEEEEEEEEvNT_6ParamsE,(.L_x_50 - _ZN7cutlass13device_kernelIN5flash11enable_sm90INS1_16FlashAttnFwdSm90INS1_25CollectiveMainloopFwdSm90ILi2EN4cute5tupleIJNS5_1CILi1EEES8_S8_EEENS6_IJNS7_ILi128EEENS7_ILi64EEENS7_ILi256EEEEEELi256ENS_10bfloat16_tEfNS_4arch4Sm90ELb0ELb1ELb1ELb1ELb0ELb1ELb0ELb1ELb1ELb1ELb1ELb0EEENS1_21CollectiveEpilogueFwdINS6_IJSA_SC_SB_EEES9_SE_SG_Li256ELb1ELb1ELb1ELb0EEENS1_36VarlenDynamicPersistentTileSchedulerILi128ELi64ELi256ELi128ELb1ELb1ELb1ELb1ELb0ELb1EEEEEEEEEvNT_6ParamsE)
        .other          _ZN7cutlass13device_kernelIN5flash11enable_sm90INS1_16FlashAttnFwdSm90INS1_25CollectiveMainloopFwdSm90ILi2EN4cute5tupleIJNS5_1CILi1EEES8_S8_EEENS6_IJNS7_ILi128EEENS7_ILi64EEENS7_ILi256EEEEEELi256ENS_10bfloat16_tEfNS_4arch4Sm90ELb0ELb1ELb1ELb1ELb0ELb1ELb0ELb1ELb1ELb1ELb1ELb0EEENS1_21CollectiveEpilogueFwdINS6_IJSA_SC_SB_EEES9_SE_SG_Li256ELb1ELb1ELb1ELb0EEENS1_36VarlenDynamicPersistentTileSchedulerILi128ELi64ELi256ELi128ELb1ELb1ELb1ELb1ELb0ELb1EEEEEEEEEvNT_6ParamsE,@"STO_CUDA_ENTRY STV_DEFAULT"
_ZN7cutlass13device_kernelIN5flash11enable_sm90INS1_16FlashAttnFwdSm90INS1_25CollectiveMainloopFwdSm90ILi2EN4cute5tupleIJNS5_1CILi1EEES8_S8_EEENS6_IJNS7_ILi128EEENS7_ILi64EEENS7_ILi256EEEEEELi256ENS_10bfloat16_tEfNS_4arch4Sm90ELb0ELb1ELb1ELb1ELb0ELb1ELb0ELb1ELb1ELb1ELb1ELb0EEENS1_21CollectiveEpilogueFwdINS6_IJSA_SC_SB_EEES9_SE_SG_Li256ELb1ELb1ELb1ELb0EEENS1_36VarlenDynamicPersistentTileSchedulerILi128ELi64ELi256ELi128ELb1ELb1ELb1ELb1ELb0ELb1EEEEEEEEEvNT_6ParamsE:
[----:B------:R-:W-:Y:S01]  /*0000*/  LDC R1, c[0x0][0x37c] ;  /* 0x0000df00ff017b82 */ /* 0x000fe20000000800 */
[----:B------:R-:W-:Y:S05]  /*0010*/  EXIT ;  /* 0x000000000000794d */ /* 0x000fea0003800000 */
.L_x_5:
        /* <DEDUP_REMOVED lines=14> */
.L_x_50:


//--------------------- .text._ZN7cutlass13device_kernelIN5flash11enable_sm90INS1_16FlashAttnFwdSm90INS1_25CollectiveMainloopFwdSm90ILi2EN4cute5tupleIJNS5_1CILi1EEES8_S8_EEENS6_IJNS7_ILi128EEENS7_ILi80EEENS7_ILi256EEEEEELi256ENS_10bfloat16_tEfNS_4arch4Sm90ELb1ELb0ELb1ELb0ELb0ELb0ELb0ELb1ELb1ELb1ELb1ELb0EEENS1_21CollectiveEpilogueFwdINS6_IJSA_SC_SB_EEES9_SE_SG_Li256ELb0ELb1ELb1ELb0EEENS1_19SingleTileSchedulerILb0ELb1ELb1ELi128EEEEEEEEEvNT_6ParamsE --------------------------
	.section	.text._ZN7cutlass13device_kernelIN5flash11enable_sm90INS1_16FlashAttnFwdSm90INS1_25CollectiveMainloopFwdSm90ILi2EN4cute5tupleIJNS5_1CILi1EEES8_S8_EEENS6_IJNS7_ILi128EEENS7_ILi80EEENS7_ILi256EEEEEELi256ENS_10bfloat16_tEfNS_4arch4Sm90ELb1ELb0ELb1ELb0ELb0ELb0ELb0ELb1ELb1ELb1ELb1ELb0EEENS1_21CollectiveEpilogueFwdINS6_IJSA_SC_SB_EEES9_SE_SG_Li256ELb0ELb1ELb1ELb0EEENS1_19SingleTileSchedulerILb0ELb1ELb1ELi128EEEEEEEEEvNT_6ParamsE,"ax",@progbits
	.align	128
.text._ZN7cutlass13device_kernelIN5flash11enable_sm90INS1_16FlashAttnFwdSm90INS1_25CollectiveMainloopFwdSm90ILi2EN4cute5tupleIJNS5_1CILi1EEES8_S8_EEENS6_IJNS7_ILi128EEENS7_ILi80EEENS7_ILi256EEEEEELi256ENS_10bfloat16_tEfNS_4arch4Sm90ELb1ELb0ELb1ELb0ELb0ELb0ELb0ELb1ELb1ELb1ELb1ELb0EEENS1_21CollectiveEpilogueFwdINS6_IJSA_SC_SB_EEES9_SE_SG_Li256ELb0ELb1ELb1ELb0EEENS1_19SingleTileSchedulerILb0ELb1ELb1ELi128EEEEEEEEEvNT_6ParamsE:
        .type           _ZN7cutlass13device_kernelIN5flash11enable_sm90INS1_16FlashAttnFwdSm90INS1_25CollectiveMainloopFwdSm90ILi2EN4cute5tupleIJNS5_1CILi1EEES8_S8_EEENS6_IJNS7_ILi128EEENS7_ILi80EEENS7_ILi256EEEEEELi256ENS_10bfloat16_tEfNS_4arch4Sm90ELb1ELb0ELb1ELb0ELb0ELb0ELb0ELb1ELb1ELb1ELb1ELb0EEENS1_21CollectiveEpilogueFwdINS6_IJSA_SC_SB_EEES9_SE_SG_Li256ELb0ELb1ELb1ELb0EEENS1_19SingleTileSchedulerILb0ELb1ELb1ELi128EEEEEEEEEvNT_6ParamsE,@function
        .size           _ZN7cutlass13device_kernelIN5flash11enable_sm90INS1_16FlashAttnFwdSm90INS1_25CollectiveMainloopFwdSm90ILi2EN4cute5tupleIJNS5_1CILi1EEES8_S8_EEENS6_IJNS7_ILi128EEENS7_ILi80EEENS7_ILi256EEEEEELi256ENS_10bfloat16_tEfNS_4arch4Sm90ELb1ELb0ELb1ELb0ELb0ELb0ELb0ELb1ELb1ELb1ELb1ELb0EEENS1_21CollectiveEpilogueFwdINS6_IJSA_SC_SB_EEES9_SE_SG_Li256ELb0ELb1ELb1ELb0EEENS1_19SingleTileSchedulerILb0ELb1ELb1ELi128EEEEEEEEEvNT_6ParamsE,(.L_x_51 - _ZN7cutlass13device_kernelIN5flash11enable_sm90INS1_16FlashAttnFwdSm90INS1_25CollectiveMainloopFwdSm90ILi2EN4cute5tupleIJNS5_1CILi1EEES8_S8_EEENS6_IJNS7_ILi128EEENS7_ILi80EEENS7_ILi256EEEEEELi256ENS_10bfloat16_tEfNS_4arch4Sm90ELb1ELb0ELb1ELb0ELb0ELb0ELb0ELb1ELb1ELb1ELb1ELb0EEENS1_21CollectiveEpilogueFwdINS6_IJSA_SC_SB_EEES9_SE_SG_Li256ELb0ELb1ELb1ELb0EEENS1_19SingleTileSchedulerILb0ELb1ELb1ELi128EEEEEEEEEvNT_6ParamsE)
        .other          _ZN7cutlass13device_kernelIN5flash11enable_sm90INS1_16FlashAttnFwdSm90INS1_25CollectiveMainloopFwdSm90ILi2EN4cute5tupleIJNS5_1CILi1EEES8_S8_EEENS6_IJNS7_ILi128EEENS7_ILi80EEENS7_ILi256EEEEEELi256ENS_10bfloat16_tEfNS_4arch4Sm90ELb1ELb0ELb1ELb0ELb0ELb0ELb0ELb1ELb1ELb1ELb1ELb0EEENS1_21CollectiveEpilogueFwdINS6_IJSA_SC_SB_EEES9_SE_SG_Li256ELb0ELb1ELb1ELb0EEENS1_19SingleTileSchedulerILb0ELb1ELb1ELi128EEEEEEEEEvNT_6ParamsE,@"STO_CUDA_ENTRY STV_DEFAULT"
_ZN7cutlass13device_kernelIN5flash11enable_sm90INS1_16FlashAttnFwdSm90INS1_25CollectiveMainloopFwdSm90ILi2EN4cute5tupleIJNS5_1CILi1EEES8_S8_EEENS6_IJNS7_ILi128EEENS7_ILi80EEENS7_ILi256EEEEEELi256ENS_10bfloat16_tEfNS_4arch4Sm90ELb1ELb0ELb1ELb0ELb0ELb0ELb0ELb1ELb1ELb1ELb1ELb0EEENS1_21CollectiveEpilogueFwdINS6_IJSA_SC_SB_EEES9_SE_SG_Li256ELb0ELb1ELb1ELb0EEENS1_19SingleTileSchedulerILb0ELb1ELb1ELi128EEEEEEEEEvNT_6ParamsE:
[----:B------:R-:W-:Y:S01]  /*0000*/  LDC R1, c[0x0][0x37c] ;  /* 0x0000df00ff017b82 */ /* 0x000fe20000000800 */
[----:B------:R-:W-:Y:S05]  /*0010*/  EXIT ;  /* 0x000000000000794d */ /* 0x000fea0003800000 */
.L_x_6:
        /* <DEDUP_REMOVED lines=14> */
.L_x_51:


//--------------------- .text._ZN7cutlass13device_kernelIN5flash11enable_sm90INS1_16FlashAttnFwdSm90INS1_25CollectiveMainloopFwdSm90ILi2EN4cute5tupleIJNS5_1CILi1EEES8_S8_EEENS6_IJNS7_ILi128EEENS7_ILi80EEENS7_ILi256EEEEEELi256ENS_10bfloat16_tEfNS_4arch4Sm90ELb1ELb0ELb1ELb1ELb0ELb0ELb0ELb1ELb1ELb1ELb1ELb0EEENS1_21CollectiveEpilogueFwdINS6_IJSA_SC_SB_EEES9_SE_SG_Li256ELb1ELb1ELb1ELb0EEENS1_36VarlenDynamicPersistentTileSchedulerILi128ELi80ELi256ELi128ELb1ELb1ELb1ELb1ELb1ELb1EEEEEEEEEvNT_6ParamsE --------------------------
	.section	.text._ZN7cutlass13device_kernelIN5flash11enable_sm90INS1_16FlashAttnFwdSm90INS1_25CollectiveMainloopFwdSm90ILi2EN4cute5tupleIJNS5_1CILi1EEES8_S8_EEENS6_IJNS7_ILi128EEENS7_ILi80EEENS7_ILi256EEEEEELi256ENS_10bfloat16_tEfNS_4arch4Sm90ELb1ELb0ELb1ELb1ELb0ELb0ELb0ELb1ELb1ELb1ELb1ELb0EEENS1_21CollectiveEpilogueFwdINS6_IJSA_SC_SB_EEES9_SE_SG_Li256ELb1ELb1ELb1ELb0EEENS1_36VarlenDynamicPersistentTileSchedulerILi128ELi80ELi256ELi128ELb1ELb1ELb1ELb1ELb1ELb1EEEEEEEEEvNT_6ParamsE,"ax",@progbits
	.align	128
.text._ZN7cutlass13device_kernelIN5flash11enable_sm90INS1_16FlashAttnFwdSm90INS1_25CollectiveMainloopFwdSm90ILi2EN4cute5tupleIJNS5_1CILi1EEES8_S8_EEENS6_IJNS7_ILi128EEENS7_ILi80EEENS7_ILi256EEEEEELi256ENS_10bfloat16_tEfNS_4arch4Sm90ELb1ELb0ELb1ELb1ELb0ELb0ELb0ELb1ELb1ELb1ELb1ELb0EEENS1_21CollectiveEpilogueFwdINS6_IJSA_SC_SB_EEES9_SE_SG_Li256ELb1ELb1ELb1ELb0EEENS1_36VarlenDynamicPersistentTileSchedulerILi128ELi80ELi256ELi128ELb1ELb1ELb1ELb1ELb1ELb1EEEEEEEEEvNT_6ParamsE:
        .type           _ZN7cutlass13device_kernelIN5flash11enable_sm90INS1_16FlashAttnFwdSm90INS1_25CollectiveMainloopFwdSm90ILi2EN4cute5tupleIJNS5_1CILi1EEES8_S8_EEENS6_IJNS7_ILi128EEENS7_ILi80EEENS7_ILi256EEEEEELi256ENS_10bfloat16_tEfNS_4arch4Sm90ELb1ELb0ELb1ELb1ELb0ELb0ELb0ELb1ELb1ELb1ELb1ELb0EEENS1_21CollectiveEpilogueFwdINS6_IJSA_SC_SB_EEES9_SE_SG_Li256ELb1ELb1ELb1ELb0EEENS1_36VarlenDynamicPersistentTileSchedulerILi128ELi80ELi256ELi128ELb1ELb1ELb1ELb1ELb1ELb1EEEEEEEEEvNT_6ParamsE,@function
        .size           _ZN7cutlass13device_kernelIN5flash11enable_sm90INS1_16FlashAttnFwdSm90INS1_25CollectiveMainloopFwdSm90ILi2EN4cute5tupleIJNS5_1CILi1EEES8_S8_EEENS6_IJNS7_ILi128EEENS7_ILi80EEENS7_ILi256EEEEEELi256ENS_10bfloat16_tEfNS_4arch4Sm90ELb1ELb0ELb1ELb1ELb0ELb0ELb0ELb1ELb1ELb1ELb1ELb0EEENS1_21CollectiveEpilogueFwdINS6_IJSA_SC_SB_EEES9_SE_SG_Li256ELb1ELb1ELb1ELb0EEENS1_36VarlenDynamicPersistentTileSchedulerILi128ELi80ELi256ELi128ELb1ELb1ELb1ELb1ELb1ELb1EEEEEEEEEvNT_6ParamsE,(.L_x_52 - _ZN7cutlass13device_kernelIN5flash11enable_sm90INS1_16FlashAttnFwdSm90INS1_25CollectiveMainloopFwdSm90ILi2EN4cute5tupleIJNS5_1CILi1EEES8_S8_EEENS6_IJNS7_ILi128EEENS7_ILi80EEENS7_ILi256EEEEEELi256ENS_10bfloat16_tEfNS_4arch4Sm90ELb1ELb0ELb1ELb1ELb0ELb0ELb0ELb1ELb1ELb1ELb1ELb0EEENS1_21CollectiveEpilogueFwdINS6_IJSA_SC_SB_EEES9_SE_SG_Li256ELb1ELb1ELb1ELb0EEENS1_36VarlenDynamicPersistentTileSchedulerILi128ELi80ELi256ELi128ELb1ELb1ELb1ELb1ELb1ELb1EEEEEEEEEvNT_6ParamsE)
        .other          _ZN7cutlass13device_kernelIN5flash11enable_sm90INS1_16FlashAttnFwdSm90INS1_25CollectiveMainloopFwdSm90ILi2EN4cute5tupleIJNS5_1CILi1EEES8_S8_EEENS6_IJNS7_ILi128EEENS7_ILi80EEENS7_ILi256EEEEEELi256ENS_10bfloat16_tEfNS_4arch4Sm90ELb1ELb0ELb1ELb1ELb0ELb0ELb0ELb1ELb1ELb1ELb1ELb0EEENS1_21CollectiveEpilogueFwdINS6_IJSA_SC_SB_EEES9_SE_SG_Li256ELb1ELb1ELb1ELb0EEENS1_36VarlenDynamicPersistentTileSchedulerILi128ELi80ELi256ELi128ELb1ELb1ELb1ELb1ELb1ELb1EEEEEEEEEvNT_6ParamsE,@"STO_CUDA_ENTRY STV_DEFAULT"
_ZN7cutlass13device_kernelIN5flash11enable_sm90INS1_16FlashAttnFwdSm90INS1_25CollectiveMainloopFwdSm90ILi2EN4cute5tupleIJNS5_1CILi1EEES8_S8_EEENS6_IJNS7_ILi128EEENS7_ILi80EEENS7_ILi256EEEEEELi256ENS_10bfloat16_tEfNS_4arch4Sm90ELb1ELb0ELb1ELb1ELb0ELb0ELb0ELb1ELb1ELb1ELb1ELb0EEENS1_21CollectiveEpilogueFwdINS6_IJSA_SC_SB_EEES9_SE_SG_Li256ELb1ELb1ELb1ELb0EEENS1_36VarlenDynamicPersistentTileSchedulerILi128ELi80ELi256ELi128ELb1ELb1ELb1ELb1ELb1ELb1EEEEEEEEEvNT_6ParamsE:
[----:B------:R-:W-:Y:S01]  /*0000*/  LDC R1, c[0x0][0x37c] ;  /* 0x0000df00ff017b82 */ /* 0x000fe20000000800 */
[----:B------:R-:W-:Y:S05]  /*0010*/  EXIT ;  /* 0x000000000000794d */ /* 0x000fea0003800000 */
.L_x_7:
        /* <DEDUP_REMOVED lines=14> */
.L_x_52:


//--------------------- .text._ZN7cutlass13device_kernelIN5flash11enable_sm90INS1_16FlashAttnFwdSm90INS1_25CollectiveMainloopFwdSm90ILi2EN4cute5tupleIJNS5_1CILi1EEES8_S8_EEENS6_IJNS7_ILi128EEENS7_ILi80EEENS7_ILi256EEEEEELi256ENS_10bfloat16_tEfNS_4arch4Sm90ELb1ELb0ELb1ELb1ELb0ELb1ELb0ELb1ELb1ELb1ELb1ELb0EEENS1_21CollectiveEpilogueFwdINS6_IJSA_SC_SB_EEES9_SE_SG_Li256ELb1ELb1ELb1ELb0EEENS1_36VarlenDynamicPersistentTileSchedulerILi128ELi80ELi256ELi128ELb1ELb1ELb1ELb1ELb1ELb1EEEEEEEEEvNT_6ParamsE --------------------------
	.section	.text._ZN7cutlass13device_kernelIN5flash11enable_sm90INS1_16FlashAttnFwdSm90INS1_25CollectiveMainloopFwdSm90ILi2EN4cute5tupleIJNS5_1CILi1EEES8_S8_EEENS6_IJNS7_ILi128EEENS7_ILi80EEENS7_ILi256EEEEEELi256ENS_10bfloat16_tEfNS_4arch4Sm90ELb1ELb0ELb1ELb1ELb0ELb1ELb0ELb1ELb1ELb1ELb1ELb0EEENS1_21CollectiveEpilogueFwdINS6_IJSA_SC_SB_EEES9_SE_SG_Li256ELb1ELb1ELb1ELb0EEENS1_36VarlenDynamicPersistentTileSchedulerILi128ELi80ELi256ELi128ELb1ELb1ELb1ELb1ELb1ELb1EEEEEEEEEvNT_6ParamsE,"ax",@progbits
	.align	128
.text._ZN7cutlass13device_kernelIN5flash11enable_sm90INS1_16FlashAttnFwdSm90INS1_25CollectiveMainloopFwdSm90ILi2EN4cute5tupleIJNS5_1CILi1EEES8_S8_EEENS6_IJNS7_ILi128EEENS7_ILi80EEENS7_ILi256EEEEEELi256ENS_10bfloat16_tEfNS_4arch4Sm90ELb1ELb0ELb1ELb1ELb0ELb1ELb0ELb1ELb1ELb1ELb1ELb0EEENS1_21CollectiveEpilogueFwdINS6_IJSA_SC_SB_EEES9_SE_SG_Li256ELb1ELb1ELb1ELb0EEENS1_36VarlenDynamicPersistentTileSchedulerILi128ELi80ELi256ELi128ELb1ELb1ELb1ELb1ELb1ELb1EEEEEEEEEvNT_6ParamsE:
        .type           _ZN7cutlass13device_kernelIN5flash11enable_sm90INS1_16FlashAttnFwdSm90INS1_25CollectiveMainloopFwdSm90ILi2EN4cute5tupleIJNS5_1CILi1EEES8_S8_EEENS6_IJNS7_ILi128EEENS7_ILi80EEENS7_ILi256EEEEEELi256ENS_10bfloat16_tEfNS_4arch4Sm90ELb1ELb0ELb1ELb1ELb0ELb1ELb0ELb1ELb1ELb1ELb1ELb0EEENS1_21CollectiveEpilogueFwdINS6_IJSA_SC_SB_EEES9_SE_SG_Li256ELb1ELb1ELb1ELb0EEENS1_36VarlenDynamicPersistentTileSchedulerILi128ELi80ELi256ELi128ELb1ELb1ELb1ELb1ELb1ELb1EEEEEEEEEvNT_6ParamsE,@function
        .size           _ZN7cutlass13device_kernelIN5flash11enable_sm90INS1_16FlashAttnFwdSm90INS1_25CollectiveMainloopFwdSm90ILi2EN4cute5tupleIJNS5_1CILi1EEES8_S8_EEENS6_IJNS7_ILi128EEENS7_ILi80EEENS7_ILi256EEEEEELi256ENS_10bfloat16_tEfNS_4arch4Sm90ELb1ELb0ELb1ELb1ELb0ELb1ELb0ELb1ELb1ELb1ELb1ELb0EEENS1_21CollectiveEpilogueFwdINS6_IJSA_SC_SB_EEES9_SE_SG_Li256ELb1ELb1ELb1ELb0EEENS1_36VarlenDynamicPersistentTileSchedulerILi128ELi80ELi256ELi128ELb1ELb1ELb1ELb1ELb1ELb1EEEEEEEEEvNT_6ParamsE,(.L_x_53 - _ZN7cutlass13device_kernelIN5flash11enable_sm90INS1_16FlashAttnFwdSm90INS1_25CollectiveMainloopFwdSm90ILi2EN4cute5tupleIJNS5_1CILi1EEES8_S8_EEENS6_IJNS7_ILi128EEENS7_ILi80EEENS7_ILi256EEEEEELi256ENS_10bfloat16_tEfNS_4arch4Sm90ELb1ELb0ELb1ELb1ELb0ELb1ELb0ELb1ELb1ELb1ELb1ELb0EEENS1_21CollectiveEpilogueFwdINS6_IJSA_SC_SB_EEES9_SE_SG_Li256ELb1ELb1ELb1ELb0EEENS1_36VarlenDynamicPersistentTileSchedulerILi128ELi80ELi256ELi128ELb1ELb1ELb1ELb1ELb1ELb1EEEEEEEEEvNT_6ParamsE)
        .other          _ZN7cutlass13device_kernelIN5flash11enable_sm90INS1_16FlashAttnFwdSm90INS1_25CollectiveMainloopFwdSm90ILi2EN4cute5tupleIJNS5_1CILi1EEES8_S8_EEENS6_IJNS7_ILi128EEENS7_ILi80EEENS7_ILi256EEEEEELi256ENS_10bfloat16_tEfNS_4arch4Sm90ELb1ELb0ELb1ELb1ELb0ELb1ELb0ELb1ELb1ELb1ELb1ELb0EEENS1_21CollectiveEpilogueFwdINS6_IJSA_SC_SB_EEES9_SE_SG_Li256ELb1ELb1ELb1ELb0EEENS1_36VarlenDynamicPersistentTileSchedulerILi128ELi80ELi256ELi128ELb1ELb1ELb1ELb1ELb1ELb1EEEEEEEEEvNT_6ParamsE,@"STO_CUDA_ENTRY STV_DEFAULT"
_ZN7cutlass13device_kernelIN5flash11enable_sm90INS1_16FlashAttnFwdSm90INS1_25CollectiveMainloopFwdSm90ILi2EN4cute5tupleIJNS5_1CILi1EEES8_S8_EEENS6_IJNS7_ILi128EEENS7_ILi80EEENS7_ILi256EEEEEELi256ENS_10bfloat16_tEfNS_4arch4Sm90ELb1ELb0ELb1ELb1ELb0ELb1ELb0ELb1ELb1ELb1ELb1ELb0EEENS1_21CollectiveEpilogueFwdINS6_IJSA_SC_SB_EEES9_SE_SG_Li256ELb1ELb1ELb1ELb0EEENS1_36VarlenDynamicPersistentTileSchedulerILi128ELi80ELi256ELi128ELb1ELb1ELb1ELb1ELb1ELb1EEEEEEEEEvNT_6ParamsE:
[----:B------:R-:W-:Y:S01]  /*0000*/  LDC R1, c[0x0][0x37c] ;  /* 0x0000df00ff017b82 */ /* 0x000fe20000000800 */
[----:B------:R-:W-:Y:S05]  /*0010*/  EXIT ;  /* 0x000000000000794d */ /* 0x000fea0003800000 */
.L_x_8:
        /* <DEDUP_REMOVED lines=14> */
.L_x_53:


//--------------------- .text._ZN7cutlass13device_kernelIN5flash11enable_sm90INS1_16FlashAttnFwdSm90INS1_25CollectiveMainloopFwdSm90ILi2EN4cute5tupleIJNS5_1CILi1EEES8_S8_EEENS6_IJNS7_ILi128EEENS7_ILi112EEENS7_ILi192EEEEEELi192ENS_10bfloat16_tEfNS_4arch4Sm90ELb0ELb0ELb1ELb0ELb0ELb0ELb0ELb1ELb1ELb1ELb1ELb0EEENS1_21CollectiveEpilogueFwdINS6_IJSA_SC_SB_EEES9_SE_SG_Li256ELb0ELb1ELb1ELb0EEENS1_19SingleTileSchedulerILb0ELb1ELb1ELi128EEEEEEEEEvNT_6ParamsE --------------------------
	.section	.text._ZN7cutlass13device_kernelIN5flash11enable_sm90INS1_16FlashAttnFwdSm90INS1_25CollectiveMainloopFwdSm90ILi2EN4cute5tupleIJNS5_1CILi1EEES8_S8_EEENS6_IJNS7_ILi128EEENS7_ILi112EEENS7_ILi192EEEEEELi192ENS_10bfloat16_tEfNS_4arch4Sm90ELb0ELb0ELb1ELb0ELb0ELb0ELb0ELb1ELb1ELb1ELb1ELb0EEENS1_21CollectiveEpilogueFwdINS6_IJSA_SC_SB_EEES9_SE_SG_Li256ELb0ELb1ELb1ELb0EEENS1_19SingleTileSchedulerILb0ELb1ELb1ELi128EEEEEEEEEvNT_6ParamsE,"ax",@progbits
	.align	128
.text._ZN7cutlass13device_kernelIN5flash11enable_sm90INS1_16FlashAttnFwdSm90INS1_25CollectiveMainloopFwdSm90ILi2EN4cute5tupleIJNS5_1CILi1EEES8_S8_EEENS6_IJNS7_ILi128EEENS7_ILi112EEENS7_ILi192EEEEEELi192ENS_10bfloat16_tEfNS_4arch4Sm90ELb0ELb0ELb1ELb0ELb0ELb0ELb0ELb1ELb1ELb1ELb1ELb0EEENS1_21CollectiveEpilogueFwdINS6_IJSA_SC_SB_EEES9_SE_SG_Li256ELb0ELb1ELb1ELb0EEENS1_19SingleTileSchedulerILb0ELb1ELb1ELi128EEEEEEEEEvNT_6ParamsE:
        .type           _ZN7cutlass13device_kernelIN5flash11enable_sm90INS1_16FlashAttnFwdSm90INS1_25CollectiveMainloopFwdSm90ILi2EN4cute5tupleIJNS5_1CILi1EEES8_S8_EEENS6_IJNS7_ILi128EEENS7_ILi112EEENS7_ILi192EEEEEELi192ENS_10bfloat16_tEfNS_4arch4Sm90ELb0ELb0ELb1ELb0ELb0ELb0ELb0ELb1ELb1ELb1ELb1ELb0EEENS1_21CollectiveEpilogueFwdINS6_IJSA_SC_SB_EEES9_SE_SG_Li256ELb0ELb1ELb1ELb0EEENS1_19SingleTileSchedulerILb0ELb1ELb1ELi128EEEEEEEEEvNT_6ParamsE,@function
        .size           _ZN7cutlass13device_kernelIN5flash11enable_sm90INS1_16FlashAttnFwdSm90INS1_25CollectiveMainloopFwdSm90ILi2EN4cute5tupleIJNS5_1CILi1EEES8_S8_EEENS6_IJNS7_ILi128EEENS7_ILi112EEENS7_ILi192EEEEEELi192ENS_10bfloat16_tEfNS_4arch4Sm90ELb0ELb0ELb1ELb0ELb0ELb0ELb0ELb1ELb1ELb1ELb1ELb0EEENS1_21CollectiveEpilogueFwdINS6_IJSA_SC_SB_EEES9_SE_SG_Li256ELb0ELb1ELb1ELb0EEENS1_19SingleTileSchedulerILb0ELb1ELb1ELi128EEEEEEEEEvNT_6ParamsE,(.L_x_54 - _ZN7cutlass13device_kernelIN5flash11enable_sm90INS1_16FlashAttnFwdSm90INS1_25CollectiveMainloopFwdSm90ILi2EN4cute5tupleIJNS5_1CILi1EEES8_S8_EEENS6_IJNS7_ILi128EEENS7_ILi112EEENS7_ILi192EEEEEELi192ENS_10bfloat16_tEfNS_4arch4Sm90ELb0ELb0ELb1ELb0ELb0ELb0ELb0ELb1ELb1ELb1ELb1ELb0EEENS1_21CollectiveEpilogueFwdINS6_IJSA_SC_SB_EEES9_SE_SG_Li256ELb0ELb1ELb1ELb0EEENS1_19SingleTileSchedulerILb0ELb1ELb1ELi128EEEEEEEEEvNT_6ParamsE)
        .other          _ZN7cutlass13device_kernelIN5flash11enable_sm90INS1_16FlashAttnFwdSm90INS1_25CollectiveMainloopFwdSm90ILi2EN4cute5tupleIJNS5_1CILi1EEES8_S8_EEENS6_IJNS7_ILi128EEENS7_ILi112EEENS7_ILi192EEEEEELi192ENS_10bfloat16_tEfNS_4arch4Sm90ELb0ELb0ELb1ELb0ELb0ELb0ELb0ELb1ELb1ELb1ELb1ELb0EEENS1_21CollectiveEpilogueFwdINS6_IJSA_SC_SB_EEES9_SE_SG_Li256ELb0ELb1ELb1ELb0EEENS1_19SingleTileSchedulerILb0ELb1ELb1ELi128EEEEEEEEEvNT_6ParamsE,@"STO_CUDA_ENTRY STV_DEFAULT"
_ZN7cutlass13device_kernelIN5flash11enable_sm90INS1_16FlashAttnFwdSm90INS1_25CollectiveMainloopFwdSm90ILi2EN4cute5tupleIJNS5_1CILi1EEES8_S8_EEENS6_IJNS7_ILi128EEENS7_ILi112EEENS7_ILi192EEEEEELi192ENS_10bfloat16_tEfNS_4arch4Sm90ELb0ELb0ELb1ELb0ELb0ELb0ELb0ELb1ELb1ELb1ELb1ELb0EEENS1_21CollectiveEpilogueFwdINS6_IJSA_SC_SB_EEES9_SE_SG_Li256ELb0ELb1ELb1ELb0EEENS1_19SingleTileSchedulerILb0ELb1ELb1ELi128EEEEEEEEEvNT_6ParamsE:
[----:B------:R-:W-:Y:S01]  /*0000*/  LDC R1, c[0x0][0x37c] ;  /* 0x0000df00ff017b82 */ /* 0x000fe20000000800 */
[----:B------:R-:W-:Y:S05]  /*0010*/  EXIT ;  /* 0x000000000000794d */ /* 0x000fea0003800000 */
.L_x_9:
        /* <DEDUP_REMOVED lines=14> */
.L_x_54:


//--------------------- .text._ZN7cutlass13device_kernelIN5flash11enable_sm90INS1_16FlashAttnFwdSm90INS1_25CollectiveMainloopFwdSm90ILi2EN4cute5tupleIJNS5_1CILi1EEES8_S8_EEENS6_IJNS7_ILi128EEENS7_ILi112EEENS7_ILi192EEEEEELi192ENS_10bfloat16_tEfNS_4arch4Sm90ELb0ELb0ELb1ELb1ELb0ELb0ELb0ELb1ELb1ELb1ELb1ELb0EEENS1_21CollectiveEpilogueFwdINS6_IJSA_SC_SB_EEES9_SE_SG_Li256ELb1ELb1ELb1ELb0EEENS1_36VarlenDynamicPersistentTileSchedulerILi128ELi112ELi256ELi128ELb1ELb1ELb1ELb0ELb1ELb1EEEEEEEEEvNT_6ParamsE --------------------------
	.section	.text._ZN7cutlass13device_kernelIN5flash11enable_sm90INS1_16FlashAttnFwdSm90INS1_25CollectiveMainloopFwdSm90ILi2EN4cute5tupleIJNS5_1CILi1EEES8_S8_EEENS6_IJNS7_ILi128EEENS7_ILi112EEENS7_ILi192EEEEEELi192ENS_10bfloat16_tEfNS_4arch4Sm90ELb0ELb0ELb1ELb1ELb0ELb0ELb0ELb1ELb1ELb1ELb1ELb0EEENS1_21CollectiveEpilogueFwdINS6_IJSA_SC_SB_EEES9_SE_SG_Li256ELb1ELb1ELb1ELb0EEENS1_36VarlenDynamicPersistentTileSchedulerILi128ELi112ELi256ELi128ELb1ELb1ELb1ELb0ELb1ELb1EEEEEEEEEvNT_6ParamsE,"ax",@progbits
	.align	128
.text._ZN7cutlass13device_kernelIN5flash11enable_sm90INS1_16FlashAttnFwdSm90INS1_25CollectiveMainloopFwdSm90ILi2EN4cute5tupleIJNS5_1CILi1EEES8_S8_EEENS6_IJNS7_ILi128EEENS7_ILi112EEENS7_ILi192EEEEEELi192ENS_10bfloat16_tEfNS_4arch4Sm90ELb0ELb0ELb1ELb1ELb0ELb0ELb0ELb1ELb1ELb1ELb1ELb0EEENS1_21CollectiveEpilogueFwdINS6_IJSA_SC_SB_EEES9_SE_SG_Li256ELb1ELb1ELb1ELb0EEENS1_36VarlenDynamicPersistentTileSchedulerILi128ELi112ELi256ELi128ELb1ELb1ELb1ELb0ELb1ELb1EEEEEEEEEvNT_6ParamsE:
        .type           _ZN7cutlass13device_kernelIN5flash11enable_sm90INS1_16FlashAttnFwdSm90INS1_25CollectiveMainloopFwdSm90ILi2EN4cute5tupleIJNS5_1CILi1EEES8_S8_EEENS6_IJNS7_ILi128EEENS7_ILi112EEENS7_ILi192EEEEEELi192ENS_10bfloat16_tEfNS_4arch4Sm90ELb0ELb0ELb1ELb1ELb0ELb0ELb0ELb1ELb1ELb1ELb1ELb0EEENS1_21CollectiveEpilogueFwdINS6_IJSA_SC_SB_EEES9_SE_SG_Li256ELb1ELb1ELb1ELb0EEENS1_36VarlenDynamicPersistentTileSchedulerILi128ELi112ELi256ELi128ELb1ELb1ELb1ELb0ELb1ELb1EEEEEEEEEvNT_6ParamsE,@function
        .size           _ZN7cutlass13device_kernelIN5flash11enable_sm90INS1_16FlashAttnFwdSm90INS1_25CollectiveMainloopFwdSm90ILi2EN4cute5tupleIJNS5_1CILi1EEES8_S8_EEENS6_IJNS7_ILi128EEENS7_ILi112EEENS7_ILi192EEEEEELi192ENS_10bfloat16_tEfNS_4arch4Sm90ELb0ELb0ELb1ELb1ELb0ELb0ELb0ELb1ELb1ELb1ELb1ELb0EEENS1_21CollectiveEpilogueFwdINS6_IJSA_SC_SB_EEES9_SE_SG_Li256ELb1ELb1ELb1ELb0EEENS1_36VarlenDynamicPersistentTileSchedulerILi128ELi112ELi256ELi128ELb1ELb1ELb1ELb0ELb1ELb1EEEEEEEEEvNT_6ParamsE,(.L_x_55 - _ZN7cutlass13device_kernelIN5flash11enable_sm90INS1_16FlashAttnFwdSm90INS1_25CollectiveMainloopFwdSm90ILi2EN4cute5tupleIJNS5_1CILi1EEES8_S8_EEENS6_IJNS7_ILi128EEENS7_ILi112EEENS7_ILi192EEEEEELi192ENS_10bfloat16_tEfNS_4arch4Sm90ELb0ELb0ELb1ELb1ELb0ELb0ELb0ELb1ELb1ELb1ELb1ELb0EEENS1_21CollectiveEpilogueFwdINS6_IJSA_SC_SB_EEES9_SE_SG_Li256ELb1ELb1ELb1ELb0EEENS1_36VarlenDynamicPersistentTileSchedulerILi128ELi112ELi256ELi128ELb1ELb1ELb1ELb0ELb1ELb1EEEEEEEEEvNT_6ParamsE)
        .other          _ZN7cutlass13device_kernelIN5flash11enable_sm90INS1_16FlashAttnFwdSm90INS1_25CollectiveMainloopFwdSm90ILi2EN4cute5tupleIJNS5_1CILi1EEES8_S8_EEENS6_IJNS7_ILi128EEENS7_ILi112EEENS7_ILi192EEEEEELi192ENS_10bfloat16_tEfNS_4arch4Sm90ELb0ELb0ELb1ELb1ELb0ELb0ELb0ELb1ELb1ELb1ELb1ELb0EEENS1_21CollectiveEpilogueFwdINS6_IJSA_SC_SB_EEES9_SE_SG_Li256ELb1ELb1ELb1ELb0EEENS1_36VarlenDynamicPersistentTileSchedulerILi128ELi112ELi256ELi128ELb1ELb1ELb1ELb0ELb1ELb1EEEEEEEEEvNT_6ParamsE,@"STO_CUDA_ENTRY STV_DEFAULT"
_ZN7cutlass13device_kernelIN5flash11enable_sm90INS1_16FlashAttnFwdSm90INS1_25CollectiveMainloopFwdSm90ILi2EN4cute5tupleIJNS5_1CILi1EEES8_S8_EEENS6_IJNS7_ILi128EEENS7_ILi112EEENS7_ILi192EEEEEELi192ENS_10bfloat16_tEfNS_4arch4Sm90ELb0ELb0ELb1ELb1ELb0ELb0ELb0ELb1ELb1ELb1ELb1ELb0EEENS1_21CollectiveEpilogueFwdINS6_IJSA_SC_SB_EEES9_SE_SG_Li256ELb1ELb1ELb1ELb0EEENS1_36VarlenDynamicPersistentTileSchedulerILi128ELi112ELi256ELi128ELb1ELb1ELb1ELb0ELb1ELb1EEEEEEEEEvNT_6ParamsE:
[----:B------:R-:W-:Y:S01]  /*0000*/  LDC R1, c[0x0][0x37c] ;  /* 0x0000df00ff017b82 */ /* 0x000fe20000000800 */
[----:B------:R-:W-:Y:S05]  /*0010*/  EXIT ;  /* 0x000000000000794d */ /* 0x000fea0003800000 */
.L_x_10:
        /* <DEDUP_REMOVED lines=14> */
.L_x_55:


//--------------------- .text._ZN7cutlass13device_kernelIN5flash11enable_sm90INS1_16FlashAttnFwdSm90INS1_25CollectiveMainloopFwdSm90ILi2EN4cute5tupleIJNS5_1CILi1EEES8_S8_EEENS6_IJNS7_ILi128EEENS7_ILi112EEENS7_ILi192EEEEEELi192ENS_10bfloat16_tEfNS_4arch4Sm90ELb0ELb0ELb1ELb1ELb0ELb1ELb0ELb1ELb1ELb1ELb1ELb0EEENS1_21CollectiveEpilogueFwdINS6_IJSA_SC_SB_EEES9_SE_SG_Li256ELb1ELb1ELb1ELb0EEENS1_36VarlenDynamicPersistentTileSchedulerILi128ELi112ELi256ELi128ELb1ELb1ELb1ELb0ELb1ELb1EEEEEEEEEvNT_6ParamsE --------------------------
	.section	.text._ZN7cutlass13device_kernelIN5flash11enable_sm90INS1_16FlashAttnFwdSm90INS1_25CollectiveMainloopFwdSm90ILi2EN4cute5tupleIJNS5_1CILi1EEES8_S8_EEENS6_IJNS7_ILi128EEENS7_ILi112EEENS7_ILi192EEEEEELi192ENS_10bfloat16_tEfNS_4arch4Sm90ELb0ELb0ELb1ELb1ELb0ELb1ELb0ELb1ELb1ELb1ELb1ELb0EEENS1_21CollectiveEpilogueFwdINS6_IJSA_SC_SB_EEES9_SE_SG_Li256ELb1ELb1ELb1ELb0EEENS1_36VarlenDynamicPersistentTileSchedulerILi128ELi112ELi256ELi128ELb1ELb1ELb1ELb0ELb1ELb1EEEEEEEEEvNT_6ParamsE,"ax",@progbits
	.align	128
.text._ZN7cutlass13device_kernelIN5flash11enable_sm90INS1_16FlashAttnFwdSm90INS1_25CollectiveMainloopFwdSm90ILi2EN4cute5tupleIJNS5_1CILi1EEES8_S8_EEENS6_IJNS7_ILi128EEENS7_ILi112EEENS7_ILi192EEEEEELi192ENS_10bfloat16_tEfNS_4arch4Sm90ELb0ELb0ELb1ELb1ELb0ELb1ELb0ELb1ELb1ELb1ELb1ELb0EEENS1_21CollectiveEpilogueFwdINS6_IJSA_SC_SB_EEES9_SE_SG_Li256ELb1ELb1ELb1ELb0EEENS1_36VarlenDynamicPersistentTileSchedulerILi128ELi112ELi256ELi128ELb1ELb1ELb1ELb0ELb1ELb1EEEEEEEEEvNT_6ParamsE:
        .type           _ZN7cutlass13device_kernelIN5flash11enable_sm90INS1_16FlashAttnFwdSm90INS1_25CollectiveMainloopFwdSm90ILi2EN4cute5tupleIJNS5_1CILi1EEES8_S8_EEENS6_IJNS7_ILi128EEENS7_ILi112EEENS7_ILi192EEEEEELi192ENS_10bfloat16_tEfNS_4arch4Sm90ELb0ELb0ELb1ELb1ELb0ELb1ELb0ELb1ELb1ELb1ELb1ELb0EEENS1_21CollectiveEpilogueFwdINS6_IJSA_SC_SB_EEES9_SE_SG_Li256ELb1ELb1ELb1ELb0EEENS1_36VarlenDynamicPersistentTileSchedulerILi128ELi112ELi256ELi128ELb1ELb1ELb1ELb0ELb1ELb1EEEEEEEEEvNT_6ParamsE,@function
        .size           _ZN7cutlass13device_kernelIN5flash11enable_sm90INS1_16FlashAttnFwdSm90INS1_25CollectiveMainloopFwdSm90ILi2EN4cute5tupleIJNS5_1CILi1EEES8_S8_EEENS6_IJNS7_ILi128EEENS7_ILi112EEENS7_ILi192EEEEEELi192ENS_10bfloat16_tEfNS_4arch4Sm90ELb0ELb0ELb1ELb1ELb0ELb1ELb0ELb1ELb1ELb1ELb1ELb0EEENS1_21CollectiveEpilogueFwdINS6_IJSA_SC_SB_EEES9_SE_SG_Li256ELb1ELb1ELb1ELb0EEENS1_36VarlenDynamicPersistentTileSchedulerILi128ELi112ELi256ELi128ELb1ELb1ELb1ELb0ELb1ELb1EEEEEEEEEvNT_6ParamsE,(.L_x_56 - _ZN7cutlass13device_kernelIN5flash11enable_sm90INS1_16FlashAttnFwdSm90INS1_25CollectiveMainloopFwdSm90ILi2EN4cute5tupleIJNS5_1CILi1EEES8_S8_EEENS6_IJNS7_ILi128EEENS7_ILi112EEENS7_ILi192EEEEEELi192ENS_10bfloat16_tEfNS_4arch4Sm90ELb0ELb0ELb1ELb1ELb0ELb1ELb0ELb1ELb1ELb1ELb1ELb0EEENS1_21CollectiveEpilogueFwdINS6_IJSA_SC_SB_EEES9_SE_SG_Li256ELb1ELb1ELb1ELb0EEENS1_36VarlenDynamicPersistentTileSchedulerILi128ELi112ELi256ELi128ELb1ELb1ELb1ELb0ELb1ELb1EEEEEEEEEvNT_6ParamsE)
        .other          _ZN7cutlass13device_kernelIN5flash11enable_sm90INS1_16FlashAttnFwdSm90INS1_25CollectiveMainloopFwdSm90ILi2EN4cute5tupleIJNS5_1CILi1EEES8_S8_EEENS6_IJNS7_ILi128EEENS7_ILi112EEENS7_ILi192EEEEEELi192ENS_10bfloat16_tEfNS_4arch4Sm90ELb0ELb0ELb1ELb1ELb0ELb1ELb0ELb1ELb1ELb1ELb1ELb0EEENS1_21CollectiveEpilogueFwdINS6_IJSA_SC_SB_EEES9_SE_SG_Li256ELb1ELb1ELb1ELb0EEENS1_36VarlenDynamicPersistentTileSchedulerILi128ELi112ELi256ELi128ELb1ELb1ELb1ELb0ELb1ELb1EEEEEEEEEvNT_6ParamsE,@"STO_CUDA_ENTRY STV_DEFAULT"
_ZN7cutlass13device_kernelIN5flash11enable_sm90INS1_16FlashAttnFwdSm90INS1_25CollectiveMainloopFwdSm90ILi2EN4cute5tupleIJNS5_1CILi1EEES8_S8_EEENS6_IJNS7_ILi128EEENS7_ILi112EEENS7_ILi192EEEEEELi192ENS_10bfloat16_tEfNS_4arch4Sm90ELb0ELb0ELb1ELb1ELb0ELb1ELb0ELb1ELb1ELb1ELb1ELb0EEENS1_21CollectiveEpilogueFwdINS6_IJSA_SC_SB_EEES9_SE_SG_Li256ELb1ELb1ELb1ELb0EEENS1_36VarlenDynamicPersistentTileSchedulerILi128ELi112ELi256ELi128ELb1ELb1ELb1ELb0ELb1ELb1EEEEEEEEEvNT_6ParamsE:
[----:B------:R-:W-:Y:S01]  /*0000*/  LDC R1, c[0x0][0x37c] ;  /* 0x0000df00ff017b82 */ /* 0x000fe20000000800 */
[----:B------:R-:W-:Y:S05]  /*0010*/  EXIT ;  /* 0x000000000000794d */ /* 0x000fea0003800000 */
.L_x_11:
        /* <DEDUP_REMOVED lines=14> */
.L_x_56:


//--------------------- .text._ZN7cutlass13device_kernelIN5flash11enable_sm90INS1_16FlashAttnFwdSm90INS1_25CollectiveMainloopFwdSm90ILi2EN4cute5tupleIJNS5_1CILi1EEES8_S8_EEENS6_IJNS7_ILi128EEENS7_ILi96EEENS7_ILi192EEEEEELi192ENS_10bfloat16_tEfNS_4arch4Sm90ELb0ELb1ELb1ELb0ELb0ELb0ELb0ELb1ELb1ELb1ELb1ELb0EEENS1_21CollectiveEpilogueFwdINS6_IJSA_SC_SB_EEES9_SE_SG_Li256ELb0ELb1ELb1ELb0EEENS1_19SingleTileSchedulerILb0ELb1ELb1ELi128EEEEEEEEEvNT_6ParamsE --------------------------
	.section	.text._ZN7cutlass13device_kernelIN5flash11enable_sm90INS1_16FlashAttnFwdSm90INS1_25CollectiveMainloopFwdSm90ILi2EN4cute5tupleIJNS5_1CILi1EEES8_S8_EEENS6_IJNS7_ILi128EEENS7_ILi96EEENS7_ILi192EEEEEELi192ENS_10bfloat16_tEfNS_4arch4Sm90ELb0ELb1ELb1ELb0ELb0ELb0ELb0ELb1ELb1ELb1ELb1ELb0EEENS1_21CollectiveEpilogueFwdINS6_IJSA_SC_SB_EEES9_SE_SG_Li256ELb0ELb1ELb1ELb0EEENS1_19SingleTileSchedulerILb0ELb1ELb1ELi128EEEEEEEEEvNT_6ParamsE,"ax",@progbits
	.align	128
.text._ZN7cutlass13device_kernelIN5flash11enable_sm90INS1_16FlashAttnFwdSm90INS1_25CollectiveMainloopFwdSm90ILi2EN4cute5tupleIJNS5_1CILi1EEES8_S8_EEENS6_IJNS7_ILi128EEENS7_ILi96EEENS7_ILi192EEEEEELi192ENS_10bfloat16_tEfNS_4arch4Sm90ELb0ELb1ELb1ELb0ELb0ELb0ELb0ELb1ELb1ELb1ELb1ELb0EEENS1_21CollectiveEpilogueFwdINS6_IJSA_SC_SB_EEES9_SE_SG_Li256ELb0ELb1ELb1ELb0EEENS1_19SingleTileSchedulerILb0ELb1ELb1ELi128EEEEEEEEEvNT_6ParamsE:
        .type           _ZN7cutlass13device_kernelIN5flash11enable_sm90INS1_16FlashAttnFwdSm90INS1_25CollectiveMainloopFwdSm90ILi2EN4cute5tupleIJNS5_1CILi1EEES8_S8_EEENS6_IJNS7_ILi128EEENS7_ILi96EEENS7_ILi192EEEEEELi192ENS_10bfloat16_tEfNS_4arch4Sm90ELb0ELb1ELb1ELb0ELb0ELb0ELb0ELb1ELb1ELb1ELb1ELb0EEENS1_21CollectiveEpilogueFwdINS6_IJSA_SC_SB_EEES9_SE_SG_Li256ELb0ELb1ELb1ELb0EEENS1_19SingleTileSchedulerILb0ELb1ELb1ELi128EEEEEEEEEvNT_6ParamsE,@function
        .size           _ZN7cutlass13device_kernelIN5flash11enable_sm90INS1_16FlashAttnFwdSm90INS1_25CollectiveMainloopFwdSm90ILi2EN4cute5tupleIJNS5_1CILi1EEES8_S8_EEENS6_IJNS7_ILi128EEENS7_ILi96EEENS7_ILi192EEEEEELi192ENS_10bfloat16_tEfNS_4arch4Sm90ELb0ELb1ELb1ELb0ELb0ELb0ELb0ELb1ELb1ELb1ELb1ELb0EEENS1_21CollectiveEpilogueFwdINS6_IJSA_SC_SB_EEES9_SE_SG_Li256ELb0ELb1ELb1ELb0EEENS1_19SingleTileSchedulerILb0ELb1ELb1ELi128EEEEEEEEEvNT_6ParamsE,(.L_x_57 - _ZN7cutlass13device_kernelIN5flash11enable_sm90INS1_16FlashAttnFwdSm90INS1_25CollectiveMainloopFwdSm90ILi2EN4cute5tupleIJNS5_1CILi1EEES8_S8_EEENS6_IJNS7_ILi128EEENS7_ILi96EEENS7_ILi192EEEEEELi192ENS_10bfloat16_tEfNS_4arch4Sm90ELb0ELb1ELb1ELb0ELb0ELb0ELb0ELb1ELb1ELb1ELb1ELb0EEENS1_21CollectiveEpilogueFwdINS6_IJSA_SC_SB_EEES9_SE_SG_Li256ELb0ELb1ELb1ELb0EEENS1_19SingleTileSchedulerILb0ELb1ELb1ELi128EEEEEEEEEvNT_6ParamsE)
        .other          _ZN7cutlass13device_kernelIN5flash11enable_sm90INS1_16FlashAttnFwdSm90INS1_25CollectiveMainloopFwdSm90ILi2EN4cute5tupleIJNS5_1CILi1EEES8_S8_EEENS6_IJNS7_ILi128EEENS7_ILi96EEENS7_ILi192EEEEEELi192ENS_10bfloat16_tEfNS_4arch4Sm90ELb0ELb1ELb1ELb0ELb0ELb0ELb0ELb1ELb1ELb1ELb1ELb0EEENS1_21CollectiveEpilogueFwdINS6_IJSA_SC_SB_EEES9_SE_SG_Li256ELb0ELb1ELb1ELb0EEENS1_19SingleTileSchedulerILb0ELb1ELb1ELi128EEEEEEEEEvNT_6ParamsE,@"STO_CUDA_ENTRY STV_DEFAULT"
_ZN7cutlass13device_kernelIN5flash11enable_sm90INS1_16FlashAttnFwdSm90INS1_25CollectiveMainloopFwdSm90ILi2EN4cute5tupleIJNS5_1CILi1EEES8_S8_EEENS6_IJNS7_ILi128EEENS7_ILi96EEENS7_ILi192EEEEEELi192ENS_10bfloat16_tEfNS_4arch4Sm90ELb0ELb1ELb1ELb0ELb0ELb0ELb0ELb1ELb1ELb1ELb1ELb0EEENS1_21CollectiveEpilogueFwdINS6_IJSA_SC_SB_EEES9_SE_SG_Li256ELb0ELb1ELb1ELb0EEENS1_19SingleTileSchedulerILb0ELb1ELb1ELi128EEEEEEEEEvNT_6ParamsE:
[----:B------:R-:W-:Y:S01]  /*0000*/  LDC R1, c[0x0][0x37c] ;  /* 0x0000df00ff017b82 */ /* 0x000fe20000000800 */
[----:B------:R-:W-:Y:S05]  /*0010*/  EXIT ;  /* 0x000000000000794d */ /* 0x000fea0003800000 */
.L_x_12:
        /* <DEDUP_REMOVED lines=14> */
.L_x_57:


//--------------------- .text._ZN7cutlass13device_kernelIN5flash11enable_sm90INS1_16FlashAttnFwdSm90INS1_25CollectiveMainloopFwdSm90ILi2EN4cute5tupleIJNS5_1CILi1EEES8_S8_EEENS6_IJNS7_ILi128EEENS7_ILi96EEENS7_ILi192EEEEEELi192ENS_10bfloat16_tEfNS_4arch4Sm90ELb0ELb1ELb1ELb1ELb0ELb0ELb0ELb1ELb1ELb1ELb1ELb0EEENS1_21CollectiveEpilogueFwdINS6_IJSA_SC_SB_EEES9_SE_SG_Li256ELb1ELb1ELb1ELb0EEENS1_36VarlenDynamicPersistentTileSchedulerILi128ELi96ELi256ELi128ELb1ELb1ELb1ELb1ELb0ELb1EEEEEEEEEvNT_6ParamsE --------------------------
	.section	.text._ZN7cutlass13device_kernelIN5flash11enable_sm90INS1_16FlashAttnFwdSm90INS1_25CollectiveMainloopFwdSm90ILi2EN4cute5tupleIJNS5_1CILi1EEES8_S8_EEENS6_IJNS7_ILi128EEENS7_ILi96EEENS7_ILi192EEEEEELi192ENS_10bfloat16_tEfNS_4arch4Sm90ELb0ELb1ELb1ELb1ELb0ELb0ELb0ELb1ELb1ELb1ELb1ELb0EEENS1_21CollectiveEpilogueFwdINS6_IJSA_SC_SB_EEES9_SE_SG_Li256ELb1ELb1ELb1ELb0EEENS1_36VarlenDynamicPersistentTileSchedulerILi128ELi96ELi256ELi128ELb1ELb1ELb1ELb1ELb0ELb1EEEEEEEEEvNT_6ParamsE,"ax",@progbits
	.align	128
.text._ZN7cutlass13device_kernelIN5flash11enable_sm90INS1_16FlashAttnFwdSm90INS1_25CollectiveMainloopFwdSm90ILi2EN4cute5tupleIJNS5_1CILi1EEES8_S8_EEENS6_IJNS7_ILi128EEENS7_ILi96EEENS7_ILi192EEEEEELi192ENS_10bfloat16_tEfNS_4arch4Sm90ELb0ELb1ELb1ELb1ELb0ELb0ELb0ELb1ELb1ELb1ELb1ELb0EEENS1_21CollectiveEpilogueFwdINS6_IJSA_SC_SB_EEES9_SE_SG_Li256ELb1ELb1ELb1ELb0EEENS1_36VarlenDynamicPersistentTileSchedulerILi128ELi96ELi256ELi128ELb1ELb1ELb1ELb1ELb0ELb1EEEEEEEEEvNT_6ParamsE:
        .type           _ZN7cutlass13device_kernelIN5flash11enable_sm90INS1_16FlashAttnFwdSm90INS1_25CollectiveMainloopFwdSm90ILi2EN4cute5tupleIJNS5_1CILi1EEES8_S8_EEENS6_IJNS7_ILi128EEENS7_ILi96EEENS7_ILi192EEEEEELi192ENS_10bfloat16_tEfNS_4arch4Sm90ELb0ELb1ELb1ELb1ELb0ELb0ELb0ELb1ELb1ELb1ELb1ELb0EEENS1_21CollectiveEpilogueFwdINS6_IJSA_SC_SB_EEES9_SE_SG_Li256ELb1ELb1ELb1ELb0EEENS1_36VarlenDynamicPersistentTileSchedulerILi128ELi96ELi256ELi128ELb1ELb1ELb1ELb1ELb0ELb1EEEEEEEEEvNT_6ParamsE,@function
        .size           _ZN7cutlass13device_kernelIN5flash11enable_sm90INS1_16FlashAttnFwdSm90INS1_25CollectiveMainloopFwdSm90ILi2EN4cute5tupleIJNS5_1CILi1EEES8_S8_EEENS6_IJNS7_ILi128EEENS7_ILi96EEENS7_ILi192EEEEEELi192ENS_10bfloat16_tEfNS_4arch4Sm90ELb0ELb1ELb1ELb1ELb0ELb0ELb0ELb1ELb1ELb1ELb1ELb0EEENS1_21CollectiveEpilogueFwdINS6_IJSA_SC_SB_EEES9_SE_SG_Li256ELb1ELb1ELb1ELb0EEENS1_36VarlenDynamicPersistentTileSchedulerILi128ELi96ELi256ELi128ELb1ELb1ELb1ELb1ELb0ELb1EEEEEEEEEvNT_6ParamsE,(.L_x_58 - _ZN7cutlass13device_kernelIN5flash11enable_sm90INS1_16FlashAttnFwdSm90INS1_25CollectiveMainloopFwdSm90ILi2EN4cute5tupleIJNS5_1CILi1EEES8_S8_EEENS6_IJNS7_ILi128EEENS7_ILi96EEENS7_ILi192EEEEEELi192ENS_10bfloat16_tEfNS_4arch4Sm90ELb0ELb1ELb1ELb1ELb0ELb0ELb0ELb1ELb1ELb1ELb1ELb0EEENS1_21CollectiveEpilogueFwdINS6_IJSA_SC_SB_EEES9_SE_SG_Li256ELb1ELb1ELb1ELb0EEENS1_36VarlenDynamicPersistentTileSchedulerILi128ELi96ELi256ELi128ELb1ELb1ELb1ELb1ELb0ELb1EEEEEEEEEvNT_6ParamsE)
        .other          _ZN7cutlass13device_kernelIN5flash11enable_sm90INS1_16FlashAttnFwdSm90INS1_25CollectiveMainloopFwdSm90ILi2EN4cute5tupleIJNS5_1CILi1EEES8_S8_EEENS6_IJNS7_ILi128EEENS7_ILi96EEENS7_ILi192EEEEEELi192ENS_10bfloat16_tEfNS_4arch4Sm90ELb0ELb1ELb1ELb1ELb0ELb0ELb0ELb1ELb1ELb1ELb1ELb0EEENS1_21CollectiveEpilogueFwdINS6_IJSA_SC_SB_EEES9_SE_SG_Li256ELb1ELb1ELb1ELb0EEENS1_36VarlenDynamicPersistentTileSchedulerILi128ELi96ELi256ELi128ELb1ELb1ELb1ELb1ELb0ELb1EEEEEEEEEvNT_6ParamsE,@"STO_CUDA_ENTRY STV_DEFAULT"
_ZN7cutlass13device_kernelIN5flash11enable_sm90INS1_16FlashAttnFwdSm90INS1_25CollectiveMainloopFwdSm90ILi2EN4cute5tupleIJNS5_1CILi1EEES8_S8_EEENS6_IJNS7_ILi128EEENS7_ILi96EEENS7_ILi192EEEEEELi192ENS_10bfloat16_tEfNS_4arch4Sm90ELb0ELb1ELb1ELb1ELb0ELb0ELb0ELb1ELb1ELb1ELb1ELb0EEENS1_21CollectiveEpilogueFwdINS6_IJSA_SC_SB_EEES9_SE_SG_Li256ELb1ELb1ELb1ELb0EEENS1_36VarlenDynamicPersistentTileSchedulerILi128ELi96ELi256ELi128ELb1ELb1ELb1ELb1ELb0ELb1EEEEEEEEEvNT_6ParamsE:
[----:B------:R-:W-:Y:S01]  /*0000*/  LDC R1, c[0x0][0x37c] ;  /* 0x0000df00ff017b82 */ /* 0x000fe20000000800 */
[----:B------:R-:W-:Y:S05]  /*0010*/  EXIT ;  /* 0x000000000000794d */ /* 0x000fea0003800000 */
.L_x_13:
        /* <DEDUP_REMOVED lines=14> */
.L_x_58:


//--------------------- .text._ZN7cutlass13device_kernelIN5flash11enable_sm90INS1_16FlashAttnFwdSm90INS1_25CollectiveMainloopFwdSm90ILi2EN4cute5tupleIJNS5_1CILi1EEES8_S8_EEENS6_IJNS7_ILi128EEENS7_ILi96EEENS7_ILi192EEEEEELi192ENS_10bfloat16_tEfNS_4arch4Sm90ELb0ELb1ELb1ELb1ELb0ELb1ELb0ELb1ELb1ELb1ELb1ELb0EEENS1_21CollectiveEpilogueFwdINS6_IJSA_SC_SB_EEES9_SE_SG_Li256ELb1ELb1ELb1ELb0EEENS1_36VarlenDynamicPersistentTileSchedulerILi128ELi96ELi256ELi128ELb1ELb1ELb1ELb1ELb0ELb1EEEEEEEEEvNT_6ParamsE --------------------------
	.section	.text._ZN7cutlass13device_kernelIN5flash11enable_sm90INS1_16FlashAttnFwdSm90INS1_25CollectiveMainloopFwdSm90ILi2EN4cute5tupleIJNS5_1CILi1EEES8_S8_EEENS6_IJNS7_ILi128EEENS7_ILi96EEENS7_ILi192EEEEEELi192ENS_10bfloat16_tEfNS_4arch4Sm90ELb0ELb1ELb1ELb1ELb0ELb1ELb0ELb1ELb1ELb1ELb1ELb0EEENS1_21CollectiveEpilogueFwdINS6_IJSA_SC_SB_EEES9_SE_SG_Li256ELb1ELb1ELb1ELb0EEENS1_36VarlenDynamicPersistentTileSchedulerILi128ELi96ELi256ELi128ELb1ELb1ELb1ELb1ELb0ELb1EEEEEEEEEvNT_6ParamsE,"ax",@progbits
	.align	128
.text._ZN7cutlass13device_kernelIN5flash11enable_sm90INS1_16FlashAttnFwdSm90INS1_25CollectiveMainloopFwdSm90ILi2EN4cute5tupleIJNS5_1CILi1EEES8_S8_EEENS6_IJNS7_ILi128EEENS7_ILi96EEENS7_ILi192EEEEEELi192ENS_10bfloat16_tEfNS_4arch4Sm90ELb0ELb1ELb1ELb1ELb0ELb1ELb0ELb1ELb1ELb1ELb1ELb0EEENS1_21CollectiveEpilogueFwdINS6_IJSA_SC_SB_EEES9_SE_SG_Li256ELb1ELb1ELb1ELb0EEENS1_36VarlenDynamicPersistentTileSchedulerILi128ELi96ELi256ELi128ELb1ELb1ELb1ELb1ELb0ELb1EEEEEEEEEvNT_6ParamsE:
        .type           _ZN7cutlass13device_kernelIN5flash11enable_sm90INS1_16FlashAttnFwdSm90INS1_25CollectiveMainloopFwdSm90ILi2EN4cute5tupleIJNS5_1CILi1EEES8_S8_EEENS6_IJNS7_ILi128EEENS7_ILi96EEENS7_ILi192EEEEEELi192ENS_10bfloat16_tEfNS_4arch4Sm90ELb0ELb1ELb1ELb1ELb0ELb1ELb0ELb1ELb1ELb1ELb1ELb0EEENS1_21CollectiveEpilogueFwdINS6_IJSA_SC_SB_EEES9_SE_SG_Li256ELb1ELb1ELb1ELb0EEENS1_36VarlenDynamicPersistentTileSchedulerILi128ELi96ELi256ELi128ELb1ELb1ELb1ELb1ELb0ELb1EEEEEEEEEvNT_6ParamsE,@function
        .size           _ZN7cutlass13device_kernelIN5flash11enable_sm90INS1_16FlashAttnFwdSm90INS1_25CollectiveMainloopFwdSm90ILi2EN4cute5tupleIJNS5_1CILi1EEES8_S8_EEENS6_IJNS7_ILi128EEENS7_ILi96EEENS7_ILi192EEEEEELi192ENS_10bfloat16_tEfNS_4arch4Sm90ELb0ELb1ELb1ELb1ELb0ELb1ELb0ELb1ELb1ELb1ELb1ELb0EEENS1_21CollectiveEpilogueFwdINS6_IJSA_SC_SB_EEES9_SE_SG_Li256ELb1ELb1ELb1ELb0EEENS1_36VarlenDynamicPersistentTileSchedulerILi128ELi96ELi256ELi128ELb1ELb1ELb1ELb1ELb0ELb1EEEEEEEEEvNT_6ParamsE,(.L_x_59 - _ZN7cutlass13device_kernelIN5flash11enable_sm90INS1_16FlashAttnFwdSm90INS1_25CollectiveMainloopFwdSm90ILi2EN4cute5tupleIJNS5_1CILi1EEES8_S8_EEENS6_IJNS7_ILi128EEENS7_ILi96EEENS7_ILi192EEEEEELi192ENS_10bfloat16_tEfNS_4arch4Sm90ELb0ELb1ELb1ELb1ELb0ELb1ELb0ELb1ELb1ELb1ELb1ELb0EEENS1_21CollectiveEpilogueFwdINS6_IJSA_SC_SB_EEES9_SE_SG_Li256ELb1ELb1ELb1ELb0EEENS1_36VarlenDynamicPersistentTileSchedulerILi128ELi96ELi256ELi128ELb1ELb1ELb1ELb1ELb0ELb1EEEEEEEEEvNT_6ParamsE)
        .other          _ZN7cutlass13device_kernelIN5flash11enable_sm90INS1_16FlashAttnFwdSm90INS1_25CollectiveMainloopFwdSm90ILi2EN4cute5tupleIJNS5_1CILi1EEES8_S8_EEENS6_IJNS7_ILi128EEENS7_ILi96EEENS7_ILi192EEEEEELi192ENS_10bfloat16_tEfNS_4arch4Sm90ELb0ELb1ELb1ELb1ELb0ELb1ELb0ELb1ELb1ELb1ELb1ELb0EEENS1_21CollectiveEpilogueFwdINS6_IJSA_SC_SB_EEES9_SE_SG_Li256ELb1ELb1ELb1ELb0EEENS1_36VarlenDynamicPersistentTileSchedulerILi128ELi96ELi256ELi128ELb1ELb1ELb1ELb1ELb0ELb1EEEEEEEEEvNT_6ParamsE,@"STO_CUDA_ENTRY STV_DEFAULT"
_ZN7cutlass13device_kernelIN5flash11enable_sm90INS1_16FlashAttnFwdSm90INS1_25CollectiveMainloopFwdSm90ILi2EN4cute5tupleIJNS5_1CILi1EEES8_S8_EEENS6_IJNS7_ILi128EEENS7_ILi96EEENS7_ILi192EEEEEELi192ENS_10bfloat16_tEfNS_4arch4Sm90ELb0ELb1ELb1ELb1ELb0ELb1ELb0ELb1ELb1ELb1ELb1ELb0EEENS1_21CollectiveEpilogueFwdINS6_IJSA_SC_SB_EEES9_SE_SG_Li256ELb1ELb1ELb1ELb0EEENS1_36VarlenDynamicPersistentTileSchedulerILi128ELi96ELi256ELi128ELb1ELb1ELb1ELb1ELb0ELb1EEEEEEEEEvNT_6ParamsE:
[----:B------:R-:W-:Y:S01]  /*0000*/  LDC R1, c[0x0][0x37c] ;  /* 0x0000df00ff017b82 */ /* 0x000fe20000000800 */
[----:B------:R-:W-:Y:S05]  /*0010*/  EXIT ;  /* 0x000000000000794d */ /* 0x000fea0003800000 */
.L_x_14:
        /* <DEDUP_REMOVED lines=14> */
.L_x_59:


//--------------------- .text._ZN7cutlass13device_kernelIN5flash11enable_sm90INS1_16FlashAttnFwdSm90INS1_25CollectiveMainloopFwdSm90ILi2EN4cute5tupleIJNS5_1CILi1EEES8_S8_EEENS6_IJNS7_ILi128EEENS7_ILi112EEENS7_ILi192EEEEEELi192ENS_10bfloat16_tEfNS_4arch4Sm90ELb1ELb0ELb1ELb0ELb0ELb0ELb0ELb1ELb1ELb1ELb1ELb0EEENS1_21CollectiveEpilogueFwdINS6_IJSA_SC_SB_EEES9_SE_SG_Li256ELb0ELb1ELb1ELb0EEENS1_19SingleTileSchedulerILb0ELb1ELb1ELi128EEEEEEEEEvNT_6ParamsE --------------------------
	.section	.text._ZN7cutlass13device_kernelIN5flash11enable_sm90INS1_16FlashAttnFwdSm90INS1_25CollectiveMainloopFwdSm90ILi2EN4cute5tupleIJNS5_1CILi1EEES8_S8_EEENS6_IJNS7_ILi128EEENS7_ILi112EEENS7_ILi192EEEEEELi192ENS_10bfloat16_tEfNS_4arch4Sm90ELb1ELb0ELb1ELb0ELb0ELb0ELb0ELb1ELb1ELb1ELb1ELb0EEENS1_21CollectiveEpilogueFwdINS6_IJSA_SC_SB_EEES9_SE_SG_Li256ELb0ELb1ELb1ELb0EEENS1_19SingleTileSchedulerILb0ELb1ELb1ELi128EEEEEEEEEvNT_6ParamsE,"ax",@progbits
	.align	128
.text._ZN7cutlass13device_kernelIN5flash11enable_sm90INS1_16FlashAttnFwdSm90INS1_25CollectiveMainloopFwdSm90ILi2EN4cute5tupleIJNS5_1CILi1EEES8_S8_EEENS6_IJNS7_ILi128EEENS7_ILi112EEENS7_ILi192EEEEEELi192ENS_10bfloat16_tEfNS_4arch4Sm90ELb1ELb0ELb1ELb0ELb0ELb0ELb0ELb1ELb1ELb1ELb1ELb0EEENS1_21CollectiveEpilogueFwdINS6_IJSA_SC_SB_EEES9_SE_SG_Li256ELb0ELb1ELb1ELb0EEENS1_19SingleTileSchedulerILb0ELb1ELb1ELi128EEEEEEEEEvNT_6ParamsE:
        .type           _ZN7cutlass13device_kernelIN5flash11enable_sm90INS1_16FlashAttnFwdSm90INS1_25CollectiveMainloopFwdSm90ILi2EN4cute5tupleIJNS5_1CILi1EEES8_S8_EEENS6_IJNS7_ILi128EEENS7_ILi112EEENS7_ILi192EEEEEELi192ENS_10bfloat16_tEfNS_4arch4Sm90ELb1ELb0ELb1ELb0ELb0ELb0ELb0ELb1ELb1ELb1ELb1ELb0EEENS1_21CollectiveEpilogueFwdINS6_IJSA_SC_SB_EEES9_SE_SG_Li256ELb0ELb1ELb1ELb0EEENS1_19SingleTileSchedulerILb0ELb1ELb1ELi128EEEEEEEEEvNT_6ParamsE,@function
        .size           _ZN7cutlass13device_kernelIN5flash11enable_sm90INS1_16FlashAttnFwdSm90INS1_25CollectiveMainloopFwdSm90ILi2EN4cute5tupleIJNS5_1CILi1EEES8_S8_EEENS6_IJNS7_ILi128EEENS7_ILi112EEENS7_ILi192EEEEEELi192ENS_10bfloat16_tEfNS_4arch4Sm90ELb1ELb0ELb1ELb0ELb0ELb0ELb0ELb1ELb1ELb1ELb1ELb0EEENS1_21CollectiveEpilogueFwdINS6_IJSA_SC_SB_EEES9_SE_SG_Li256ELb0ELb1ELb1ELb0EEENS1_19SingleTileSchedulerILb0ELb1ELb1ELi128EEEEEEEEEvNT_6ParamsE,(.L_x_60 - _ZN7cutlass13device_kernelIN5flash11enable_sm90INS1_16FlashAttnFwdSm90INS1_25CollectiveMainloopFwdSm90ILi2EN4cute5tupleIJNS5_1CILi1EEES8_S8_EEENS6_IJNS7_ILi128EEENS7_ILi112EEENS7_ILi192EEEEEELi192ENS_10bfloat16_tEfNS_4arch4Sm90ELb1ELb0ELb1ELb0ELb0ELb0ELb0ELb1ELb1ELb1ELb1ELb0EEENS1_21CollectiveEpilogueFwdINS6_IJSA_SC_SB_EEES9_SE_SG_Li256ELb0ELb1ELb1ELb0EEENS1_19SingleTileSchedulerILb0ELb1ELb1ELi128EEEEEEEEEvNT_6ParamsE)
        .other          _ZN7cutlass13device_kernelIN5flash11enable_sm90INS1_16FlashAttnFwdSm90INS1_25CollectiveMainloopFwdSm90ILi2EN4cute5tupleIJNS5_1CILi1EEES8_S8_EEENS6_IJNS7_ILi128EEENS7_ILi112EEENS7_ILi192EEEEEELi192ENS_10bfloat16_tEfNS_4arch4Sm90ELb1ELb0ELb1ELb0ELb0ELb0ELb0ELb1ELb1ELb1ELb1ELb0EEENS1_21CollectiveEpilogueFwdINS6_IJSA_SC_SB_EEES9_SE_SG_Li256ELb0ELb1ELb1ELb0EEENS1_19SingleTileSchedulerILb0ELb1ELb1ELi128EEEEEEEEEvNT_6ParamsE,@"STO_CUDA_ENTRY STV_DEFAULT"
_ZN7cutlass13device_kernelIN5flash11enable_sm90INS1_16FlashAttnFwdSm90INS1_25CollectiveMainloopFwdSm90ILi2EN4cute5tupleIJNS5_1CILi1EEES8_S8_EEENS6_IJNS7_ILi128EEENS7_ILi112EEENS7_ILi192EEEEEELi192ENS_10bfloat16_tEfNS_4arch4Sm90ELb1ELb0ELb1ELb0ELb0ELb0ELb0ELb1ELb1ELb1ELb1ELb0EEENS1_21CollectiveEpilogueFwdINS6_IJSA_SC_SB_EEES9_SE_SG_Li256ELb0ELb1ELb1ELb0EEENS1_19SingleTileSchedulerILb0ELb1ELb1ELi128EEEEEEEEEvNT_6ParamsE:
[----:B------:R-:W-:Y:S01]  /*0000*/  LDC R1, c[0x0][0x37c] ;  /* 0x0000df00ff017b82 */ /* 0x000fe20000000800 */
[----:B------:R-:W-:Y:S05]  /*0010*/  EXIT ;  /* 0x000000000000794d */ /* 0x000fea0003800000 */
.L_x_15:
        /* <DEDUP_REMOVED lines=14> */
.L_x_60:


//--------------------- .text._ZN7cutlass13device_kernelIN5flash11enable_sm90INS1_16FlashAttnFwdSm90INS1_25CollectiveMainloopFwdSm90ILi2EN4cute5tupleIJNS5_1CILi1EEES8_S8_EEENS6_IJNS7_ILi128EEENS7_ILi112EEENS7_ILi192EEEEEELi192ENS_10bfloat16_tEfNS_4arch4Sm90ELb1ELb0ELb1ELb1ELb0ELb0ELb0ELb1ELb1ELb1ELb1ELb0EEENS1_21CollectiveEpilogueFwdINS6_IJSA_SC_SB_EEES9_SE_SG_Li256ELb1ELb1ELb1ELb0EEENS1_36VarlenDynamicPersistentTileSchedulerILi128ELi112ELi256ELi128ELb1ELb1ELb1ELb1ELb1ELb1EEEEEEEEEvNT_6ParamsE --------------------------
	.section	.text._ZN7cutlass13device_kernelIN5flash11enable_sm90INS1_16FlashAttnFwdSm90INS1_25CollectiveMainloopFwdSm90ILi2EN4cute5tupleIJNS5_1CILi1EEES8_S8_EEENS6_IJNS7_ILi128EEENS7_ILi112EEENS7_ILi192EEEEEELi192ENS_10bfloat16_tEfNS_4arch4Sm90ELb1ELb0ELb1ELb1ELb0ELb0ELb0ELb1ELb1ELb1ELb1ELb0EEENS1_21CollectiveEpilogueFwdINS6_IJSA_SC_SB_EEES9_SE_SG_Li256ELb1ELb1ELb1ELb0EEENS1_36VarlenDynamicPersistentTileSchedulerILi128ELi112ELi256ELi128ELb1ELb1ELb1ELb1ELb1ELb1EEEEEEEEEvNT_6ParamsE,"ax",@progbits
	.align	128
.text._ZN7cutlass13device_kernelIN5flash11enable_sm90INS1_16FlashAttnFwdSm90INS1_25CollectiveMainloopFwdSm90ILi2EN4cute5tupleIJNS5_1CILi1EEES8_S8_EEENS6_IJNS7_ILi128EEENS7_ILi112EEENS7_ILi192EEEEEELi192ENS_10bfloat16_tEfNS_4arch4Sm90ELb1ELb0ELb1ELb1ELb0ELb0ELb0ELb1ELb1ELb1ELb1ELb0EEENS1_21CollectiveEpilogueFwdINS6_IJSA_SC_SB_EEES9_SE_SG_Li256ELb1ELb1ELb1ELb0EEENS1_36VarlenDynamicPersistentTileSchedulerILi128ELi112ELi256ELi128ELb1ELb1ELb1ELb1ELb1ELb1EEEEEEEEEvNT_6ParamsE:
        .type           _ZN7cutlass13device_kernelIN5flash11enable_sm90INS1_16FlashAttnFwdSm90INS1_25CollectiveMainloopFwdSm90ILi2EN4cute5tupleIJNS5_1CILi1EEES8_S8_EEENS6_IJNS7_ILi128EEENS7_ILi112EEENS7_ILi192EEEEEELi192ENS_10bfloat16_tEfNS_4arch4Sm90ELb1ELb0ELb1ELb1ELb0ELb0ELb0ELb1ELb1ELb1ELb1ELb0EEENS1_21CollectiveEpilogueFwdINS6_IJSA_SC_SB_EEES9_SE_SG_Li256ELb1ELb1ELb1ELb0EEENS1_36VarlenDynamicPersistentTileSchedulerILi128ELi112ELi256ELi128ELb1ELb1ELb1ELb1ELb1ELb1EEEEEEEEEvNT_6ParamsE,@function
        .size           _ZN7cutlass13device_kernelIN5flash11enable_sm90INS1_16FlashAttnFwdSm90INS1_25CollectiveMainloopFwdSm90ILi2EN4cute5tupleIJNS5_1CILi1EEES8_S8_EEENS6_IJNS7_ILi128EEENS7_ILi112EEENS7_ILi192EEEEEELi192ENS_10bfloat16_tEfNS_4arch4Sm90ELb1ELb0ELb1ELb1ELb0ELb0ELb0ELb1ELb1ELb1ELb1ELb0EEENS1_21CollectiveEpilogueFwdINS6_IJSA_SC_SB_EEES9_SE_SG_Li256ELb1ELb1ELb1ELb0EEENS1_36VarlenDynamicPersistentTileSchedulerILi128ELi112ELi256ELi128ELb1ELb1ELb1ELb1ELb1ELb1EEEEEEEEEvNT_6ParamsE,(.L_x_61 - _ZN7cutlass13device_kernelIN5flash11enable_sm90INS1_16FlashAttnFwdSm90INS1_25CollectiveMainloopFwdSm90ILi2EN4cute5tupleIJNS5_1CILi1EEES8_S8_EEENS6_IJNS7_ILi128EEENS7_ILi112EEENS7_ILi192EEEEEELi192ENS_10bfloat16_tEfNS_4arch4Sm90ELb1ELb0ELb1ELb1ELb0ELb0ELb0ELb1ELb1ELb1ELb1ELb0EEENS1_21CollectiveEpilogueFwdINS6_IJSA_SC_SB_EEES9_SE_SG_Li256ELb1ELb1ELb1ELb0EEENS1_36VarlenDynamicPersistentTileSchedulerILi128ELi112ELi256ELi128ELb1ELb1ELb1ELb1ELb1ELb1EEEEEEEEEvNT_6ParamsE)
        .other          _ZN7cutlass13device_kernelIN5flash11enable_sm90INS1_16FlashAttnFwdSm90INS1_25CollectiveMainloopFwdSm90ILi2EN4cute5tupleIJNS5_1CILi1EEES8_S8_EEENS6_IJNS7_ILi128EEENS7_ILi112EEENS7_ILi192EEEEEELi192ENS_10bfloat16_tEfNS_4arch4Sm90ELb1ELb0ELb1ELb1ELb0ELb0ELb0ELb1ELb1ELb1ELb1ELb0EEENS1_21CollectiveEpilogueFwdINS6_IJSA_SC_SB_EEES9_SE_SG_Li256ELb1ELb1ELb1ELb0EEENS1_36VarlenDynamicPersistentTileSchedulerILi128ELi112ELi256ELi128ELb1ELb1ELb1ELb1ELb1ELb1EEEEEEEEEvNT_6ParamsE,@"STO_CUDA_ENTRY STV_DEFAULT"
_ZN7cutlass13device_kernelIN5flash11enable_sm90INS1_16FlashAttnFwdSm90INS1_25CollectiveMainloopFwdSm90ILi2EN4cute5tupleIJNS5_1CILi1EEES8_S8_EEENS6_IJNS7_ILi128EEENS7_ILi112EEENS7_ILi192EEEEEELi192ENS_10bfloat16_tEfNS_4arch4Sm90ELb1ELb0ELb1ELb1ELb0ELb0ELb0ELb1ELb1ELb1ELb1ELb0EEENS1_21CollectiveEpilogueFwdINS6_IJSA_SC_SB_EEES9_SE_SG_Li256ELb1ELb1ELb1ELb0EEENS1_36VarlenDynamicPersistentTileSchedulerILi128ELi112ELi256ELi128ELb1ELb1ELb1ELb1ELb1ELb1EEEEEEEEEvNT_6ParamsE:
[----:B------:R-:W-:Y:S01]  /*0000*/  LDC R1, c[0x0][0x37c] ;  /* 0x0000df00ff017b82 */ /* 0x000fe20000000800 */
[----:B------:R-:W-:Y:S05]  /*0010*/  EXIT ;  /* 0x000000000000794d */ /* 0x000fea0003800000 */
.L_x_16:
        /* <DEDUP_REMOVED lines=14> */
.L_x_61:


//--------------------- .text._ZN7cutlass13device_kernelIN5flash11enable_sm90INS1_16FlashAttnFwdSm90INS1_25CollectiveMainloopFwdSm90ILi2EN4cute5tupleIJNS5_1CILi1EEES8_S8_EEENS6_IJNS7_ILi128EEENS7_ILi112EEENS7_ILi192EEEEEELi192ENS_10bfloat16_tEfNS_4arch4Sm90ELb1ELb0ELb1ELb1ELb0ELb1ELb0ELb1ELb1ELb1ELb1ELb0EEENS1_21CollectiveEpilogueFwdINS6_IJSA_SC_SB_EEES9_SE_SG_Li256ELb1ELb1ELb1ELb0EEENS1_36VarlenDynamicPersistentTileSchedulerILi128ELi112ELi256ELi128ELb1ELb1ELb1ELb1ELb1ELb1EEEEEEEEEvNT_6ParamsE --------------------------
	.section	.text._ZN7cutlass13device_kernelIN5flash11enable_sm90INS1_16FlashAttnFwdSm90INS1_25CollectiveMainloopFwdSm90ILi2EN4cute5tupleIJNS5_1CILi1EEES8_S8_EEENS6_IJNS7_ILi128EEENS7_ILi112EEENS7_ILi192EEEEEELi192ENS_10bfloat16_tEfNS_4arch4Sm90ELb1ELb0ELb1ELb1ELb0ELb1ELb0ELb1ELb1ELb1ELb1ELb0EEENS1_21CollectiveEpilogueFwdINS6_IJSA_SC_SB_EEES9_SE_SG_Li256ELb1ELb1ELb1ELb0EEENS1_36VarlenDynamicPersistentTileSchedulerILi128ELi112ELi256ELi128ELb1ELb1ELb1ELb1ELb1ELb1EEEEEEEEEvNT_6ParamsE,"ax",@progbits
	.align	128
.text._ZN7cutlass13device_kernelIN5flash11enable_sm90INS1_16FlashAttnFwdSm90INS1_25CollectiveMainloopFwdSm90ILi2EN4cute5tupleIJNS5_1CILi1EEES8_S8_EEENS6_IJNS7_ILi128EEENS7_ILi112EEENS7_ILi192EEEEEELi192ENS_10bfloat16_tEfNS_4arch4Sm90ELb1ELb0ELb1ELb1ELb0ELb1ELb0ELb1ELb1ELb1ELb1ELb0EEENS1_21CollectiveEpilogueFwdINS6_IJSA_SC_SB_EEES9_SE_SG_Li256ELb1ELb1ELb1ELb0EEENS1_36VarlenDynamicPersistentTileSchedulerILi128ELi112ELi256ELi128ELb1ELb1ELb1ELb1ELb1ELb1EEEEEEEEEvNT_6ParamsE:
        .type           _ZN7cutlass13device_kernelIN5flash11enable_sm90INS1_16FlashAttnFwdSm90INS1_25CollectiveMainloopFwdSm90ILi2EN4cute5tupleIJNS5_1CILi1EEES8_S8_EEENS6_IJNS7_ILi128EEENS7_ILi112EEENS7_ILi192EEEEEELi192ENS_10bfloat16_tEfNS_4arch4Sm90ELb1ELb0ELb1ELb1ELb0ELb1ELb0ELb1ELb1ELb1ELb1ELb0EEENS1_21CollectiveEpilogueFwdINS6_IJSA_SC_SB_EEES9_SE_SG_Li256ELb1ELb1ELb1ELb0EEENS1_36VarlenDynamicPersistentTileSchedulerILi128ELi112ELi256ELi128ELb1ELb1ELb1ELb1ELb1ELb1EEEEEEEEEvNT_6ParamsE,@function
        .size           _ZN7cutlass13device_kernelIN5flash11enable_sm90INS1_16FlashAttnFwdSm90INS1_25CollectiveMainloopFwdSm90ILi2EN4cute5tupleIJNS5_1CILi1EEES8_S8_EEENS6_IJNS7_ILi128EEENS7_ILi112EEENS7_ILi192EEEEEELi192ENS_10bfloat16_tEfNS_4arch4Sm90ELb1ELb0ELb1ELb1ELb0ELb1ELb0ELb1ELb1ELb1ELb1ELb0EEENS1_21CollectiveEpilogueFwdINS6_IJSA_SC_SB_EEES9_SE_SG_Li256ELb1ELb1ELb1ELb0EEENS1_36VarlenDynamicPersistentTileSchedulerILi128ELi112ELi256ELi128ELb1ELb1ELb1ELb1ELb1ELb1EEEEEEEEEvNT_6ParamsE,(.L_x_62 - _ZN7cutlass13device_kernelIN5flash11enable_sm90INS1_16FlashAttnFwdSm90INS1_25CollectiveMainloopFwdSm90ILi2EN4cute5tupleIJNS5_1CILi1EEES8_S8_EEENS6_IJNS7_ILi128EEENS7_ILi112EEENS7_ILi192EEEEEELi192ENS_10bfloat16_tEfNS_4arch4Sm90ELb1ELb0ELb1ELb1ELb0ELb1ELb0ELb1ELb1ELb1ELb1ELb0EEENS1_21CollectiveEpilogueFwdINS6_IJSA_SC_SB_EEES9_SE_SG_Li256ELb1ELb1ELb1ELb0EEENS1_36VarlenDynamicPersistentTileSchedulerILi128ELi112ELi256ELi128ELb1ELb1ELb1ELb1ELb1ELb1EEEEEEEEEvNT_6ParamsE)
        .other          _ZN7cutlass13device_kernelIN5flash11enable_sm90INS1_16FlashAttnFwdSm90INS1_25CollectiveMainloopFwdSm90ILi2EN4cute5tupleIJNS5_1CILi1EEES8_S8_EEENS6_IJNS7_ILi128EEENS7_ILi112EEENS7_ILi192EEEEEELi192ENS_10bfloat16_tEfNS_4arch4Sm90ELb1ELb0ELb1ELb1ELb0ELb1ELb0ELb1ELb1ELb1ELb1ELb0EEENS1_21CollectiveEpilogueFwdINS6_IJSA_SC_SB_EEES9_SE_SG_Li256ELb1ELb1ELb1ELb0EEENS1_36VarlenDynamicPersistentTileSchedulerILi128ELi112ELi256ELi128ELb1ELb1ELb1ELb1ELb1ELb1EEEEEEEEEvNT_6ParamsE,@"STO_CUDA_ENTRY STV_DEFAULT"
_ZN7cutlass13device_kernelIN5flash11enable_sm90INS1_16FlashAttnFwdSm90INS1_25CollectiveMainloopFwdSm90ILi2EN4cute5tupleIJNS5_1CILi1EEES8_S8_EEENS6_IJNS7_ILi128EEENS7_ILi112EEENS7_ILi192EEEEEELi192ENS_10bfloat16_tEfNS_4arch4Sm90ELb1ELb0ELb1ELb1ELb0ELb1ELb0ELb1ELb1ELb1ELb1ELb0EEENS1_21CollectiveEpilogueFwdINS6_IJSA_SC_SB_EEES9_SE_SG_Li256ELb1ELb1ELb1ELb0EEENS1_36VarlenDynamicPersistentTileSchedulerILi128ELi112ELi256ELi128ELb1ELb1ELb1ELb1ELb1ELb1EEEEEEEEEvNT_6ParamsE:
[----:B------:R-:W-:Y:S01]  /*0000*/  LDC R1, c[0x0][0x37c] ;  /* 0x0000df00ff017b82 */ /* 0x000fe20000000800 */
[----:B------:R-:W-:Y:S05]  /*0010*/  EXIT ;  /* 0x000000000000794d */ /* 0x000fea0003800000 */
.L_x_17:
        /* <DEDUP_REMOVED lines=14> */
.L_x_62:


//--------------------- .text._ZN7cutlass13device_kernelIN5flash11enable_sm90INS1_16FlashAttnFwdSm90INS1_25CollectiveMainloopFwdSm90ILi2EN4cute5tupleIJNS5_1CILi1EEES8_S8_EEENS6_IJNS7_ILi128EEENS7_ILi176EEESA_EEELi128ENS_10bfloat16_tEfNS_4arch4Sm90ELb0ELb0ELb1ELb0ELb0ELb0ELb0ELb1ELb1ELb1ELb1ELb0EEENS1_21CollectiveEpilogueFwdINS6_IJSA_SA_SB_EEES9_SD_SF_Li256ELb0ELb1ELb1ELb0EEENS1_19SingleTileSchedulerILb0ELb1ELb1ELi128EEEEEEEEEvNT_6ParamsE --------------------------
	.section	.text._ZN7cutlass13device_kernelIN5flash11enable_sm90INS1_16FlashAttnFwdSm90INS1_25CollectiveMainloopFwdSm90ILi2EN4cute5tupleIJNS5_1CILi1EEES8_S8_EEENS6_IJNS7_ILi128EEENS7_ILi176EEESA_EEELi128ENS_10bfloat16_tEfNS_4arch4Sm90ELb0ELb0ELb1ELb0ELb0ELb0ELb0ELb1ELb1ELb1ELb1ELb0EEENS1_21CollectiveEpilogueFwdINS6_IJSA_SA_SB_EEES9_SD_SF_Li256ELb0ELb1ELb1ELb0EEENS1_19SingleTileSchedulerILb0ELb1ELb1ELi128EEEEEEEEEvNT_6ParamsE,"ax",@progbits
	.align	128
.text._ZN7cutlass13device_kernelIN5flash11enable_sm90INS1_16FlashAttnFwdSm90INS1_25CollectiveMainloopFwdSm90ILi2EN4cute5tupleIJNS5_1CILi1EEES8_S8_EEENS6_IJNS7_ILi128EEENS7_ILi176EEESA_EEELi128ENS_10bfloat16_tEfNS_4arch4Sm90ELb0ELb0ELb1ELb0ELb0ELb0ELb0ELb1ELb1ELb1ELb1ELb0EEENS1_21CollectiveEpilogueFwdINS6_IJSA_SA_SB_EEES9_SD_SF_Li256ELb0ELb1ELb1ELb0EEENS1_19SingleTileSchedulerILb0ELb1ELb1ELi128EEEEEEEEEvNT_6ParamsE:
        .type           _ZN7cutlass13device_kernelIN5flash11enable_sm90INS1_16FlashAttnFwdSm90INS1_25CollectiveMainloopFwdSm90ILi2EN4cute5tupleIJNS5_1CILi1EEES8_S8_EEENS6_IJNS7_ILi128EEENS7_ILi176EEESA_EEELi128ENS_10bfloat16_tEfNS_4arch4Sm90ELb0ELb0ELb1ELb0ELb0ELb0ELb0ELb1ELb1ELb1ELb1ELb0EEENS1_21CollectiveEpilogueFwdINS6_IJSA_SA_SB_EEES9_SD_SF_Li256ELb0ELb1ELb1ELb0EEENS1_19SingleTileSchedulerILb0ELb1ELb1ELi128EEEEEEEEEvNT_6ParamsE,@function
        .size           _ZN7cutlass13device_kernelIN5flash11enable_sm90INS1_16FlashAttnFwdSm90INS1_25CollectiveMainloopFwdSm90ILi2EN4cute5tupleIJNS5_1CILi1EEES8_S8_EEENS6_IJNS7_ILi128EEENS7_ILi176EEESA_EEELi128ENS_10bfloat16_tEfNS_4arch4Sm90ELb0ELb0ELb1ELb0ELb0ELb0ELb0ELb1ELb1ELb1ELb1ELb0EEENS1_21CollectiveEpilogueFwdINS6_IJSA_SA_SB_EEES9_SD_SF_Li256ELb0ELb1ELb1ELb0EEENS1_19SingleTileSchedulerILb0ELb1ELb1ELi128EEEEEEEEEvNT_6ParamsE,(.L_x_63 - _ZN7cutlass13device_kernelIN5flash11enable_sm90INS1_16FlashAttnFwdSm90INS1_25CollectiveMainloopFwdSm90ILi2EN4cute5tupleIJNS5_1CILi1EEES8_S8_EEENS6_IJNS7_ILi128EEENS7_ILi176EEESA_EEELi128ENS_10bfloat16_tEfNS_4arch4Sm90ELb0ELb0ELb1ELb0ELb0ELb0ELb0ELb1ELb1ELb1ELb1ELb0EEENS1_21CollectiveEpilogueFwdINS6_IJSA_SA_SB_EEES9_SD_SF_Li256ELb0ELb1ELb1ELb0EEENS1_19SingleTileSchedulerILb0ELb1ELb1ELi128EEEEEEEEEvNT_6ParamsE)
        .other          _ZN7cutlass13device_kernelIN5flash11enable_sm90INS1_16FlashAttnFwdSm90INS1_25CollectiveMainloopFwdSm90ILi2EN4cute5tupleIJNS5_1CILi1EEES8_S8_EEENS6_IJNS7_ILi128EEENS7_ILi176EEESA_EEELi128ENS_10bfloat16_tEfNS_4arch4Sm90ELb0ELb0ELb1ELb0ELb0ELb0ELb0ELb1ELb1ELb1ELb1ELb0EEENS1_21CollectiveEpilogueFwdINS6_IJSA_SA_SB_EEES9_SD_SF_Li256ELb0ELb1ELb1ELb0EEENS1_19SingleTileSchedulerILb0ELb1ELb1ELi128EEEEEEEEEvNT_6ParamsE,@"STO_CUDA_ENTRY STV_DEFAULT"
_ZN7cutlass13device_kernelIN5flash11enable_sm90INS1_16FlashAttnFwdSm90INS1_25CollectiveMainloopFwdSm90ILi2EN4cute5tupleIJNS5_1CILi1EEES8_S8_EEENS6_IJNS7_ILi128EEENS7_ILi176EEESA_EEELi128ENS_10bfloat16_tEfNS_4arch4Sm90ELb0ELb0ELb1ELb0ELb0ELb0ELb0ELb1ELb1ELb1ELb1ELb0EEENS1_21CollectiveEpilogueFwdINS6_IJSA_SA_SB_EEES9_SD_SF_Li256ELb0ELb1ELb1ELb0EEENS1_19SingleTileSchedulerILb0ELb1ELb1ELi128EEEEEEEEEvNT_6ParamsE:
[----:B------:R-:W-:Y:S01]  /*0000*/  LDC R1, c[0x0][0x37c] ;  /* 0x0000df00ff017b82 */ /* 0x000fe20000000800 */
[----:B------:R-:W-:Y:S05]  /*0010*/  EXIT ;  /* 0x000000000000794d */ /* 0x000fea0003800000 */
.L_x_18:
        /* <DEDUP_REMOVED lines=14> */
.L_x_63:


//--------------------- .text._ZN7cutlass13device_kernelIN5flash11enable_sm90INS1_16FlashAttnFwdSm90INS1_25CollectiveMainloopFwdSm90ILi2EN4cute5tupleIJNS5_1CILi1EEES8_S8_EEENS6_IJNS7_ILi128EEENS7_ILi176EEESA_EEELi128ENS_10bfloat16_tEfNS_4arch4Sm90ELb0ELb0ELb1ELb1ELb0ELb0ELb0ELb1ELb1ELb1ELb1ELb0EEENS1_21CollectiveEpilogueFwdINS6_IJSA_SA_SB_EEES9_SD_SF_Li256ELb1ELb1ELb1ELb0EEENS1_36VarlenDynamicPersistentTileSchedulerILi128ELi176ELi256ELi128ELb1ELb1ELb1ELb0ELb1ELb1EEEEEEEEEvNT_6ParamsE --------------------------
	.section	.text._ZN7cutlass13device_kernelIN5flash11enable_sm90INS1_16FlashAttnFwdSm90INS1_25CollectiveMainloopFwdSm90ILi2EN4cute5tupleIJNS5_1CILi1EEES8_S8_EEENS6_IJNS7_ILi128EEENS7_ILi176EEESA_EEELi128ENS_10bfloat16_tEfNS_4arch4Sm90ELb0ELb0ELb1ELb1ELb0ELb0ELb0ELb1ELb1ELb1ELb1ELb0EEENS1_21CollectiveEpilogueFwdINS6_IJSA_SA_SB_EEES9_SD_SF_Li256ELb1ELb1ELb1ELb0EEENS1_36VarlenDynamicPersistentTileSchedulerILi128ELi176ELi256ELi128ELb1ELb1ELb1ELb0ELb1ELb1EEEEEEEEEvNT_6ParamsE,"ax",@progbits
	.align	128
.text._ZN7cutlass13device_kernelIN5flash11enable_sm90INS1_16FlashAttnFwdSm90INS1_25CollectiveMainloopFwdSm90ILi2EN4cute5tupleIJNS5_1CILi1EEES8_S8_EEENS6_IJNS7_ILi128EEENS7_ILi176EEESA_EEELi128ENS_10bfloat16_tEfNS_4arch4Sm90ELb0ELb0ELb1ELb1ELb0ELb0ELb0ELb1ELb1ELb1ELb1ELb0EEENS1_21CollectiveEpilogueFwdINS6_IJSA_SA_SB_EEES9_SD_SF_Li256ELb1ELb1ELb1ELb0EEENS1_36VarlenDynamicPersistentTileSchedulerILi128ELi176ELi256ELi128ELb1ELb1ELb1ELb0ELb1ELb1EEEEEEEEEvNT_6ParamsE:
        .type           _ZN7cutlass13device_kernelIN5flash11enable_sm90INS1_16FlashAttnFwdSm90INS1_25CollectiveMainloopFwdSm90ILi2EN4cute5tupleIJNS5_1CILi1EEES8_S8_EEENS6_IJNS7_ILi128EEENS7_ILi176EEESA_EEELi128ENS_10bfloat16_tEfNS_4arch4Sm90ELb0ELb0ELb1ELb1ELb0ELb0ELb0ELb1ELb1ELb1ELb1ELb0EEENS1_21CollectiveEpilogueFwdINS6_IJSA_SA_SB_EEES9_SD_SF_Li256ELb1ELb1ELb1ELb0EEENS1_36VarlenDynamicPersistentTileSchedulerILi128ELi176ELi256ELi128ELb1ELb1ELb1ELb0ELb1ELb1EEEEEEEEEvNT_6ParamsE,@function
        .size           _ZN7cutlass13device_kernelIN5flash11enable_sm90INS1_16FlashAttnFwdSm90INS1_25CollectiveMainloopFwdSm90ILi2EN4cute5tupleIJNS5_1CILi1EEES8_S8_EEENS6_IJNS7_ILi128EEENS7_ILi176EEESA_EEELi128ENS_10bfloat16_tEfNS_4arch4Sm90ELb0ELb0ELb1ELb1ELb0ELb0ELb0ELb1ELb1ELb1ELb1ELb0EEENS1_21CollectiveEpilogueFwdINS6_IJSA_SA_SB_EEES9_SD_SF_Li256ELb1ELb1ELb1ELb0EEENS1_36VarlenDynamicPersistentTileSchedulerILi128ELi176ELi256ELi128ELb1ELb1ELb1ELb0ELb1ELb1EEEEEEEEEvNT_6ParamsE,(.L_x_64 - _ZN7cutlass13device_kernelIN5flash11enable_sm90INS1_16FlashAttnFwdSm90INS1_25CollectiveMainloopFwdSm90ILi2EN4cute5tupleIJNS5_1CILi1EEES8_S8_EEENS6_IJNS7_ILi128EEENS7_ILi176EEESA_EEELi128ENS_10bfloat16_tEfNS_4arch4Sm90ELb0ELb0ELb1ELb1ELb0ELb0ELb0ELb1ELb1ELb1ELb1ELb0EEENS1_21CollectiveEpilogueFwdINS6_IJSA_SA_SB_EEES9_SD_SF_Li256ELb1ELb1ELb1ELb0EEENS1_36VarlenDynamicPersistentTileSchedulerILi128ELi176ELi256ELi128ELb1ELb1ELb1ELb0ELb1ELb1EEEEEEEEEvNT_6ParamsE)
        .other          _ZN7cutlass13device_kernelIN5flash11enable_sm90INS1_16FlashAttnFwdSm90INS1_25CollectiveMainloopFwdSm90ILi2EN4cute5tupleIJNS5_1CILi1EEES8_S8_EEENS6_IJNS7_ILi128EEENS7_ILi176EEESA_EEELi128ENS_10bfloat16_tEfNS_4arch4Sm90ELb0ELb0ELb1ELb1ELb0ELb0ELb0ELb1ELb1ELb1ELb1ELb0EEENS1_21CollectiveEpilogueFwdINS6_IJSA_SA_SB_EEES9_SD_SF_Li256ELb1ELb1ELb1ELb0EEENS1_36VarlenDynamicPersistentTileSchedulerILi128ELi176ELi256ELi128ELb1ELb1ELb1ELb0ELb1ELb1EEEEEEEEEvNT_6ParamsE,@"STO_CUDA_ENTRY STV_DEFAULT"
_ZN7cutlass13device_kernelIN5flash11enable_sm90INS1_16FlashAttnFwdSm90INS1_25CollectiveMainloopFwdSm90ILi2EN4cute5tupleIJNS5_1CILi1EEES8_S8_EEENS6_IJNS7_ILi128EEENS7_ILi176EEESA_EEELi128ENS_10bfloat16_tEfNS_4arch4Sm90ELb0ELb0ELb1ELb1ELb0ELb0ELb0ELb1ELb1ELb1ELb1ELb0EEENS1_21CollectiveEpilogueFwdINS6_IJSA_SA_SB_EEES9_SD_SF_Li256ELb1ELb1ELb1ELb0EEENS1_36VarlenDynamicPersistentTileSchedulerILi128ELi176ELi256ELi128ELb1ELb1ELb1ELb0ELb1ELb1EEEEEEEEEvNT_6ParamsE:
[----:B------:R-:W-:Y:S01]  /*0000*/  LDC R1, c[0x0][0x37c] ;  /* 0x0000df00ff017b82 */ /* 0x000fe20000000800 */
[----:B------:R-:W-:Y:S05]  /*0010*/  EXIT ;  /* 0x000000000000794d */ /* 0x000fea0003800000 */
.L_x_19:
        /* <DEDUP_REMOVED lines=14> */
.L_x_64:


//--------------------- .text._ZN7cutlass13device_kernelIN5flash11enable_sm90INS1_16FlashAttnFwdSm90INS1_25CollectiveMainloopFwdSm90ILi2EN4cute5tupleIJNS5_1CILi1EEES8_S8_EEENS6_IJNS7_ILi128EEENS7_ILi176EEESA_EEELi128ENS_10bfloat16_tEfNS_4arch4Sm90ELb0ELb0ELb1ELb1ELb0ELb1ELb0ELb1ELb1ELb1ELb1ELb0EEENS1_21CollectiveEpilogueFwdINS6_IJSA_SA_SB_EEES9_SD_SF_Li256ELb1ELb1ELb1ELb0EEENS1_36VarlenDynamicPersistentTileSchedulerILi128ELi176ELi256ELi128ELb1ELb1ELb1ELb0ELb1ELb1EEEEEEEEEvNT_6ParamsE --------------------------
	.section	.text._ZN7cutlass13device_kernelIN5flash11enable_sm90INS1_16FlashAttnFwdSm90INS1_25CollectiveMainloopFwdSm90ILi2EN4cute5tupleIJNS5_1CILi1EEES8_S8_EEENS6_IJNS7_ILi128EEENS7_ILi176EEESA_EEELi128ENS_10bfloat16_tEfNS_4arch4Sm90ELb0ELb0ELb1ELb1ELb0ELb1ELb0ELb1ELb1ELb1ELb1ELb0EEENS1_21CollectiveEpilogueFwdINS6_IJSA_SA_SB_EEES9_SD_SF_Li256ELb1ELb1ELb1ELb0EEENS1_36VarlenDynamicPersistentTileSchedulerILi128ELi176ELi256ELi128ELb1ELb1ELb1ELb0ELb1ELb1EEEEEEEEEvNT_6ParamsE,"ax",@progbits
	.align	128
.text._ZN7cutlass13device_kernelIN5flash11enable_sm90INS1_16FlashAttnFwdSm90INS1_25CollectiveMainloopFwdSm90ILi2EN4cute5tupleIJNS5_1CILi1EEES8_S8_EEENS6_IJNS7_ILi128EEENS7_ILi176EEESA_EEELi128ENS_10bfloat16_tEfNS_4arch4Sm90ELb0ELb0ELb1ELb1ELb0ELb1ELb0ELb1ELb1ELb1ELb1ELb0EEENS1_21CollectiveEpilogueFwdINS6_IJSA_SA_SB_EEES9_SD_SF_Li256ELb1ELb1ELb1ELb0EEENS1_36VarlenDynamicPersistentTileSchedulerILi128ELi176ELi256ELi128ELb1ELb1ELb1ELb0ELb1ELb1EEEEEEEEEvNT_6ParamsE:
        .type           _ZN7cutlass13device_kernelIN5flash11enable_sm90INS1_16FlashAttnFwdSm90INS1_25CollectiveMainloopFwdSm90ILi2EN4cute5tupleIJNS5_1CILi1EEES8_S8_EEENS6_IJNS7_ILi128EEENS7_ILi176EEESA_EEELi128ENS_10bfloat16_tEfNS_4arch4Sm90ELb0ELb0ELb1ELb1ELb0ELb1ELb0ELb1ELb1ELb1ELb1ELb0EEENS1_21CollectiveEpilogueFwdINS6_IJSA_SA_SB_EEES9_SD_SF_Li256ELb1ELb1ELb1ELb0EEENS1_36VarlenDynamicPersistentTileSchedulerILi128ELi176ELi256ELi128ELb1ELb1ELb1ELb0ELb1ELb1EEEEEEEEEvNT_6ParamsE,@function
        .size           _ZN7cutlass13device_kernelIN5flash11enable_sm90INS1_16FlashAttnFwdSm90INS1_25CollectiveMainloopFwdSm90ILi2EN4cute5tupleIJNS5_1CILi1EEES8_S8_EEENS6_IJNS7_ILi128EEENS7_ILi176EEESA_EEELi128ENS_10bfloat16_tEfNS_4arch4Sm90ELb0ELb0ELb1ELb1ELb0ELb1ELb0ELb1ELb1ELb1ELb1ELb0EEENS1_21CollectiveEpilogueFwdINS6_IJSA_SA_SB_EEES9_SD_SF_Li256ELb1ELb1ELb1ELb0EEENS1_36VarlenDynamicPersistentTileSchedulerILi128ELi176ELi256ELi128ELb1ELb1ELb1ELb0ELb1ELb1EEEEEEEEEvNT_6ParamsE,(.L_x_65 - _ZN7cutlass13device_kernelIN5flash11enable_sm90INS1_16FlashAttnFwdSm90INS1_25CollectiveMainloopFwdSm90ILi2EN4cute5tupleIJNS5_1CILi1EEES8_S8_EEENS6_IJNS7_ILi128EEENS7_ILi176EEESA_EEELi128ENS_10bfloat16_tEfNS_4arch4Sm90ELb0ELb0ELb1ELb1ELb0ELb1ELb0ELb1ELb1ELb1ELb1ELb0EEENS1_21CollectiveEpilogueFwdINS6_IJSA_SA_SB_EEES9_SD_SF_Li256ELb1ELb1ELb1ELb0EEENS1_36VarlenDynamicPersistentTileSchedulerILi128ELi176ELi256ELi128ELb1ELb1ELb1ELb0ELb1ELb1EEEEEEEEEvNT_6ParamsE)
        .other          _ZN7cutlass13device_kernelIN5flash11enable_sm90INS1_16FlashAttnFwdSm90INS1_25CollectiveMainloopFwdSm90ILi2EN4cute5tupleIJNS5_1CILi1EEES8_S8_EEENS6_IJNS7_ILi128EEENS7_ILi176EEESA_EEELi128ENS_10bfloat16_tEfNS_4arch4Sm90ELb0ELb0ELb1ELb1ELb0ELb1ELb0ELb1ELb1ELb1ELb1ELb0EEENS1_21CollectiveEpilogueFwdINS6_IJSA_SA_SB_EEES9_SD_SF_Li256ELb1ELb1ELb1ELb0EEENS1_36VarlenDynamicPersistentTileSchedulerILi128ELi176ELi256ELi128ELb1ELb1ELb1ELb0ELb1ELb1EEEEEEEEEvNT_6ParamsE,@"STO_CUDA_ENTRY STV_DEFAULT"
_ZN7cutlass13device_kernelIN5flash11enable_sm90INS1_16FlashAttnFwdSm90INS1_25CollectiveMainloopFwdSm90ILi2EN4cute5tupleIJNS5_1CILi1EEES8_S8_EEENS6_IJNS7_ILi128EEENS7_ILi176EEESA_EEELi128ENS_10bfloat16_tEfNS_4arch4Sm90ELb0ELb0ELb1ELb1ELb0ELb1ELb0ELb1ELb1ELb1ELb1ELb0EEENS1_21CollectiveEpilogueFwdINS6_IJSA_SA_SB_EEES9_SD_SF_Li256ELb1ELb1ELb1ELb0EEENS1_36VarlenDynamicPersistentTileSchedulerILi128ELi176ELi256ELi128ELb1ELb1ELb1ELb0ELb1ELb1EEEEEEEEEvNT_6ParamsE:
[----:B------:R-:W-:Y:S01]  /*0000*/  LDC R1, c[0x0][0x37c] ;  /* 0x0000df00ff017b82 */ /* 0x000fe20000000800 */
[----:B------:R-:W-:Y:S05]  /*0010*/  EXIT ;  /* 0x000000000000794d */ /* 0x000fea0003800000 */
.L_x_20:
        /* <DEDUP_REMOVED lines=14> */
.L_x_65:


//--------------------- .text._ZN7cutlass13device_kernelIN5flash11enable_sm90INS1_16FlashAttnFwdSm90INS1_25CollectiveMainloopFwdSm90ILi2EN4cute5tupleIJNS5_1CILi1EEES8_S8_EEENS6_IJNS7_ILi128EEESA_SA_EEELi128ENS_10bfloat16_tEfNS_4arch4Sm90ELb0ELb1ELb1ELb0ELb0ELb0ELb0ELb1ELb1ELb1ELb1ELb0EEENS1_21CollectiveEpilogueFwdISB_S9_SC_SE_Li256ELb0ELb1ELb1ELb0EEENS1_19SingleTileSchedulerILb0ELb1ELb1ELi128EEEEEEEEEvNT_6ParamsE --------------------------
	.section	.text._ZN7cutlass13device_kernelIN5flash11enable_sm90INS1_16FlashAttnFwdSm90INS1_25CollectiveMainloopFwdSm90ILi2EN4cute5tupleIJNS5_1CILi1EEES8_S8_EEENS6_IJNS7_ILi128EEESA_SA_EEELi128ENS_10bfloat16_tEfNS_4arch4Sm90ELb0ELb1ELb1ELb0ELb0ELb0ELb0ELb1ELb1ELb1ELb1ELb0EEENS1_21CollectiveEpilogueFwdISB_S9_SC_SE_Li256ELb0ELb1ELb1ELb0EEENS1_19SingleTileSchedulerILb0ELb1ELb1ELi128EEEEEEEEEvNT_6ParamsE,"ax",@progbits
	.align	128
.text._ZN7cutlass13device_kernelIN5flash11enable_sm90INS1_16FlashAttnFwdSm90INS1_25CollectiveMainloopFwdSm90ILi2EN4cute5tupleIJNS5_1CILi1EEES8_S8_EEENS6_IJNS7_ILi128EEESA_SA_EEELi128ENS_10bfloat16_tEfNS_4arch4Sm90ELb0ELb1ELb1ELb0ELb0ELb0ELb0ELb1ELb1ELb1ELb1ELb0EEENS1_21CollectiveEpilogueFwdISB_S9_SC_SE_Li256ELb0ELb1ELb1ELb0EEENS1_19SingleTileSchedulerILb0ELb1ELb1ELi128EEEEEEEEEvNT_6ParamsE:
        .type           _ZN7cutlass13device_kernelIN5flash11enable_sm90INS1_16FlashAttnFwdSm90INS1_25CollectiveMainloopFwdSm90ILi2EN4cute5tupleIJNS5_1CILi1EEES8_S8_EEENS6_IJNS7_ILi128EEESA_SA_EEELi128ENS_10bfloat16_tEfNS_4arch4Sm90ELb0ELb1ELb1ELb0ELb0ELb0ELb0ELb1ELb1ELb1ELb1ELb0EEENS1_21CollectiveEpilogueFwdISB_S9_SC_SE_Li256ELb0ELb1ELb1ELb0EEENS1_19SingleTileSchedulerILb0ELb1ELb1ELi128EEEEEEEEEvNT_6ParamsE,@function
        .size           _ZN7cutlass13device_kernelIN5flash11enable_sm90INS1_16FlashAttnFwdSm90INS1_25CollectiveMainloopFwdSm90ILi2EN4cute5tupleIJNS5_1CILi1EEES8_S8_EEENS6_IJNS7_ILi128EEESA_SA_EEELi128ENS_10bfloat16_tEfNS_4arch4Sm90ELb0ELb1ELb1ELb0ELb0ELb0ELb0ELb1ELb1ELb1ELb1ELb0EEENS1_21CollectiveEpilogueFwdISB_S9_SC_SE_Li256ELb0ELb1ELb1ELb0EEENS1_19SingleTileSchedulerILb0ELb1ELb1ELi128EEEEEEEEEvNT_6ParamsE,(.L_x_66 - _ZN7cutlass13device_kernelIN5flash11enable_sm90INS1_16FlashAttnFwdSm90INS1_25CollectiveMainloopFwdSm90ILi2EN4cute5tupleIJNS5_1CILi1EEES8_S8_EEENS6_IJNS7_ILi128EEESA_SA_EEELi128ENS_10bfloat16_tEfNS_4arch4Sm90ELb0ELb1ELb1ELb0ELb0ELb0ELb0ELb1ELb1ELb1ELb1ELb0EEENS1_21CollectiveEpilogueFwdISB_S9_SC_SE_Li256ELb0ELb1ELb1ELb0EEENS1_19SingleTileSchedulerILb0ELb1ELb1ELi128EEEEEEEEEvNT_6ParamsE)
        .other          _ZN7cutlass13device_kernelIN5flash11enable_sm90INS1_16FlashAttnFwdSm90INS1_25CollectiveMainloopFwdSm90ILi2EN4cute5tupleIJNS5_1CILi1EEES8_S8_EEENS6_IJNS7_ILi128EEESA_SA_EEELi128ENS_10bfloat16_tEfNS_4arch4Sm90ELb0ELb1ELb1ELb0ELb0ELb0ELb0ELb1ELb1ELb1ELb1ELb0EEENS1_21CollectiveEpilogueFwdISB_S9_SC_SE_Li256ELb0ELb1ELb1ELb0EEENS1_19SingleTileSchedulerILb0ELb1ELb1ELi128EEEEEEEEEvNT_6ParamsE,@"STO_CUDA_ENTRY STV_DEFAULT"
_ZN7cutlass13device_kernelIN5flash11enable_sm90INS1_16FlashAttnFwdSm90INS1_25CollectiveMainloopFwdSm90ILi2EN4cute5tupleIJNS5_1CILi1EEES8_S8_EEENS6_IJNS7_ILi128EEESA_SA_EEELi128ENS_10bfloat16_tEfNS_4arch4Sm90ELb0ELb1ELb1ELb0ELb0ELb0ELb0ELb1ELb1ELb1ELb1ELb0EEENS1_21CollectiveEpilogueFwdISB_S9_SC_SE_Li256ELb0ELb1ELb1ELb0EEENS1_19SingleTileSchedulerILb0ELb1ELb1ELi128EEEEEEEEEvNT_6ParamsE:
[----:B------:R-:W-:Y:S01]  /*0000*/  LDC R1, c[0x0][0x37c] ;  /* 0x0000df00ff017b82 */ /* 0x000fe20000000800 */
[----:B------:R-:W-:Y:S05]  /*0010*/  EXIT ;  /* 0x000000000000794d */ /* 0x000fea0003800000 */
.L_x_21:
        /* <DEDUP_REMOVED lines=14> */
.L_x_66:


//--------------------- .text._ZN7cutlass13device_kernelIN5flash11enable_sm90INS1_16FlashAttnFwdSm90INS1_25CollectiveMainloopFwdSm90ILi2EN4cute5tupleIJNS5_1CILi1EEES8_S8_EEENS6_IJNS7_ILi128EEESA_SA_EEELi128ENS_10bfloat16_tEfNS_4arch4Sm90ELb0ELb1ELb1ELb1ELb0ELb0ELb0ELb1ELb1ELb1ELb1ELb0EEENS1_21CollectiveEpilogueFwdISB_S9_SC_SE_Li256ELb1ELb1ELb1ELb0EEENS1_36VarlenDynamicPersistentTileSchedulerILi128ELi128ELi256ELi128ELb1ELb1ELb1ELb1ELb0ELb1EEEEEEEEEvNT_6ParamsE --------------------------
	.section	.text._ZN7cutlass13device_kernelIN5flash11enable_sm90INS1_16FlashAttnFwdSm90INS1_25CollectiveMainloopFwdSm90ILi2EN4cute5tupleIJNS5_1CILi1EEES8_S8_EEENS6_IJNS7_ILi128EEESA_SA_EEELi128ENS_10bfloat16_tEfNS_4arch4Sm90ELb0ELb1ELb1ELb1ELb0ELb0ELb0ELb1ELb1ELb1ELb1ELb0EEENS1_21CollectiveEpilogueFwdISB_S9_SC_SE_Li256ELb1ELb1ELb1ELb0EEENS1_36VarlenDynamicPersistentTileSchedulerILi128ELi128ELi256ELi128ELb1ELb1ELb1ELb1ELb0ELb1EEEEEEEEEvNT_6ParamsE,"ax",@progbits
	.align	128
.text._ZN7cutlass13device_kernelIN5flash11enable_sm90INS1_16FlashAttnFwdSm90INS1_25CollectiveMainloopFwdSm90ILi2EN4cute5tupleIJNS5_1CILi1EEES8_S8_EEENS6_IJNS7_ILi128EEESA_SA_EEELi128ENS_10bfloat16_tEfNS_4arch4Sm90ELb0ELb1ELb1ELb1ELb0ELb0ELb0ELb1ELb1ELb1ELb1ELb0EEENS1_21CollectiveEpilogueFwdISB_S9_SC_SE_Li256ELb1ELb1ELb1ELb0EEENS1_36VarlenDynamicPersistentTileSchedulerILi128ELi128ELi256ELi128ELb1ELb1ELb1ELb1ELb0ELb1EEEEEEEEEvNT_6ParamsE:
        .type           _ZN7cutlass13device_kernelIN5flash11enable_sm90INS1_16FlashAttnFwdSm90INS1_25CollectiveMainloopFwdSm90ILi2EN4cute5tupleIJNS5_1CILi1EEES8_S8_EEENS6_IJNS7_ILi128EEESA_SA_EEELi128ENS_10bfloat16_tEfNS_4arch4Sm90ELb0ELb1ELb1ELb1ELb0ELb0ELb0ELb1ELb1ELb1ELb1ELb0EEENS1_21CollectiveEpilogueFwdISB_S9_SC_SE_Li256ELb1ELb1ELb1ELb0EEENS1_36VarlenDynamicPersistentTileSchedulerILi128ELi128ELi256ELi128ELb1ELb1ELb1ELb1ELb0ELb1EEEEEEEEEvNT_6ParamsE,@function
        .size           _ZN7cutlass13device_kernelIN5flash11enable_sm90INS1_16FlashAttnFwdSm90INS1_25CollectiveMainloopFwdSm90ILi2EN4cute5tupleIJNS5_1CILi1EEES8_S8_EEENS6_IJNS7_ILi128EEESA_SA_EEELi128ENS_10bfloat16_tEfNS_4arch4Sm90ELb0ELb1ELb1ELb1ELb0ELb0ELb0ELb1ELb1ELb1ELb1ELb0EEENS1_21CollectiveEpilogueFwdISB_S9_SC_SE_Li256ELb1ELb1ELb1ELb0EEENS1_36VarlenDynamicPersistentTileSchedulerILi128ELi128ELi256ELi128ELb1ELb1ELb1ELb1ELb0ELb1EEEEEEEEEvNT_6ParamsE,(.L_x_67 - _ZN7cutlass13device_kernelIN5flash11enable_sm90INS1_16FlashAttnFwdSm90INS1_25CollectiveMainloopFwdSm90ILi2EN4cute5tupleIJNS5_1CILi1EEES8_S8_EEENS6_IJNS7_ILi128EEESA_SA_EEELi128ENS_10bfloat16_tEfNS_4arch4Sm90ELb0ELb1ELb1ELb1ELb0ELb0ELb0ELb1ELb1ELb1ELb1ELb0EEENS1_21CollectiveEpilogueFwdISB_S9_SC_SE_Li256ELb1ELb1ELb1ELb0EEENS1_36VarlenDynamicPersistentTileSchedulerILi128ELi128ELi256ELi128ELb1ELb1ELb1ELb1ELb0ELb1EEEEEEEEEvNT_6ParamsE)
        .other          _ZN7cutlass13device_kernelIN5flash11enable_sm90INS1_16FlashAttnFwdSm90INS1_25CollectiveMainloopFwdSm90ILi2EN4cute5tupleIJNS5_1CILi1EEES8_S8_EEENS6_IJNS7_ILi128EEESA_SA_EEELi128ENS_10bfloat16_tEfNS_4arch4Sm90ELb0ELb1ELb1ELb1ELb0ELb0ELb0ELb1ELb1ELb1ELb1ELb0EEENS1_21CollectiveEpilogueFwdISB_S9_SC_SE_Li256ELb1ELb1ELb1ELb0EEENS1_36VarlenDynamicPersistentTileSchedulerILi128ELi128ELi256ELi128ELb1ELb1ELb1ELb1ELb0ELb1EEEEEEEEEvNT_6ParamsE,@"STO_CUDA_ENTRY STV_DEFAULT"
_ZN7cutlass13device_kernelIN5flash11enable_sm90INS1_16FlashAttnFwdSm90INS1_25CollectiveMainloopFwdSm90ILi2EN4cute5tupleIJNS5_1CILi1EEES8_S8_EEENS6_IJNS7_ILi128EEESA_SA_EEELi128ENS_10bfloat16_tEfNS_4arch4Sm90ELb0ELb1ELb1ELb1ELb0ELb0ELb0ELb1ELb1ELb1ELb1ELb0EEENS1_21CollectiveEpilogueFwdISB_S9_SC_SE_Li256ELb1ELb1ELb1ELb0EEENS1_36VarlenDynamicPersistentTileSchedulerILi128ELi128ELi256ELi128ELb1ELb1ELb1ELb1ELb0ELb1EEEEEEEEEvNT_6ParamsE:
[----:B------:R-:W-:Y:S01]  /*0000*/  LDC R1, c[0x0][0x37c] ;  /* 0x0000df00ff017b82 */ /* 0x000fe20000000800 */
[----:B------:R-:W-:Y:S05]  /*0010*/  EXIT ;  /* 0x000000000000794d */ /* 0x000fea0003800000 */
.L_x_22:
        /* <DEDUP_REMOVED lines=14> */
.L_x_67:


//--------------------- .text._ZN7cutlass13device_kernelIN5flash11enable_sm90INS1_16FlashAttnFwdSm90INS1_25CollectiveMainloopFwdSm90ILi2EN4cute5tupleIJNS5_1CILi1EEES8_S8_EEENS6_IJNS7_ILi128EEESA_SA_EEELi128ENS_10bfloat16_tEfNS_4arch4Sm90ELb0ELb1ELb1ELb1ELb0ELb1ELb0ELb1ELb1ELb1ELb1ELb0EEENS1_21CollectiveEpilogueFwdISB_S9_SC_SE_Li256ELb1ELb1ELb1ELb0EEENS1_36VarlenDynamicPersistentTileSchedulerILi128ELi128ELi256ELi128ELb1ELb1ELb1ELb1ELb0ELb1EEEEEEEEEvNT_6ParamsE --------------------------
	.section	.text._ZN7cutlass13device_kernelIN5flash11enable_sm90INS1_16FlashAttnFwdSm90INS1_25CollectiveMainloopFwdSm90ILi2EN4cute5tupleIJNS5_1CILi1EEES8_S8_EEENS6_IJNS7_ILi128EEESA_SA_EEELi128ENS_10bfloat16_tEfNS_4arch4Sm90ELb0ELb1ELb1ELb1ELb0ELb1ELb0ELb1ELb1ELb1ELb1ELb0EEENS1_21CollectiveEpilogueFwdISB_S9_SC_SE_Li256ELb1ELb1ELb1ELb0EEENS1_36VarlenDynamicPersistentTileSchedulerILi128ELi128ELi256ELi128ELb1ELb1ELb1ELb1ELb0ELb1EEEEEEEEEvNT_6ParamsE,"ax",@progbits
	.align	128
.text._ZN7cutlass13device_kernelIN5flash11enable_sm90INS1_16FlashAttnFwdSm90INS1_25CollectiveMainloopFwdSm90ILi2EN4cute5tupleIJNS5_1CILi1EEES8_S8_EEENS6_IJNS7_ILi128EEESA_SA_EEELi128ENS_10bfloat16_tEfNS_4arch4Sm90ELb0ELb1ELb1ELb1ELb0ELb1ELb0ELb1ELb1ELb1ELb1ELb0EEENS1_21CollectiveEpilogueFwdISB_S9_SC_SE_Li256ELb1ELb1ELb1ELb0EEENS1_36VarlenDynamicPersistentTileSchedulerILi128ELi128ELi256ELi128ELb1ELb1ELb1ELb1ELb0ELb1EEEEEEEEEvNT_6ParamsE:
        .type           _ZN7cutlass13device_kernelIN5flash11enable_sm90INS1_16FlashAttnFwdSm90INS1_25CollectiveMainloopFwdSm90ILi2EN4cute5tupleIJNS5_1CILi1EEES8_S8_EEENS6_IJNS7_ILi128EEESA_SA_EEELi128ENS_10bfloat16_tEfNS_4arch4Sm90ELb0ELb1ELb1ELb1ELb0ELb1ELb0ELb1ELb1ELb1ELb1ELb0EEENS1_21CollectiveEpilogueFwdISB_S9_SC_SE_Li256ELb1ELb1ELb1ELb0EEENS1_36VarlenDynamicPersistentTileSchedulerILi128ELi128ELi256ELi128ELb1ELb1ELb1ELb1ELb0ELb1EEEEEEEEEvNT_6ParamsE,@function
        .size           _ZN7cutlass13device_kernelIN5flash11enable_sm90INS1_16FlashAttnFwdSm90INS1_25CollectiveMainloopFwdSm90ILi2EN4cute5tupleIJNS5_1CILi1EEES8_S8_EEENS6_IJNS7_ILi128EEESA_SA_EEELi128ENS_10bfloat16_tEfNS_4arch4Sm90ELb0ELb1ELb1ELb1ELb0ELb1ELb0ELb1ELb1ELb1ELb1ELb0EEENS1_21CollectiveEpilogueFwdISB_S9_SC_SE_Li256ELb1ELb1ELb1ELb0EEENS1_36VarlenDynamicPersistentTileSchedulerILi128ELi128ELi256ELi128ELb1ELb1ELb1ELb1ELb0ELb1EEEEEEEEEvNT_6ParamsE,(.L_x_68 - _ZN7cutlass13device_kernelIN5flash11enable_sm90INS1_16FlashAttnFwdSm90INS1_25CollectiveMainloopFwdSm90ILi2EN4cute5tupleIJNS5_1CILi1EEES8_S8_EEENS6_IJNS7_ILi128EEESA_SA_EEELi128ENS_10bfloat16_tEfNS_4arch4Sm90ELb0ELb1ELb1ELb1ELb0ELb1ELb0ELb1ELb1ELb1ELb1ELb0EEENS1_21CollectiveEpilogueFwdISB_S9_SC_SE_Li256ELb1ELb1ELb1ELb0EEENS1_36VarlenDynamicPersistentTileSchedulerILi128ELi128ELi256ELi128ELb1ELb1ELb1ELb1ELb0ELb1EEEEEEEEEvNT_6ParamsE)
        .other          _ZN7cutlass13device_kernelIN5flash11enable_sm90INS1_16FlashAttnFwdSm90INS1_25CollectiveMainloopFwdSm90ILi2EN4cute5tupleIJNS5_1CILi1EEES8_S8_EEENS6_IJNS7_ILi128EEESA_SA_EEELi128ENS_10bfloat16_tEfNS_4arch4Sm90ELb0ELb1ELb1ELb1ELb0ELb1ELb0ELb1ELb1ELb1ELb1ELb0EEENS1_21CollectiveEpilogueFwdISB_S9_SC_SE_Li256ELb1ELb1ELb1ELb0EEENS1_36VarlenDynamicPersistentTileSchedulerILi128ELi128ELi256ELi128ELb1ELb1ELb1ELb1ELb0ELb1EEEEEEEEEvNT_6ParamsE,@"STO_CUDA_ENTRY STV_DEFAULT"
_ZN7cutlass13device_kernelIN5flash11enable_sm90INS1_16FlashAttnFwdSm90INS1_25CollectiveMainloopFwdSm90ILi2EN4cute5tupleIJNS5_1CILi1EEES8_S8_EEENS6_IJNS7_ILi128EEESA_SA_EEELi128ENS_10bfloat16_tEfNS_4arch4Sm90ELb0ELb1ELb1ELb1ELb0ELb1ELb0ELb1ELb1ELb1ELb1ELb0EEENS1_21CollectiveEpilogueFwdISB_S9_SC_SE_Li256ELb1ELb1ELb1ELb0EEENS1_36VarlenDynamicPersistentTileSchedulerILi128ELi128ELi256ELi128ELb1ELb1ELb1ELb1ELb0ELb1EEEEEEEEEvNT_6ParamsE:
[----:B------:R-:W-:Y:S01]  /*0000*/  LDC R1, c[0x0][0x37c] ;  /* 0x0000df00ff017b82 */ /* 0x000fe20000000800 */
[----:B------:R-:W-:Y:S05]  /*0010*/  EXIT ;  /* 0x000000000000794d */ /* 0x000fea0003800000 */
.L_x_23:
        /* <DEDUP_REMOVED lines=14> */
.L_x_68:


//--------------------- .text._ZN7cutlass13device_kernelIN5flash11enable_sm90INS1_16FlashAttnFwdSm90INS1_25CollectiveMainloopFwdSm90ILi2EN4cute5tupleIJNS5_1CILi1EEES8_S8_EEENS6_IJNS7_ILi128EEESA_SA_EEELi128ENS_10bfloat16_tEfNS_4arch4Sm90ELb1ELb0ELb1ELb0ELb0ELb0ELb0ELb1ELb1ELb1ELb1ELb0EEENS1_21CollectiveEpilogueFwdISB_S9_SC_SE_Li256ELb0ELb1ELb1ELb0EEENS1_19SingleTileSchedulerILb0ELb1ELb1ELi128EEEEEEEEEvNT_6ParamsE --------------------------
	.section	.text._ZN7cutlass13device_kernelIN5flash11enable_sm90INS1_16FlashAttnFwdSm90INS1_25CollectiveMainloopFwdSm90ILi2EN4cute5tupleIJNS5_1CILi1EEES8_S8_EEENS6_IJNS7_ILi128EEESA_SA_EEELi128ENS_10bfloat16_tEfNS_4arch4Sm90ELb1ELb0ELb1ELb0ELb0ELb0ELb0ELb1ELb1ELb1ELb1ELb0EEENS1_21CollectiveEpilogueFwdISB_S9_SC_SE_Li256ELb0ELb1ELb1ELb0EEENS1_19SingleTileSchedulerILb0ELb1ELb1ELi128EEEEEEEEEvNT_6ParamsE,"ax",@progbits
	.align	128
.text._ZN7cutlass13device_kernelIN5flash11enable_sm90INS1_16FlashAttnFwdSm90INS1_25CollectiveMainloopFwdSm90ILi2EN4cute5tupleIJNS5_1CILi1EEES8_S8_EEENS6_IJNS7_ILi128EEESA_SA_EEELi128ENS_10bfloat16_tEfNS_4arch4Sm90ELb1ELb0ELb1ELb0ELb0ELb0ELb0ELb1ELb1ELb1ELb1ELb0EEENS1_21CollectiveEpilogueFwdISB_S9_SC_SE_Li256ELb0ELb1ELb1ELb0EEENS1_19SingleTileSchedulerILb0ELb1ELb1ELi128EEEEEEEEEvNT_6ParamsE:
        .type           _ZN7cutlass13device_kernelIN5flash11enable_sm90INS1_16FlashAttnFwdSm90INS1_25CollectiveMainloopFwdSm90ILi2EN4cute5tupleIJNS5_1CILi1EEES8_S8_EEENS6_IJNS7_ILi128EEESA_SA_EEELi128ENS_10bfloat16_tEfNS_4arch4Sm90ELb1ELb0ELb1ELb0ELb0ELb0ELb0ELb1ELb1ELb1ELb1ELb0EEENS1_21CollectiveEpilogueFwdISB_S9_SC_SE_Li256ELb0ELb1ELb1ELb0EEENS1_19SingleTileSchedulerILb0ELb1ELb1ELi128EEEEEEEEEvNT_6ParamsE,@function
        .size           _ZN7cutlass13device_kernelIN5flash11enable_sm90INS1_16FlashAttnFwdSm90INS1_25CollectiveMainloopFwdSm90ILi2EN4cute5tupleIJNS5_1CILi1EEES8_S8_EEENS6_IJNS7_ILi128EEESA_SA_EEELi128ENS_10bfloat16_tEfNS_4arch4Sm90ELb1ELb0ELb1ELb0ELb0ELb0ELb0ELb1ELb1ELb1ELb1ELb0EEENS1_21CollectiveEpilogueFwdISB_S9_SC_SE_Li256ELb0ELb1ELb1ELb0EEENS1_19SingleTileSchedulerILb0ELb1ELb1ELi128EEEEEEEEEvNT_6ParamsE,(.L_x_69 - _ZN7cutlass13device_kernelIN5flash11enable_sm90INS1_16FlashAttnFwdSm90INS1_25CollectiveMainloopFwdSm90ILi2EN4cute5tupleIJNS5_1CILi1EEES8_S8_EEENS6_IJNS7_ILi128EEESA_SA_EEELi128ENS_10bfloat16_tEfNS_4arch4Sm90ELb1ELb0ELb1ELb0ELb0ELb0ELb0ELb1ELb1ELb1ELb1ELb0EEENS1_21CollectiveEpilogueFwdISB_S9_SC_SE_Li256ELb0ELb1ELb1ELb0EEENS1_19SingleTileSchedulerILb0ELb1ELb1ELi128EEEEEEEEEvNT_6ParamsE)
        .other          _ZN7cutlass13device_kernelIN5flash11enable_sm90INS1_16FlashAttnFwdSm90INS1_25CollectiveMainloopFwdSm90ILi2EN4cute5tupleIJNS5_1CILi1EEES8_S8_EEENS6_IJNS7_ILi128EEESA_SA_EEELi128ENS_10bfloat16_tEfNS_4arch4Sm90ELb1ELb0ELb1ELb0ELb0ELb0ELb0ELb1ELb1ELb1ELb1ELb0EEENS1_21CollectiveEpilogueFwdISB_S9_SC_SE_Li256ELb0ELb1ELb1ELb0EEENS1_19SingleTileSchedulerILb0ELb1ELb1ELi128EEEEEEEEEvNT_6ParamsE,@"STO_CUDA_ENTRY STV_DEFAULT"
_ZN7cutlass13device_kernelIN5flash11enable_sm90INS1_16FlashAttnFwdSm90INS1_25CollectiveMainloopFwdSm90ILi2EN4cute5tupleIJNS5_1CILi1EEES8_S8_EEENS6_IJNS7_ILi128EEESA_SA_EEELi128ENS_10bfloat16_tEfNS_4arch4Sm90ELb1ELb0ELb1ELb0ELb0ELb0ELb0ELb1ELb1ELb1ELb1ELb0EEENS1_21CollectiveEpilogueFwdISB_S9_SC_SE_Li256ELb0ELb1ELb1ELb0EEENS1_19SingleTileSchedulerILb0ELb1ELb1ELi128EEEEEEEEEvNT_6ParamsE:
[----:B------:R-:W-:Y:S01]  /*0000*/  LDC R1, c[0x0][0x37c] ;  /* 0x0000df00ff017b82 */ /* 0x000fe20000000800 */
[----:B------:R-:W-:Y:S05]  /*0010*/  EXIT ;  /* 0x000000000000794d */ /* 0x000fea0003800000 */
.L_x_24:
        /* <DEDUP_REMOVED lines=14> */
.L_x_69:


//--------------------- .text._ZN7cutlass13device_kernelIN5flash11enable_sm90INS1_16FlashAttnFwdSm90INS1_25CollectiveMainloopFwdSm90ILi2EN4cute5tupleIJNS5_1CILi1EEES8_S8_EEENS6_IJNS7_ILi128EEESA_SA_EEELi128ENS_10bfloat16_tEfNS_4arch4Sm90ELb1ELb0ELb1ELb1ELb0ELb0ELb0ELb1ELb1ELb1ELb1ELb0EEENS1_21CollectiveEpilogueFwdISB_S9_SC_SE_Li256ELb1ELb1ELb1ELb0EEENS1_36VarlenDynamicPersistentTileSchedulerILi128ELi128ELi256ELi128ELb1ELb1ELb1ELb1ELb1ELb1EEEEEEEEEvNT_6ParamsE --------------------------
	.section	.text._ZN7cutlass13device_kernelIN5flash11enable_sm90INS1_16FlashAttnFwdSm90INS1_25CollectiveMainloopFwdSm90ILi2EN4cute5tupleIJNS5_1CILi1EEES8_S8_EEENS6_IJNS7_ILi128EEESA_SA_EEELi128ENS_10bfloat16_tEfNS_4arch4Sm90ELb1ELb0ELb1ELb1ELb0ELb0ELb0ELb1ELb1ELb1ELb1ELb0EEENS1_21CollectiveEpilogueFwdISB_S9_SC_SE_Li256ELb1ELb1ELb1ELb0EEENS1_36VarlenDynamicPersistentTileSchedulerILi128ELi128ELi256ELi128ELb1ELb1ELb1ELb1ELb1ELb1EEEEEEEEEvNT_6ParamsE,"ax",@progbits
	.align	128
.text._ZN7cutlass13device_kernelIN5flash11enable_sm90INS1_16FlashAttnFwdSm90INS1_25CollectiveMainloopFwdSm90ILi2EN4cute5tupleIJNS5_1CILi1EEES8_S8_EEENS6_IJNS7_ILi128EEESA_SA_EEELi128ENS_10bfloat16_tEfNS_4arch4Sm90ELb1ELb0ELb1ELb1ELb0ELb0ELb0ELb1ELb1ELb1ELb1ELb0EEENS1_21CollectiveEpilogueFwdISB_S9_SC_SE_Li256ELb1ELb1ELb1ELb0EEENS1_36VarlenDynamicPersistentTileSchedulerILi128ELi128ELi256ELi128ELb1ELb1ELb1ELb1ELb1ELb1EEEEEEEEEvNT_6ParamsE:
        .type           _ZN7cutlass13device_kernelIN5flash11enable_sm90INS1_16FlashAttnFwdSm90INS1_25CollectiveMainloopFwdSm90ILi2EN4cute5tupleIJNS5_1CILi1EEES8_S8_EEENS6_IJNS7_ILi128EEESA_SA_EEELi128ENS_10bfloat16_tEfNS_4arch4Sm90ELb1ELb0ELb1ELb1ELb0ELb0ELb0ELb1ELb1ELb1ELb1ELb0EEENS1_21CollectiveEpilogueFwdISB_S9_SC_SE_Li256ELb1ELb1ELb1ELb0EEENS1_36VarlenDynamicPersistentTileSchedulerILi128ELi128ELi256ELi128ELb1ELb1ELb1ELb1ELb1ELb1EEEEEEEEEvNT_6ParamsE,@function
        .size           _ZN7cutlass13device_kernelIN5flash11enable_sm90INS1_16FlashAttnFwdSm90INS1_25CollectiveMainloopFwdSm90ILi2EN4cute5tupleIJNS5_1CILi1EEES8_S8_EEENS6_IJNS7_ILi128EEESA_SA_EEELi128ENS_10bfloat16_tEfNS_4arch4Sm90ELb1ELb0ELb1ELb1ELb0ELb0ELb0ELb1ELb1ELb1ELb1ELb0EEENS1_21CollectiveEpilogueFwdISB_S9_SC_SE_Li256ELb1ELb1ELb1ELb0EEENS1_36VarlenDynamicPersistentTileSchedulerILi128ELi128ELi256ELi128ELb1ELb1ELb1ELb1ELb1ELb1EEEEEEEEEvNT_6ParamsE,(.L_x_70 - _ZN7cutlass13device_kernelIN5flash11enable_sm90INS1_16FlashAttnFwdSm90INS1_25CollectiveMainloopFwdSm90ILi2EN4cute5tupleIJNS5_1CILi1EEES8_S8_EEENS6_IJNS7_ILi128EEESA_SA_EEELi128ENS_10bfloat16_tEfNS_4arch4Sm90ELb1ELb0ELb1ELb1ELb0ELb0ELb0ELb1ELb1ELb1ELb1ELb0EEENS1_21CollectiveEpilogueFwdISB_S9_SC_SE_Li256ELb1ELb1ELb1ELb0EEENS1_36VarlenDynamicPersistentTileSchedulerILi128ELi128ELi256ELi128ELb1ELb1ELb1ELb1ELb1ELb1EEEEEEEEEvNT_6ParamsE)
        .other          _ZN7cutlass13device_kernelIN5flash11enable_sm90INS1_16FlashAttnFwdSm90INS1_25CollectiveMainloopFwdSm90ILi2EN4cute5tupleIJNS5_1CILi1EEES8_S8_EEENS6_IJNS7_ILi128EEESA_SA_EEELi128ENS_10bfloat16_tEfNS_4arch4Sm90ELb1ELb0ELb1ELb1ELb0ELb0ELb0ELb1ELb1ELb1ELb1ELb0EEENS1_21CollectiveEpilogueFwdISB_S9_SC_SE_Li256ELb1ELb1ELb1ELb0EEENS1_36VarlenDynamicPersistentTileSchedulerILi128ELi128ELi256ELi128ELb1ELb1ELb1ELb1ELb1ELb1EEEEEEEEEvNT_6ParamsE,@"STO_CUDA_ENTRY STV_DEFAULT"
_ZN7cutlass13device_kernelIN5flash11enable_sm90INS1_16FlashAttnFwdSm90INS1_25CollectiveMainloopFwdSm90ILi2EN4cute5tupleIJNS5_1CILi1EEES8_S8_EEENS6_IJNS7_ILi128EEESA_SA_EEELi128ENS_10bfloat16_tEfNS_4arch4Sm90ELb1ELb0ELb1ELb1ELb0ELb0ELb0ELb1ELb1ELb1ELb1ELb0EEENS1_21CollectiveEpilogueFwdISB_S9_SC_SE_Li256ELb1ELb1ELb1ELb0EEENS1_36VarlenDynamicPersistentTileSchedulerILi128ELi128ELi256ELi128ELb1ELb1ELb1ELb1ELb1ELb1EEEEEEEEEvNT_6ParamsE:
[----:B------:R-:W-:Y:S01]  /*0000*/  LDC R1, c[0x0][0x37c] ;  /* 0x0000df00ff017b82 */ /* 0x000fe20000000800 */
[----:B------:R-:W-:Y:S05]  /*0010*/  EXIT ;  /* 0x000000000000794d */ /* 0x000fea0003800000 */
.L_x_25:
        /* <DEDUP_REMOVED lines=14> */
.L_x_70:


//--------------------- .text._ZN7cutlass13device_kernelIN5flash11enable_sm90INS1_16FlashAttnFwdSm90INS1_25CollectiveMainloopFwdSm90ILi2EN4cute5tupleIJNS5_1CILi1EEES8_S8_EEENS6_IJNS7_ILi128EEESA_SA_EEELi128ENS_10bfloat16_tEfNS_4arch4Sm90ELb1ELb0ELb1ELb1ELb0ELb1ELb0ELb1ELb1ELb1ELb1ELb0EEENS1_21CollectiveEpilogueFwdISB_S9_SC_SE_Li256ELb1ELb1ELb1ELb0EEENS1_36VarlenDynamicPersistentTileSchedulerILi128ELi128ELi256ELi128ELb1ELb1ELb1ELb1ELb1ELb1EEEEEEEEEvNT_6ParamsE --------------------------
	.section	.text._ZN7cutlass13device_kernelIN5flash11enable_sm90INS1_16FlashAttnFwdSm90INS1_25CollectiveMainloopFwdSm90ILi2EN4cute5tupleIJNS5_1CILi1EEES8_S8_EEENS6_IJNS7_ILi128EEESA_SA_EEELi128ENS_10bfloat16_tEfNS_4arch4Sm90ELb1ELb0ELb1ELb1ELb0ELb1ELb0ELb1ELb1ELb1ELb1ELb0EEENS1_21CollectiveEpilogueFwdISB_S9_SC_SE_Li256ELb1ELb1ELb1ELb0EEENS1_36VarlenDynamicPersistentTileSchedulerILi128ELi128ELi256ELi128ELb1ELb1ELb1ELb1ELb1ELb1EEEEEEEEEvNT_6ParamsE,"ax",@progbits
	.align	128
.text._ZN7cutlass13device_kernelIN5flash11enable_sm90INS1_16FlashAttnFwdSm90INS1_25CollectiveMainloopFwdSm90ILi2EN4cute5tupleIJNS5_1CILi1EEES8_S8_EEENS6_IJNS7_ILi128EEESA_SA_EEELi128ENS_10bfloat16_tEfNS_4arch4Sm90ELb1ELb0ELb1ELb1ELb0ELb1ELb0ELb1ELb1ELb1ELb1ELb0EEENS1_21CollectiveEpilogueFwdISB_S9_SC_SE_Li256ELb1ELb1ELb1ELb0EEENS1_36VarlenDynamicPersistentTileSchedulerILi128ELi128ELi256ELi128ELb1ELb1ELb1ELb1ELb1ELb1EEEEEEEEEvNT_6ParamsE:
        .type           _ZN7cutlass13device_kernelIN5flash11enable_sm90INS1_16FlashAttnFwdSm90INS1_25CollectiveMainloopFwdSm90ILi2EN4cute5tupleIJNS5_1CILi1EEES8_S8_EEENS6_IJNS7_ILi128EEESA_SA_EEELi128ENS_10bfloat16_tEfNS_4arch4Sm90ELb1ELb0ELb1ELb1ELb0ELb1ELb0ELb1ELb1ELb1ELb1ELb0EEENS1_21CollectiveEpilogueFwdISB_S9_SC_SE_Li256ELb1ELb1ELb1ELb0EEENS1_36VarlenDynamicPersistentTileSchedulerILi128ELi128ELi256ELi128ELb1ELb1ELb1ELb1ELb1ELb1EEEEEEEEEvNT_6ParamsE,@function
        .size           _ZN7cutlass13device_kernelIN5flash11enable_sm90INS1_16FlashAttnFwdSm90INS1_25CollectiveMainloopFwdSm90ILi2EN4cute5tupleIJNS5_1CILi1EEES8_S8_EEENS6_IJNS7_ILi128EEESA_SA_EEELi128ENS_10bfloat16_tEfNS_4arch4Sm90ELb1ELb0ELb1ELb1ELb0ELb1ELb0ELb1ELb1ELb1ELb1ELb0EEENS1_21CollectiveEpilogueFwdISB_S9_SC_SE_Li256ELb1ELb1ELb1ELb0EEENS1_36VarlenDynamicPersistentTileSchedulerILi128ELi128ELi256ELi128ELb1ELb1ELb1ELb1ELb1ELb1EEEEEEEEEvNT_6ParamsE,(.L_x_71 - _ZN7cutlass13device_kernelIN5flash11enable_sm90INS1_16FlashAttnFwdSm90INS1_25CollectiveMainloopFwdSm90ILi2EN4cute5tupleIJNS5_1CILi1EEES8_S8_EEENS6_IJNS7_ILi128EEESA_SA_EEELi128ENS_10bfloat16_tEfNS_4arch4Sm90ELb1ELb0ELb1ELb1ELb0ELb1ELb0ELb1ELb1ELb1ELb1ELb0EEENS1_21CollectiveEpilogueFwdISB_S9_SC_SE_Li256ELb1ELb1ELb1ELb0EEENS1_36VarlenDynamicPersistentTileSchedulerILi128ELi128ELi256ELi128ELb1ELb1ELb1ELb1ELb1ELb1EEEEEEEEEvNT_6ParamsE)
        .other          _ZN7cutlass13device_kernelIN5flash11enable_sm90INS1_16FlashAttnFwdSm90INS1_25CollectiveMainloopFwdSm90ILi2EN4cute5tupleIJNS5_1CILi1EEES8_S8_EEENS6_IJNS7_ILi128EEESA_SA_EEELi128ENS_10bfloat16_tEfNS_4arch4Sm90ELb1ELb0ELb1ELb1ELb0ELb1ELb0ELb1ELb1ELb1ELb1ELb0EEENS1_21CollectiveEpilogueFwdISB_S9_SC_SE_Li256ELb1ELb1ELb1ELb0EEENS1_36VarlenDynamicPersistentTileSchedulerILi128ELi128ELi256ELi128ELb1ELb1ELb1ELb1ELb1ELb1EEEEEEEEEvNT_6ParamsE,@"STO_CUDA_ENTRY STV_DEFAULT"
_ZN7cutlass13device_kernelIN5flash11enable_sm90INS1_16FlashAttnFwdSm90INS1_25CollectiveMainloopFwdSm90ILi2EN4cute5tupleIJNS5_1CILi1EEES8_S8_EEENS6_IJNS7_ILi128EEESA_SA_EEELi128ENS_10bfloat16_tEfNS_4arch4Sm90ELb1ELb0ELb1ELb1ELb0ELb1ELb0ELb1ELb1ELb1ELb1ELb0EEENS1_21CollectiveEpilogueFwdISB_S9_SC_SE_Li256ELb1ELb1ELb1ELb0EEENS1_36VarlenDynamicPersistentTileSchedulerILi128ELi128ELi256ELi128ELb1ELb1ELb1ELb1ELb1ELb1EEEEEEEEEvNT_6ParamsE:
[----:B------:R-:W-:Y:S01]  /*0000*/  LDC R1, c[0x0][0x37c] ;  /* 0x0000df00ff017b82 */ /* 0x000fe20000000800 */
[----:B------:R-:W-:Y:S05]  /*0010*/  EXIT ;  /* 0x000000000000794d */ /* 0x000fea0003800000 */
.L_x_26:
        /* <DEDUP_REMOVED lines=14> */
.L_x_71:


//--------------------- .text._ZN7cutlass13device_kernelIN5flash11enable_sm90INS1_16FlashAttnFwdSm90INS1_25CollectiveMainloopFwdSm90ILi2EN4cute5tupleIJNS5_1CILi1EEES8_S8_EEENS6_IJNS7_ILi192EEENS7_ILi144EEENS7_ILi96EEEEEELi96ENS_10bfloat16_tEfNS_4arch4Sm90ELb0ELb0ELb1ELb0ELb0ELb0ELb0ELb0ELb1ELb1ELb1ELb0EEENS1_21CollectiveEpilogueFwdINS6_IJSA_SC_SB_EEES9_SE_SG_Li384ELb0ELb1ELb1ELb0EEENS1_19SingleTileSchedulerILb0ELb1ELb1ELi192EEEEEEEEEvNT_6ParamsE --------------------------
	.section	.text._ZN7cutlass13device_kernelIN5flash11enable_sm90INS1_16FlashAttnFwdSm90INS1_25CollectiveMainloopFwdSm90ILi2EN4cute5tupleIJNS5_1CILi1EEES8_S8_EEENS6_IJNS7_ILi192EEENS7_ILi144EEENS7_ILi96EEEEEELi96ENS_10bfloat16_tEfNS_4arch4Sm90ELb0ELb0ELb1ELb0ELb0ELb0ELb0ELb0ELb1ELb1ELb1ELb0EEENS1_21CollectiveEpilogueFwdINS6_IJSA_SC_SB_EEES9_SE_SG_Li384ELb0ELb1ELb1ELb0EEENS1_19SingleTileSchedulerILb0ELb1ELb1ELi192EEEEEEEEEvNT_6ParamsE,"ax",@progbits
	.align	128
.text._ZN7cutlass13device_kernelIN5flash11enable_sm90INS1_16FlashAttnFwdSm90INS1_25CollectiveMainloopFwdSm90ILi2EN4cute5tupleIJNS5_1CILi1EEES8_S8_EEENS6_IJNS7_ILi192EEENS7_ILi144EEENS7_ILi96EEEEEELi96ENS_10bfloat16_tEfNS_4arch4Sm90ELb0ELb0ELb1ELb0ELb0ELb0ELb0ELb0ELb1ELb1ELb1ELb0EEENS1_21CollectiveEpilogueFwdINS6_IJSA_SC_SB_EEES9_SE_SG_Li384ELb0ELb1ELb1ELb0EEENS1_19SingleTileSchedulerILb0ELb1ELb1ELi192EEEEEEEEEvNT_6ParamsE:
        .type           _ZN7cutlass13device_kernelIN5flash11enable_sm90INS1_16FlashAttnFwdSm90INS1_25CollectiveMainloopFwdSm90ILi2EN4cute5tupleIJNS5_1CILi1EEES8_S8_EEENS6_IJNS7_ILi192EEENS7_ILi144EEENS7_ILi96EEEEEELi96ENS_10bfloat16_tEfNS_4arch4Sm90ELb0ELb0ELb1ELb0ELb0ELb0ELb0ELb0ELb1ELb1ELb1ELb0EEENS1_21CollectiveEpilogueFwdINS6_IJSA_SC_SB_EEES9_SE_SG_Li384ELb0ELb1ELb1ELb0EEENS1_19SingleTileSchedulerILb0ELb1ELb1ELi192EEEEEEEEEvNT_6ParamsE,@function
        .size           _ZN7cutlass13device_kernelIN5flash11enable_sm90INS1_16FlashAttnFwdSm90INS1_25CollectiveMainloopFwdSm90ILi2EN4cute5tupleIJNS5_1CILi1EEES8_S8_EEENS6_IJNS7_ILi192EEENS7_ILi144EEENS7_ILi96EEEEEELi96ENS_10bfloat16_tEfNS_4arch4Sm90ELb0ELb0ELb1ELb0ELb0ELb0ELb0ELb0ELb1ELb1ELb1ELb0EEENS1_21CollectiveEpilogueFwdINS6_IJSA_SC_SB_EEES9_SE_SG_Li384ELb0ELb1ELb1ELb0EEENS1_19SingleTileSchedulerILb0ELb1ELb1ELi192EEEEEEEEEvNT_6ParamsE,(.L_x_72 - _ZN7cutlass13device_kernelIN5flash11enable_sm90INS1_16FlashAttnFwdSm90INS1_25CollectiveMainloopFwdSm90ILi2EN4cute5tupleIJNS5_1CILi1EEES8_S8_EEENS6_IJNS7_ILi192EEENS7_ILi144EEENS7_ILi96EEEEEELi96ENS_10bfloat16_tEfNS_4arch4Sm90ELb0ELb0ELb1ELb0ELb0ELb0ELb0ELb0ELb1ELb1ELb1ELb0EEENS1_21CollectiveEpilogueFwdINS6_IJSA_SC_SB_EEES9_SE_SG_Li384ELb0ELb1ELb1ELb0EEENS1_19SingleTileSchedulerILb0ELb1ELb1ELi192EEEEEEEEEvNT_6ParamsE)
        .other          _ZN7cutlass13device_kernelIN5flash11enable_sm90INS1_16FlashAttnFwdSm90INS1_25CollectiveMainloopFwdSm90ILi2EN4cute5tupleIJNS5_1CILi1EEES8_S8_EEENS6_IJNS7_ILi192EEENS7_ILi144EEENS7_ILi96EEEEEELi96ENS_10bfloat16_tEfNS_4arch4Sm90ELb0ELb0ELb1ELb0ELb0ELb0ELb0ELb0ELb1ELb1ELb1ELb0EEENS1_21CollectiveEpilogueFwdINS6_IJSA_SC_SB_EEES9_SE_SG_Li384ELb0ELb1ELb1ELb0EEENS1_19SingleTileSchedulerILb0ELb1ELb1ELi192EEEEEEEEEvNT_6ParamsE,@"STO_CUDA_ENTRY STV_DEFAULT"
_ZN7cutlass13device_kernelIN5flash11enable_sm90INS1_16FlashAttnFwdSm90INS1_25CollectiveMainloopFwdSm90ILi2EN4cute5tupleIJNS5_1CILi1EEES8_S8_EEENS6_IJNS7_ILi192EEENS7_ILi144EEENS7_ILi96EEEEEELi96ENS_10bfloat16_tEfNS_4arch4Sm90ELb0ELb0ELb1ELb0ELb0ELb0ELb0ELb0ELb1ELb1ELb1ELb0EEENS1_21CollectiveEpilogueFwdINS6_IJSA_SC_SB_EEES9_SE_SG_Li384ELb0ELb1ELb1ELb0EEENS1_19SingleTileSchedulerILb0ELb1ELb1ELi192EEEEEEEEEvNT_6ParamsE:
[----:B------:R-:W-:Y:S01]  /*0000*/  LDC R1, c[0x0][0x37c] ;  /* 0x0000df00ff017b82 */ /* 0x000fe20000000800 */
[----:B------:R-:W-:Y:S05]  /*0010*/  EXIT ;  /* 0x000000000000794d */ /* 0x000fea0003800000 */
.L_x_27:
        /* <DEDUP_REMOVED lines=14> */
.L_x_72:


//--------------------- .text._ZN7cutlass13device_kernelIN5flash11enable_sm90INS1_16FlashAttnFwdSm90INS1_25CollectiveMainloopFwdSm90ILi2EN4cute5tupleIJNS5_1CILi1EEES8_S8_EEENS6_IJNS7_ILi192EEENS7_ILi144EEENS7_ILi96EEEEEELi96ENS_10bfloat16_tEfNS_4arch4Sm90ELb0ELb0ELb1ELb1ELb0ELb0ELb0ELb0ELb1ELb1ELb1ELb0EEENS1_21CollectiveEpilogueFwdINS6_IJSA_SC_SB_EEES9_SE_SG_Li384ELb1ELb1ELb1ELb0EEENS1_36VarlenDynamicPersistentTileSchedulerILi192ELi144ELi384ELi128ELb1ELb1ELb1ELb0ELb1ELb1EEEEEEEEEvNT_6ParamsE --------------------------
	.section	.text._ZN7cutlass13device_kernelIN5flash11enable_sm90INS1_16FlashAttnFwdSm90INS1_25CollectiveMainloopFwdSm90ILi2EN4cute5tupleIJNS5_1CILi1EEES8_S8_EEENS6_IJNS7_ILi192EEENS7_ILi144EEENS7_ILi96EEEEEELi96ENS_10bfloat16_tEfNS_4arch4Sm90ELb0ELb0ELb1ELb1ELb0ELb0ELb0ELb0ELb1ELb1ELb1ELb0EEENS1_21CollectiveEpilogueFwdINS6_IJSA_SC_SB_EEES9_SE_SG_Li384ELb1ELb1ELb1ELb0EEENS1_36VarlenDynamicPersistentTileSchedulerILi192ELi144ELi384ELi128ELb1ELb1ELb1ELb0ELb1ELb1EEEEEEEEEvNT_6ParamsE,"ax",@progbits
	.align	128
.text._ZN7cutlass13device_kernelIN5flash11enable_sm90INS1_16FlashAttnFwdSm90INS1_25CollectiveMainloopFwdSm90ILi2EN4cute5tupleIJNS5_1CILi1EEES8_S8_EEENS6_IJNS7_ILi192EEENS7_ILi144EEENS7_ILi96EEEEEELi96ENS_10bfloat16_tEfNS_4arch4Sm90ELb0ELb0ELb1ELb1ELb0ELb0ELb0ELb0ELb1ELb1ELb1ELb0EEENS1_21CollectiveEpilogueFwdINS6_IJSA_SC_SB_EEES9_SE_SG_Li384ELb1ELb1ELb1ELb0EEENS1_36VarlenDynamicPersistentTileSchedulerILi192ELi144ELi384ELi128ELb1ELb1ELb1ELb0ELb1ELb1EEEEEEEEEvNT_6ParamsE:
        .type           _ZN7cutlass13device_kernelIN5flash11enable_sm90INS1_16FlashAttnFwdSm90INS1_25CollectiveMainloopFwdSm90ILi2EN4cute5tupleIJNS5_1CILi1EEES8_S8_EEENS6_IJNS7_ILi192EEENS7_ILi144EEENS7_ILi96EEEEEELi96ENS_10bfloat16_tEfNS_4arch4Sm90ELb0ELb0ELb1ELb1ELb0ELb0ELb0ELb0ELb1ELb1ELb1ELb0EEENS1_21CollectiveEpilogueFwdINS6_IJSA_SC_SB_EEES9_SE_SG_Li384ELb1ELb1ELb1ELb0EEENS1_36VarlenDynamicPersistentTileSchedulerILi192ELi144ELi384ELi128ELb1ELb1ELb1ELb0ELb1ELb1EEEEEEEEEvNT_6ParamsE,@function
        .size           _ZN7cutlass13device_kernelIN5flash11enable_sm90INS1_16FlashAttnFwdSm90INS1_25CollectiveMainloopFwdSm90ILi2EN4cute5tupleIJNS5_1CILi1EEES8_S8_EEENS6_IJNS7_ILi192EEENS7_ILi144EEENS7_ILi96EEEEEELi96ENS_10bfloat16_tEfNS_4arch4Sm90ELb0ELb0ELb1ELb1ELb0ELb0ELb0ELb0ELb1ELb1ELb1ELb0EEENS1_21CollectiveEpilogueFwdINS6_IJSA_SC_SB_EEES9_SE_SG_Li384ELb1ELb1ELb1ELb0EEENS1_36VarlenDynamicPersistentTileSchedulerILi192ELi144ELi384ELi128ELb1ELb1ELb1ELb0ELb1ELb1EEEEEEEEEvNT_6ParamsE,(.L_x_73 - _ZN7cutlass13device_kernelIN5flash11enable_sm90INS1_16FlashAttnFwdSm90INS1_25CollectiveMainloopFwdSm90ILi2EN4cute5tupleIJNS5_1CILi1EEES8_S8_EEENS6_IJNS7_ILi192EEENS7_ILi144EEENS7_ILi96EEEEEELi96ENS_10bfloat16_tEfNS_4arch4Sm90ELb0ELb0ELb1ELb1ELb0ELb0ELb0ELb0ELb1ELb1ELb1ELb0EEENS1_21CollectiveEpilogueFwdINS6_IJSA_SC_SB_EEES9_SE_SG_Li384ELb1ELb1ELb1ELb0EEENS1_36VarlenDynamicPersistentTileSchedulerILi192ELi144ELi384ELi128ELb1ELb1ELb1ELb0ELb1ELb1EEEEEEEEEvNT_6ParamsE)
        .other          _ZN7cutlass13device_kernelIN5flash11enable_sm90INS1_16FlashAttnFwdSm90INS1_25CollectiveMainloopFwdSm90ILi2EN4cute5tupleIJNS5_1CILi1EEES8_S8_EEENS6_IJNS7_ILi192EEENS7_ILi144EEENS7_ILi96EEEEEELi96ENS_10bfloat16_tEfNS_4arch4Sm90ELb0ELb0ELb1ELb1ELb0ELb0ELb0ELb0ELb1ELb1ELb1ELb0EEENS1_21CollectiveEpilogueFwdINS6_IJSA_SC_SB_EEES9_SE_SG_Li384ELb1ELb1ELb1ELb0EEENS1_36VarlenDynamicPersistentTileSchedulerILi192ELi144ELi384ELi128ELb1ELb1ELb1ELb0ELb1ELb1EEEEEEEEEvNT_6ParamsE,@"STO_CUDA_ENTRY STV_DEFAULT"
_ZN7cutlass13device_kernelIN5flash11enable_sm90INS1_16FlashAttnFwdSm90INS1_25CollectiveMainloopFwdSm90ILi2EN4cute5tupleIJNS5_1CILi1EEES8_S8_EEENS6_IJNS7_ILi192EEENS7_ILi144EEENS7_ILi96EEEEEELi96ENS_10bfloat16_tEfNS_4arch4Sm90ELb0ELb0ELb1ELb1ELb0ELb0ELb0ELb0ELb1ELb1ELb1ELb0EEENS1_21CollectiveEpilogueFwdINS6_IJSA_SC_SB_EEES9_SE_SG_Li384ELb1ELb1ELb1ELb0EEENS1_36VarlenDynamicPersistentTileSchedulerILi192ELi144ELi384ELi128ELb1ELb1ELb1ELb0ELb1ELb1EEEEEEEEEvNT_6ParamsE:
[----:B------:R-:W-:Y:S01]  /*0000*/  LDC R1, c[0x0][0x37c] ;  /* 0x0000df00ff017b82 */ /* 0x000fe20000000800 */
[----:B------:R-:W-:Y:S05]  /*0010*/  EXIT ;  /* 0x000000000000794d */ /* 0x000fea0003800000 */
.L_x_28:
        /* <DEDUP_REMOVED lines=14> */
.L_x_73:


//--------------------- .text._ZN7cutlass13device_kernelIN5flash11enable_sm90INS1_16FlashAttnFwdSm90INS1_25CollectiveMainloopFwdSm90ILi2EN4cute5tupleIJNS5_1CILi1EEES8_S8_EEENS6_IJNS7_ILi192EEENS7_ILi144EEENS7_ILi96EEEEEELi96ENS_10bfloat16_tEfNS_4arch4Sm90ELb0ELb0ELb1ELb1ELb0ELb1ELb0ELb0ELb1ELb1ELb1ELb0EEENS1_21CollectiveEpilogueFwdINS6_IJSA_SC_SB_EEES9_SE_SG_Li384ELb1ELb1ELb1ELb0EEENS1_36VarlenDynamicPersistentTileSchedulerILi192ELi144ELi384ELi128ELb1ELb1ELb1ELb0ELb1ELb1EEEEEEEEEvNT_6ParamsE --------------------------
	.section	.text._ZN7cutlass13device_kernelIN5flash11enable_sm90INS1_16FlashAttnFwdSm90INS1_25CollectiveMainloopFwdSm90ILi2EN4cute5tupleIJNS5_1CILi1EEES8_S8_EEENS6_IJNS7_ILi192EEENS7_ILi144EEENS7_ILi96EEEEEELi96ENS_10bfloat16_tEfNS_4arch4Sm90ELb0ELb0ELb1ELb1ELb0ELb1ELb0ELb0ELb1ELb1ELb1ELb0EEENS1_21CollectiveEpilogueFwdINS6_IJSA_SC_SB_EEES9_SE_SG_Li384ELb1ELb1ELb1ELb0EEENS1_36VarlenDynamicPersistentTileSchedulerILi192ELi144ELi384ELi128ELb1ELb1ELb1ELb0ELb1ELb1EEEEEEEEEvNT_6ParamsE,"ax",@progbits
	.align	128
.text._ZN7cutlass13device_kernelIN5flash11enable_sm90INS1_16FlashAttnFwdSm90INS1_25CollectiveMainloopFwdSm90ILi2EN4cute5tupleIJNS5_1CILi1EEES8_S8_EEENS6_IJNS7_ILi192EEENS7_ILi144EEENS7_ILi96EEEEEELi96ENS_10bfloat16_tEfNS_4arch4Sm90ELb0ELb0ELb1ELb1ELb0ELb1ELb0ELb0ELb1ELb1ELb1ELb0EEENS1_21CollectiveEpilogueFwdINS6_IJSA_SC_SB_EEES9_SE_SG_Li384ELb1ELb1ELb1ELb0EEENS1_36VarlenDynamicPersistentTileSchedulerILi192ELi144ELi384ELi128ELb1ELb1ELb1ELb0ELb1ELb1EEEEEEEEEvNT_6ParamsE:
        .type           _ZN7cutlass13device_kernelIN5flash11enable_sm90INS1_16FlashAttnFwdSm90INS1_25CollectiveMainloopFwdSm90ILi2EN4cute5tupleIJNS5_1CILi1EEES8_S8_EEENS6_IJNS7_ILi192EEENS7_ILi144EEENS7_ILi96EEEEEELi96ENS_10bfloat16_tEfNS_4arch4Sm90ELb0ELb0ELb1ELb1ELb0ELb1ELb0ELb0ELb1ELb1ELb1ELb0EEENS1_21CollectiveEpilogueFwdINS6_IJSA_SC_SB_EEES9_SE_SG_Li384ELb1ELb1ELb1ELb0EEENS1_36VarlenDynamicPersistentTileSchedulerILi192ELi144ELi384ELi128ELb1ELb1ELb1ELb0ELb1ELb1EEEEEEEEEvNT_6ParamsE,@function
        .size           _ZN7cutlass13device_kernelIN5flash11enable_sm90INS1_16FlashAttnFwdSm90INS1_25CollectiveMainloopFwdSm90ILi2EN4cute5tupleIJNS5_1CILi1EEES8_S8_EEENS6_IJNS7_ILi192EEENS7_ILi144EEENS7_ILi96EEEEEELi96ENS_10bfloat16_tEfNS_4arch4Sm90ELb0ELb0ELb1ELb1ELb0ELb1ELb0ELb0ELb1ELb1ELb1ELb0EEENS1_21CollectiveEpilogueFwdINS6_IJSA_SC_SB_EEES9_SE_SG_Li384ELb1ELb1ELb1ELb0EEENS1_36VarlenDynamicPersistentTileSchedulerILi192ELi144ELi384ELi128ELb1ELb1ELb1ELb0ELb1ELb1EEEEEEEEEvNT_6ParamsE,(.L_x_74 - _ZN7cutlass13device_kernelIN5flash11enable_sm90INS1_16FlashAttnFwdSm90INS1_25CollectiveMainloopFwdSm90ILi2EN4cute5tupleIJNS5_1CILi1EEES8_S8_EEENS6_IJNS7_ILi192EEENS7_ILi144EEENS7_ILi96EEEEEELi96ENS_10bfloat16_tEfNS_4arch4Sm90ELb0ELb0ELb1ELb1ELb0ELb1ELb0ELb0ELb1ELb1ELb1ELb0EEENS1_21CollectiveEpilogueFwdINS6_IJSA_SC_SB_EEES9_SE_SG_Li384ELb1ELb1ELb1ELb0EEENS1_36VarlenDynamicPersistentTileSchedulerILi192ELi144ELi384ELi128ELb1ELb1ELb1ELb0ELb1ELb1EEEEEEEEEvNT_6ParamsE)
        .other          _ZN7cutlass13device_kernelIN5flash11enable_sm90INS1_16FlashAttnFwdSm90INS1_25CollectiveMainloopFwdSm90ILi2EN4cute5tupleIJNS5_1CILi1EEES8_S8_EEENS6_IJNS7_ILi192EEENS7_ILi144EEENS7_ILi96EEEEEELi96ENS_10bfloat16_tEfNS_4arch4Sm90ELb0ELb0ELb1ELb1ELb0ELb1ELb0ELb0ELb1ELb1ELb1ELb0EEENS1_21CollectiveEpilogueFwdINS6_IJSA_SC_SB_EEES9_SE_SG_Li384ELb1ELb1ELb1ELb0EEENS1_36VarlenDynamicPersistentTileSchedulerILi192ELi144ELi384ELi128ELb1ELb1ELb1ELb0ELb1ELb1EEEEEEEEEvNT_6ParamsE,@"STO_CUDA_ENTRY STV_DEFAULT"
_ZN7cutlass13device_kernelIN5flash11enable_sm90INS1_16FlashAttnFwdSm90INS1_25CollectiveMainloopFwdSm90ILi2EN4cute5tupleIJNS5_1CILi1EEES8_S8_EEENS6_IJNS7_ILi192EEENS7_ILi144EEENS7_ILi96EEEEEELi96ENS_10bfloat16_tEfNS_4arch4Sm90ELb0ELb0ELb1ELb1ELb0ELb1ELb0ELb0ELb1ELb1ELb1ELb0EEENS1_21CollectiveEpilogueFwdINS6_IJSA_SC_SB_EEES9_SE_SG_Li384ELb1ELb1ELb1ELb0EEENS1_36VarlenDynamicPersistentTileSchedulerILi192ELi144ELi384ELi128ELb1ELb1ELb1ELb0ELb1ELb1EEEEEEEEEvNT_6ParamsE:
[----:B------:R-:W-:Y:S01]  /*0000*/  LDC R1, c[0x0][0x37c] ;  /* 0x0000df00ff017b82 */ /* 0x000fe20000000800 */
[----:B------:R-:W-:Y:S05]  /*0010*/  EXIT ;  /* 0x000000000000794d */ /* 0x000fea0003800000 */
.L_x_29:
        /* <DEDUP_REMOVED lines=14> */
.L_x_74:


//--------------------- .text._ZN7cutlass13device_kernelIN5flash11enable_sm90INS1_16FlashAttnFwdSm90INS1_25CollectiveMainloopFwdSm90ILi2EN4cute5tupleIJNS5_1CILi1EEES8_S8_EEENS6_IJNS7_ILi192EEENS7_ILi128EEENS7_ILi96EEEEEELi96ENS_10bfloat16_tEfNS_4arch4Sm90ELb0ELb1ELb1ELb0ELb0ELb0ELb0ELb0ELb1ELb1ELb1ELb0EEENS1_21CollectiveEpilogueFwdINS6_IJSA_SC_SB_EEES9_SE_SG_Li384ELb0ELb1ELb1ELb0EEENS1_19SingleTileSchedulerILb0ELb1ELb1ELi192EEEEEEEEEvNT_6ParamsE --------------------------
	.section	.text._ZN7cutlass13device_kernelIN5flash11enable_sm90INS1_16FlashAttnFwdSm90INS1_25CollectiveMainloopFwdSm90ILi2EN4cute5tupleIJNS5_1CILi1EEES8_S8_EEENS6_IJNS7_ILi192EEENS7_ILi128EEENS7_ILi96EEEEEELi96ENS_10bfloat16_tEfNS_4arch4Sm90ELb0ELb1ELb1ELb0ELb0ELb0ELb0ELb0ELb1ELb1ELb1ELb0EEENS1_21CollectiveEpilogueFwdINS6_IJSA_SC_SB_EEES9_SE_SG_Li384ELb0ELb1ELb1ELb0EEENS1_19SingleTileSchedulerILb0ELb1ELb1ELi192EEEEEEEEEvNT_6ParamsE,"ax",@progbits
	.align	128
.text._ZN7cutlass13device_kernelIN5flash11enable_sm90INS1_16FlashAttnFwdSm90INS1_25CollectiveMainloopFwdSm90ILi2EN4cute5tupleIJNS5_1CILi1EEES8_S8_EEENS6_IJNS7_ILi192EEENS7_ILi128EEENS7_ILi96EEEEEELi96ENS_10bfloat16_tEfNS_4arch4Sm90ELb0ELb1ELb1ELb0ELb0ELb0ELb0ELb0ELb1ELb1ELb1ELb0EEENS1_21CollectiveEpilogueFwdINS6_IJSA_SC_SB_EEES9_SE_SG_Li384ELb0ELb1ELb1ELb0EEENS1_19SingleTileSchedulerILb0ELb1ELb1ELi192EEEEEEEEEvNT_6ParamsE:
        .type           _ZN7cutlass13device_kernelIN5flash11enable_sm90INS1_16FlashAttnFwdSm90INS1_25CollectiveMainloopFwdSm90ILi2EN4cute5tupleIJNS5_1CILi1EEES8_S8_EEENS6_IJNS7_ILi192EEENS7_ILi128EEENS7_ILi96EEEEEELi96ENS_10bfloat16_tEfNS_4arch4Sm90ELb0ELb1ELb1ELb0ELb0ELb0ELb0ELb0ELb1ELb1ELb1ELb0EEENS1_21CollectiveEpilogueFwdINS6_IJSA_SC_SB_EEES9_SE_SG_Li384ELb0ELb1ELb1ELb0EEENS1_19SingleTileSchedulerILb0ELb1ELb1ELi192EEEEEEEEEvNT_6ParamsE,@function
        .size           _ZN7cutlass13device_kernelIN5flash11enable_sm90INS1_16FlashAttnFwdSm90INS1_25CollectiveMainloopFwdSm90ILi2EN4cute5tupleIJNS5_1CILi1EEES8_S8_EEENS6_IJNS7_ILi192EEENS7_ILi128EEENS7_ILi96EEEEEELi96ENS_10bfloat16_tEfNS_4arch4Sm90ELb0ELb1ELb1ELb0ELb0ELb0ELb0ELb0ELb1ELb1ELb1ELb0EEENS1_21CollectiveEpilogueFwdINS6_IJSA_SC_SB_EEES9_SE_SG_Li384ELb0ELb1ELb1ELb0EEENS1_19SingleTileSchedulerILb0ELb1ELb1ELi192EEEEEEEEEvNT_6ParamsE,(.L_x_75 - _ZN7cutlass13device_kernelIN5flash11enable_sm90INS1_16FlashAttnFwdSm90INS1_25CollectiveMainloopFwdSm90ILi2EN4cute5tupleIJNS5_1CILi1EEES8_S8_EEENS6_IJNS7_ILi192EEENS7_ILi128EEENS7_ILi96EEEEEELi96ENS_10bfloat16_tEfNS_4arch4Sm90ELb0ELb1ELb1ELb0ELb0ELb0ELb0ELb0ELb1ELb1ELb1ELb0EEENS1_21CollectiveEpilogueFwdINS6_IJSA_SC_SB_EEES9_SE_SG_Li384ELb0ELb1ELb1ELb0EEENS1_19SingleTileSchedulerILb0ELb1ELb1ELi192EEEEEEEEEvNT_6ParamsE)
        .other          _ZN7cutlass13device_kernelIN5flash11enable_sm90INS1_16FlashAttnFwdSm90INS1_25CollectiveMainloopFwdSm90ILi2EN4cute5tupleIJNS5_1CILi1EEES8_S8_EEENS6_IJNS7_ILi192EEENS7_ILi128EEENS7_ILi96EEEEEELi96ENS_10bfloat16_tEfNS_4arch4Sm90ELb0ELb1ELb1ELb0ELb0ELb0ELb0ELb0ELb1ELb1ELb1ELb0EEENS1_21CollectiveEpilogueFwdINS6_IJSA_SC_SB_EEES9_SE_SG_Li384ELb0ELb1ELb1ELb0EEENS1_19SingleTileSchedulerILb0ELb1ELb1ELi192EEEEEEEEEvNT_6ParamsE,@"STO_CUDA_ENTRY STV_DEFAULT"
_ZN7cutlass13device_kernelIN5flash11enable_sm90INS1_16FlashAttnFwdSm90INS1_25CollectiveMainloopFwdSm90ILi2EN4cute5tupleIJNS5_1CILi1EEES8_S8_EEENS6_IJNS7_ILi192EEENS7_ILi128EEENS7_ILi96EEEEEELi96ENS_10bfloat16_tEfNS_4arch4Sm90ELb0ELb1ELb1ELb0ELb0ELb0ELb0ELb0ELb1ELb1ELb1ELb0EEENS1_21CollectiveEpilogueFwdINS6_IJSA_SC_SB_EEES9_SE_SG_Li384ELb0ELb1ELb1ELb0EEENS1_19SingleTileSchedulerILb0ELb1ELb1ELi192EEEEEEEEEvNT_6ParamsE:
[----:B------:R-:W-:Y:S01]  /*0000*/  LDC R1, c[0x0][0x37c] ;  /* 0x0000df00ff017b82 */ /* 0x000fe20000000800 */
[----:B------:R-:W-:Y:S05]  /*0010*/  EXIT ;  /* 0x000000000000794d */ /* 0x000fea0003800000 */
.L_x_30:
        /* <DEDUP_REMOVED lines=14> */
.L_x_75:


//--------------------- .text._ZN7cutlass13device_kernelIN5flash11enable_sm90INS1_16FlashAttnFwdSm90INS1_25CollectiveMainloopFwdSm90ILi2EN4cute5tupleIJNS5_1CILi1EEES8_S8_EEENS6_IJNS7_ILi192EEENS7_ILi128EEENS7_ILi96EEEEEELi96ENS_10bfloat16_tEfNS_4arch4Sm90ELb0ELb1ELb1ELb1ELb0ELb0ELb0ELb0ELb1ELb1ELb1ELb0EEENS1_21CollectiveEpilogueFwdINS6_IJSA_SC_SB_EEES9_SE_SG_Li384ELb1ELb1ELb1ELb0EEENS1_36VarlenDynamicPersistentTileSchedulerILi192ELi128ELi384ELi128ELb1ELb1ELb1ELb1ELb0ELb1EEEEEEEEEvNT_6ParamsE --------------------------
	.section	.text._ZN7cutlass13device_kernelIN5flash11enable_sm90INS1_16FlashAttnFwdSm90INS1_25CollectiveMainloopFwdSm90ILi2EN4cute5tupleIJNS5_1CILi1EEES8_S8_EEENS6_IJNS7_ILi192EEENS7_ILi128EEENS7_ILi96EEEEEELi96ENS_10bfloat16_tEfNS_4arch4Sm90ELb0ELb1ELb1ELb1ELb0ELb0ELb0ELb0ELb1ELb1ELb1ELb0EEENS1_21CollectiveEpilogueFwdINS6_IJSA_SC_SB_EEES9_SE_SG_Li384ELb1ELb1ELb1ELb0EEENS1_36VarlenDynamicPersistentTileSchedulerILi192ELi128ELi384ELi128ELb1ELb1ELb1ELb1ELb0ELb1EEEEEEEEEvNT_6ParamsE,"ax",@progbits
	.align	128
.text._ZN7cutlass13device_kernelIN5flash11enable_sm90INS1_16FlashAttnFwdSm90INS1_25CollectiveMainloopFwdSm90ILi2EN4cute5tupleIJNS5_1CILi1EEES8_S8_EEENS6_IJNS7_ILi192EEENS7_ILi128EEENS7_ILi96EEEEEELi96ENS_10bfloat16_tEfNS_4arch4Sm90ELb0ELb1ELb1ELb1ELb0ELb0ELb0ELb0ELb1ELb1ELb1ELb0EEENS1_21CollectiveEpilogueFwdINS6_IJSA_SC_SB_EEES9_SE_SG_Li384ELb1ELb1ELb1ELb0EEENS1_36VarlenDynamicPersistentTileSchedulerILi192ELi128ELi384ELi128ELb1ELb1ELb1ELb1ELb0ELb1EEEEEEEEEvNT_6ParamsE:
        .type           _ZN7cutlass13device_kernelIN5flash11enable_sm90INS1_16FlashAttnFwdSm90INS1_25CollectiveMainloopFwdSm90ILi2EN4cute5tupleIJNS5_1CILi1EEES8_S8_EEENS6_IJNS7_ILi192EEENS7_ILi128EEENS7_ILi96EEEEEELi96ENS_10bfloat16_tEfNS_4arch4Sm90ELb0ELb1ELb1ELb1ELb0ELb0ELb0ELb0ELb1ELb1ELb1ELb0EEENS1_21CollectiveEpilogueFwdINS6_IJSA_SC_SB_EEES9_SE_SG_Li384ELb1ELb1ELb1ELb0EEENS1_36VarlenDynamicPersistentTileSchedulerILi192ELi128ELi384ELi128ELb1ELb1ELb1ELb1ELb0ELb1EEEEEEEEEvNT_6ParamsE,@function
        .size           _ZN7cutlass13device_kernelIN5flash11enable_sm90INS1_16FlashAttnFwdSm90INS1_25CollectiveMainloopFwdSm90ILi2EN4cute5tupleIJNS5_1CILi1EEES8_S8_EEENS6_IJNS7_ILi192EEENS7_ILi128EEENS7_ILi96EEEEEELi96ENS_10bfloat16_tEfNS_4arch4Sm90ELb0ELb1ELb1ELb1ELb0ELb0ELb0ELb0ELb1ELb1ELb1ELb0EEENS1_21CollectiveEpilogueFwdINS6_IJSA_SC_SB_EEES9_SE_SG_Li384ELb1ELb1ELb1ELb0EEENS1_36VarlenDynamicPersistentTileSchedulerILi192ELi128ELi384ELi128ELb1ELb1ELb1ELb1ELb0ELb1EEEEEEEEEvNT_6ParamsE,(.L_x_76 - _ZN7cutlass13device_kernelIN5flash11enable_sm90INS1_16FlashAttnFwdSm90INS1_25CollectiveMainloopFwdSm90ILi2EN4cute5tupleIJNS5_1CILi1EEES8_S8_EEENS6_IJNS7_ILi192EEENS7_ILi128EEENS7_ILi96EEEEEELi96ENS_10bfloat16_tEfNS_4arch4Sm90ELb0ELb1ELb1ELb1ELb0ELb0ELb0ELb0ELb1ELb1ELb1ELb0EEENS1_21CollectiveEpilogueFwdINS6_IJSA_SC_SB_EEES9_SE_SG_Li384ELb1ELb1ELb1ELb0EEENS1_36VarlenDynamicPersistentTileSchedulerILi192ELi128ELi384ELi128ELb1ELb1ELb1ELb1ELb0ELb1EEEEEEEEEvNT_6ParamsE)
        .other          _ZN7cutlass13device_kernelIN5flash11enable_sm90INS1_16FlashAttnFwdSm90INS1_25CollectiveMainloopFwdSm90ILi2EN4cute5tupleIJNS5_1CILi1EEES8_S8_EEENS6_IJNS7_ILi192EEENS7_ILi128EEENS7_ILi96EEEEEELi96ENS_10bfloat16_tEfNS_4arch4Sm90ELb0ELb1ELb1ELb1ELb0ELb0ELb0ELb0ELb1ELb1ELb1ELb0EEENS1_21CollectiveEpilogueFwdINS6_IJSA_SC_SB_EEES9_SE_SG_Li384ELb1ELb1ELb1ELb0EEENS1_36VarlenDynamicPersistentTileSchedulerILi192ELi128ELi384ELi128ELb1ELb1ELb1ELb1ELb0ELb1EEEEEEEEEvNT_6ParamsE,@"STO_CUDA_ENTRY STV_DEFAULT"
_ZN7cutlass13device_kernelIN5flash11enable_sm90INS1_16FlashAttnFwdSm90INS1_25CollectiveMainloopFwdSm90ILi2EN4cute5tupleIJNS5_1CILi1EEES8_S8_EEENS6_IJNS7_ILi192EEENS7_ILi128EEENS7_ILi96EEEEEELi96ENS_10bfloat16_tEfNS_4arch4Sm90ELb0ELb1ELb1ELb1ELb0ELb0ELb0ELb0ELb1ELb1ELb1ELb0EEENS1_21CollectiveEpilogueFwdINS6_IJSA_SC_SB_EEES9_SE_SG_Li384ELb1ELb1ELb1ELb0EEENS1_36VarlenDynamicPersistentTileSchedulerILi192ELi128ELi384ELi128ELb1ELb1ELb1ELb1ELb0ELb1EEEEEEEEEvNT_6ParamsE:
[----:B------:R-:W-:Y:S01]  /*0000*/  LDC R1, c[0x0][0x37c] ;  /* 0x0000df00ff017b82 */ /* 0x000fe20000000800 */
[----:B------:R-:W-:Y:S05]  /*0010*/  EXIT ;  /* 0x000000000000794d */ /* 0x000fea0003800000 */
.L_x_31:
        /* <DEDUP_REMOVED lines=14> */
.L_x_76:


//--------------------- .text._ZN7cutlass13device_kernelIN5flash11enable_sm90INS1_16FlashAttnFwdSm90INS1_25CollectiveMainloopFwdSm90ILi2EN4cute5tupleIJNS5_1CILi1EEES8_S8_EEENS6_IJNS7_ILi192EEENS7_ILi128EEENS7_ILi96EEEEEELi96ENS_10bfloat16_tEfNS_4arch4Sm90ELb0ELb1ELb1ELb1ELb0ELb1ELb0ELb0ELb1ELb1ELb1ELb0EEENS1_21CollectiveEpilogueFwdINS6_IJSA_SC_SB_EEES9_SE_SG_Li384ELb1ELb1ELb1ELb0EEENS1_36VarlenDynamicPersistentTileSchedulerILi192ELi128ELi384ELi128ELb1ELb1ELb1ELb1ELb0ELb1EEEEEEEEEvNT_6ParamsE --------------------------
	.section	.text._ZN7cutlass13device_kernelIN5flash11enable_sm90INS1_16FlashAttnFwdSm90INS1_25CollectiveMainloopFwdSm90ILi2EN4cute5tupleIJNS5_1CILi1EEES8_S8_EEENS6_IJNS7_ILi192EEENS7_ILi128EEENS7_ILi96EEEEEELi96ENS_10bfloat16_tEfNS_4arch4Sm90ELb0ELb1ELb1ELb1ELb0ELb1ELb0ELb0ELb1ELb1ELb1ELb0EEENS1_21CollectiveEpilogueFwdINS6_IJSA_SC_SB_EEES9_SE_SG_Li384ELb1ELb1ELb1ELb0EEENS1_36VarlenDynamicPersistentTileSchedulerILi192ELi128ELi384ELi128ELb1ELb1ELb1ELb1ELb0ELb1EEEEEEEEEvNT_6ParamsE,"ax",@progbits
	.align	128
.text._ZN7cutlass13device_kernelIN5flash11enable_sm90INS1_16FlashAttnFwdSm90INS1_25CollectiveMainloopFwdSm90ILi2EN4cute5tupleIJNS5_1CILi1EEES8_S8_EEENS6_IJNS7_ILi192EEENS7_ILi128EEENS7_ILi96EEEEEELi96ENS_10bfloat16_tEfNS_4arch4Sm90ELb0ELb1ELb1ELb1ELb0ELb1ELb0ELb0ELb1ELb1ELb1ELb0EEENS1_21CollectiveEpilogueFwdINS6_IJSA_SC_SB_EEES9_SE_SG_Li384ELb1ELb1ELb1ELb0EEENS1_36VarlenDynamicPersistentTileSchedulerILi192ELi128ELi384ELi128ELb1ELb1ELb1ELb1ELb0ELb1EEEEEEEEEvNT_6ParamsE:
        .type           _ZN7cutlass13device_kernelIN5flash11enable_sm90INS1_16FlashAttnFwdSm90INS1_25CollectiveMainloopFwdSm90ILi2EN4cute5tupleIJNS5_1CILi1EEES8_S8_EEENS6_IJNS7_ILi192EEENS7_ILi128EEENS7_ILi96EEEEEELi96ENS_10bfloat16_tEfNS_4arch4Sm90ELb0ELb1ELb1ELb1ELb0ELb1ELb0ELb0ELb1ELb1ELb1ELb0EEENS1_21CollectiveEpilogueFwdINS6_IJSA_SC_SB_EEES9_SE_SG_Li384ELb1ELb1ELb1ELb0EEENS1_36VarlenDynamicPersistentTileSchedulerILi192ELi128ELi384ELi128ELb1ELb1ELb1ELb1ELb0ELb1EEEEEEEEEvNT_6ParamsE,@function
        .size           _ZN7cutlass13device_kernelIN5flash11enable_sm90INS1_16FlashAttnFwdSm90INS1_25CollectiveMainloopFwdSm90ILi2EN4cute5tupleIJNS5_1CILi1EEES8_S8_EEENS6_IJNS7_ILi192EEENS7_ILi128EEENS7_ILi96EEEEEELi96ENS_10bfloat16_tEfNS_4arch4Sm90ELb0ELb1ELb1ELb1ELb0ELb1ELb0ELb0ELb1ELb1ELb1ELb0EEENS1_21CollectiveEpilogueFwdINS6_IJSA_SC_SB_EEES9_SE_SG_Li384ELb1ELb1ELb1ELb0EEENS1_36VarlenDynamicPersistentTileSchedulerILi192ELi128ELi384ELi128ELb1ELb1ELb1ELb1ELb0ELb1EEEEEEEEEvNT_6ParamsE,(.L_x_77 - _ZN7cutlass13device_kernelIN5flash11enable_sm90INS1_16FlashAttnFwdSm90INS1_25CollectiveMainloopFwdSm90ILi2EN4cute5tupleIJNS5_1CILi1EEES8_S8_EEENS6_IJNS7_ILi192EEENS7_ILi128EEENS7_ILi96EEEEEELi96ENS_10bfloat16_tEfNS_4arch4Sm90ELb0ELb1ELb1ELb1ELb0ELb1ELb0ELb0ELb1ELb1ELb1ELb0EEENS1_21CollectiveEpilogueFwdINS6_IJSA_SC_SB_EEES9_SE_SG_Li384ELb1ELb1ELb1ELb0EEENS1_36VarlenDynamicPersistentTileSchedulerILi192ELi128ELi384ELi128ELb1ELb1ELb1ELb1ELb0ELb1EEEEEEEEEvNT_6ParamsE)
        .other          _ZN7cutlass13device_kernelIN5flash11enable_sm90INS1_16FlashAttnFwdSm90INS1_25CollectiveMainloopFwdSm90ILi2EN4cute5tupleIJNS5_1CILi1EEES8_S8_EEENS6_IJNS7_ILi192EEENS7_ILi128EEENS7_ILi96EEEEEELi96ENS_10bfloat16_tEfNS_4arch4Sm90ELb0ELb1ELb1ELb1ELb0ELb1ELb0ELb0ELb1ELb1ELb1ELb0EEENS1_21CollectiveEpilogueFwdINS6_IJSA_SC_SB_EEES9_SE_SG_Li384ELb1ELb1ELb1ELb0EEENS1_36VarlenDynamicPersistentTileSchedulerILi192ELi128ELi384ELi128ELb1ELb1ELb1ELb1ELb0ELb1EEEEEEEEEvNT_6ParamsE,@"STO_CUDA_ENTRY STV_DEFAULT"
_ZN7cutlass13device_kernelIN5flash11enable_sm90INS1_16FlashAttnFwdSm90INS1_25CollectiveMainloopFwdSm90ILi2EN4cute5tupleIJNS5_1CILi1EEES8_S8_EEENS6_IJNS7_ILi192EEENS7_ILi128EEENS7_ILi96EEEEEELi96ENS_10bfloat16_tEfNS_4arch4Sm90ELb0ELb1ELb1ELb1ELb0ELb1ELb0ELb0ELb1ELb1ELb1ELb0EEENS1_21CollectiveEpilogueFwdINS6_IJSA_SC_SB_EEES9_SE_SG_Li384ELb1ELb1ELb1ELb0EEENS1_36VarlenDynamicPersistentTileSchedulerILi192ELi128ELi384ELi128ELb1ELb1ELb1ELb1ELb0ELb1EEEEEEEEEvNT_6ParamsE:
[----:B------:R-:W-:Y:S01]  /*0000*/  LDC R1, c[0x0][0x37c] ;  /* 0x0000df00ff017b82 */ /* 0x000fe20000000800 */
[----:B------:R-:W-:Y:S05]  /*0010*/  EXIT ;  /* 0x000000000000794d */ /* 0x000fea0003800000 */
.L_x_32:
        /* <DEDUP_REMOVED lines=14> */
.L_x_77:


//--------------------- .text._ZN7cutlass13device_kernelIN5flash11enable_sm90INS1_16FlashAttnFwdSm90INS1_25CollectiveMainloopFwdSm90ILi2EN4cute5tupleIJNS5_1CILi1EEES8_S8_EEENS6_IJNS7_ILi192EEENS7_ILi144EEENS7_ILi96EEEEEELi96ENS_10bfloat16_tEfNS_4arch4Sm90ELb1ELb0ELb1ELb0ELb0ELb0ELb0ELb0ELb1ELb1ELb1ELb0EEENS1_21CollectiveEpilogueFwdINS6_IJSA_SC_SB_EEES9_SE_SG_Li384ELb0ELb1ELb1ELb0EEENS1_19SingleTileSchedulerILb0ELb1ELb1ELi192EEEEEEEEEvNT_6ParamsE --------------------------
	.section	.text._ZN7cutlass13device_kernelIN5flash11enable_sm90INS1_16FlashAttnFwdSm90INS1_25CollectiveMainloopFwdSm90ILi2EN4cute5tupleIJNS5_1CILi1EEES8_S8_EEENS6_IJNS7_ILi192EEENS7_ILi144EEENS7_ILi96EEEEEELi96ENS_10bfloat16_tEfNS_4arch4Sm90ELb1ELb0ELb1ELb0ELb0ELb0ELb0ELb0ELb1ELb1ELb1ELb0EEENS1_21CollectiveEpilogueFwdINS6_IJSA_SC_SB_EEES9_SE_SG_Li384ELb0ELb1ELb1ELb0EEENS1_19SingleTileSchedulerILb0ELb1ELb1ELi192EEEEEEEEEvNT_6ParamsE,"ax",@progbits
	.align	128
.text._ZN7cutlass13device_kernelIN5flash11enable_sm90INS1_16FlashAttnFwdSm90INS1_25CollectiveMainloopFwdSm90ILi2EN4cute5tupleIJNS5_1CILi1EEES8_S8_EEENS6_IJNS7_ILi192EEENS7_ILi144EEENS7_ILi96EEEEEELi96ENS_10bfloat16_tEfNS_4arch4Sm90ELb1ELb0ELb1ELb0ELb0ELb0ELb0ELb0ELb1ELb1ELb1ELb0EEENS1_21CollectiveEpilogueFwdINS6_IJSA_SC_SB_EEES9_SE_SG_Li384ELb0ELb1ELb1ELb0EEENS1_19SingleTileSchedulerILb0ELb1ELb1ELi192EEEEEEEEEvNT_6ParamsE:
        .type           _ZN7cutlass13device_kernelIN5flash11enable_sm90INS1_16FlashAttnFwdSm90INS1_25CollectiveMainloopFwdSm90ILi2EN4cute5tupleIJNS5_1CILi1EEES8_S8_EEENS6_IJNS7_ILi192EEENS7_ILi144EEENS7_ILi96EEEEEELi96ENS_10bfloat16_tEfNS_4arch4Sm90ELb1ELb0ELb1ELb0ELb0ELb0ELb0ELb0ELb1ELb1ELb1ELb0EEENS1_21CollectiveEpilogueFwdINS6_IJSA_SC_SB_EEES9_SE_SG_Li384ELb0ELb1ELb1ELb0EEENS1_19SingleTileSchedulerILb0ELb1ELb1ELi192EEEEEEEEEvNT_6ParamsE,@function
        .size           _ZN7cutlass13device_kernelIN5flash11enable_sm90INS1_16FlashAttnFwdSm90INS1_25CollectiveMainloopFwdSm90ILi2EN4cute5tupleIJNS5_1CILi1EEES8_S8_EEENS6_IJNS7_ILi192EEENS7_ILi144EEENS7_ILi96EEEEEELi96ENS_10bfloat16_tEfNS_4arch4Sm90ELb1ELb0ELb1ELb0ELb0ELb0ELb0ELb0ELb1ELb1ELb1ELb0EEENS1_21CollectiveEpilogueFwdINS6_IJSA_SC_SB_EEES9_SE_SG_Li384ELb0ELb1ELb1ELb0EEENS1_19SingleTileSchedulerILb0ELb1ELb1ELi192EEEEEEEEEvNT_6ParamsE,(.L_x_78 - _ZN7cutlass13device_kernelIN5flash11enable_sm90INS1_16FlashAttnFwdSm90INS1_25CollectiveMainloopFwdSm90ILi2EN4cute5tupleIJNS5_1CILi1EEES8_S8_EEENS6_IJNS7_ILi192EEENS7_ILi144EEENS7_ILi96EEEEEELi96ENS_10bfloat16_tEfNS_4arch4Sm90ELb1ELb0ELb1ELb0ELb0ELb0ELb0ELb0ELb1ELb1ELb1ELb0EEENS1_21CollectiveEpilogueFwdINS6_IJSA_SC_SB_EEES9_SE_SG_Li384ELb0ELb1ELb1ELb0EEENS1_19SingleTileSchedulerILb0ELb1ELb1ELi192EEEEEEEEEvNT_6ParamsE)
        .other          _ZN7cutlass13device_kernelIN5flash11enable_sm90INS1_16FlashAttnFwdSm90INS1_25CollectiveMainloopFwdSm90ILi2EN4cute5tupleIJNS5_1CILi1EEES8_S8_EEENS6_IJNS7_ILi192EEENS7_ILi144EEENS7_ILi96EEEEEELi96ENS_10bfloat16_tEfNS_4arch4Sm90ELb1ELb0ELb1ELb0ELb0ELb0ELb0ELb0ELb1ELb1ELb1ELb0EEENS1_21CollectiveEpilogueFwdINS6_IJSA_SC_SB_EEES9_SE_SG_Li384ELb0ELb1ELb1ELb0EEENS1_19SingleTileSchedulerILb0ELb1ELb1ELi192EEEEEEEEEvNT_6ParamsE,@"STO_CUDA_ENTRY STV_DEFAULT"
_ZN7cutlass13device_kernelIN5flash11enable_sm90INS1_16FlashAttnFwdSm90INS1_25CollectiveMainloopFwdSm90ILi2EN4cute5tupleIJNS5_1CILi1EEES8_S8_EEENS6_IJNS7_ILi192EEENS7_ILi144EEENS7_ILi96EEEEEELi96ENS_10bfloat16_tEfNS_4arch4Sm90ELb1ELb0ELb1ELb0ELb0ELb0ELb0ELb0ELb1ELb1ELb1ELb0EEENS1_21CollectiveEpilogueFwdINS6_IJSA_SC_SB_EEES9_SE_SG_Li384ELb0ELb1ELb1ELb0EEENS1_19SingleTileSchedulerILb0ELb1ELb1ELi192EEEEEEEEEvNT_6ParamsE:
[----:B------:R-:W-:Y:S01]  /*0000*/  LDC R1, c[0x0][0x37c] ;  /* 0x0000df00ff017b82 */ /* 0x000fe20000000800 */
[----:B------:R-:W-:Y:S05]  /*0010*/  EXIT ;  /* 0x000000000000794d */ /* 0x000fea0003800000 */
.L_x_33:
        /* <DEDUP_REMOVED lines=14> */
.L_x_78:


//--------------------- .text._ZN7cutlass13device_kernelIN5flash11enable_sm90INS1_16FlashAttnFwdSm90INS1_25CollectiveMainloopFwdSm90ILi2EN4cute5tupleIJNS5_1CILi1EEES8_S8_EEENS6_IJNS7_ILi192EEENS7_ILi144EEENS7_ILi96EEEEEELi96ENS_10bfloat16_tEfNS_4arch4Sm90ELb1ELb0ELb1ELb1ELb0ELb0ELb0ELb0ELb1ELb1ELb1ELb0EEENS1_21CollectiveEpilogueFwdINS6_IJSA_SC_SB_EEES9_SE_SG_Li384ELb1ELb1ELb1ELb0EEENS1_36VarlenDynamicPersistentTileSchedulerILi192ELi144ELi384ELi128ELb1ELb1ELb1ELb1ELb1ELb1EEEEEEEEEvNT_6ParamsE --------------------------
	.section	.text._ZN7cutlass13device_kernelIN5flash11enable_sm90INS1_16FlashAttnFwdSm90INS1_25CollectiveMainloopFwdSm90ILi2EN4cute5tupleIJNS5_1CILi1EEES8_S8_EEENS6_IJNS7_ILi192EEENS7_ILi144EEENS7_ILi96EEEEEELi96ENS_10bfloat16_tEfNS_4arch4Sm90ELb1ELb0ELb1ELb1ELb0ELb0ELb0ELb0ELb1ELb1ELb1ELb0EEENS1_21CollectiveEpilogueFwdINS6_IJSA_SC_SB_EEES9_SE_SG_Li384ELb1ELb1ELb1ELb0EEENS1_36VarlenDynamicPersistentTileSchedulerILi192ELi144ELi384ELi128ELb1ELb1ELb1ELb1ELb1ELb1EEEEEEEEEvNT_6ParamsE,"ax",@progbits
	.align	128
.text._ZN7cutlass13device_kernelIN5flash11enable_sm90INS1_16FlashAttnFwdSm90INS1_25CollectiveMainloopFwdSm90ILi2EN4cute5tupleIJNS5_1CILi1EEES8_S8_EEENS6_IJNS7_ILi192EEENS7_ILi144EEENS7_ILi96EEEEEELi96ENS_10bfloat16_tEfNS_4arch4Sm90ELb1ELb0ELb1ELb1ELb0ELb0ELb0ELb0ELb1ELb1ELb1ELb0EEENS1_21CollectiveEpilogueFwdINS6_IJSA_SC_SB_EEES9_SE_SG_Li384ELb1ELb1ELb1ELb0EEENS1_36VarlenDynamicPersistentTileSchedulerILi192ELi144ELi384ELi128ELb1ELb1ELb1ELb1ELb1ELb1EEEEEEEEEvNT_6ParamsE:
        .type           _ZN7cutlass13device_kernelIN5flash11enable_sm90INS1_16FlashAttnFwdSm90INS1_25CollectiveMainloopFwdSm90ILi2EN4cute5tupleIJNS5_1CILi1EEES8_S8_EEENS6_IJNS7_ILi192EEENS7_ILi144EEENS7_ILi96EEEEEELi96ENS_10bfloat16_tEfNS_4arch4Sm90ELb1ELb0ELb1ELb1ELb0ELb0ELb0ELb0ELb1ELb1ELb1ELb0EEENS1_21CollectiveEpilogueFwdINS6_IJSA_SC_SB_EEES9_SE_SG_Li384ELb1ELb1ELb1ELb0EEENS1_36VarlenDynamicPersistentTileSchedulerILi192ELi144ELi384ELi128ELb1ELb1ELb1ELb1ELb1ELb1EEEEEEEEEvNT_6ParamsE,@function
        .size           _ZN7cutlass13device_kernelIN5flash11enable_sm90INS1_16FlashAttnFwdSm90INS1_25CollectiveMainloopFwdSm90ILi2EN4cute5tupleIJNS5_1CILi1EEES8_S8_EEENS6_IJNS7_ILi192EEENS7_ILi144EEENS7_ILi96EEEEEELi96ENS_10bfloat16_tEfNS_4arch4Sm90ELb1ELb0ELb1ELb1ELb0ELb0ELb0ELb0ELb1ELb1ELb1ELb0EEENS1_21CollectiveEpilogueFwdINS6_IJSA_SC_SB_EEES9_SE_SG_Li384ELb1ELb1ELb1ELb0EEENS1_36VarlenDynamicPersistentTileSchedulerILi192ELi144ELi384ELi128ELb1ELb1ELb1ELb1ELb1ELb1EEEEEEEEEvNT_6ParamsE,(.L_x_79 - _ZN7cutlass13device_kernelIN5flash11enable_sm90INS1_16FlashAttnFwdSm90INS1_25CollectiveMainloopFwdSm90ILi2EN4cute5tupleIJNS5_1CILi1EEES8_S8_EEENS6_IJNS7_ILi192EEENS7_ILi144EEENS7_ILi96EEEEEELi96ENS_10bfloat16_tEfNS_4arch4Sm90ELb1ELb0ELb1ELb1ELb0ELb0ELb0ELb0ELb1ELb1ELb1ELb0EEENS1_21CollectiveEpilogueFwdINS6_IJSA_SC_SB_EEES9_SE_SG_Li384ELb1ELb1ELb1ELb0EEENS1_36VarlenDynamicPersistentTileSchedulerILi192ELi144ELi384ELi128ELb1ELb1ELb1ELb1ELb1ELb1EEEEEEEEEvNT_6ParamsE)
        .other          _ZN7cutlass13device_kernelIN5flash11enable_sm90INS1_16FlashAttnFwdSm90INS1_25CollectiveMainloopFwdSm90ILi2EN4cute5tupleIJNS5_1CILi1EEES8_S8_EEENS6_IJNS7_ILi192EEENS7_ILi144EEENS7_ILi96EEEEEELi96ENS_10bfloat16_tEfNS_4arch4Sm90ELb1ELb0ELb1ELb1ELb0ELb0ELb0ELb0ELb1ELb1ELb1ELb0EEENS1_21CollectiveEpilogueFwdINS6_IJSA_SC_SB_EEES9_SE_SG_Li384ELb1ELb1ELb1ELb0EEENS1_36VarlenDynamicPersistentTileSchedulerILi192ELi144ELi384ELi128ELb1ELb1ELb1ELb1ELb1ELb1EEEEEEEEEvNT_6ParamsE,@"STO_CUDA_ENTRY STV_DEFAULT"
_ZN7cutlass13device_kernelIN5flash11enable_sm90INS1_16FlashAttnFwdSm90INS1_25CollectiveMainloopFwdSm90ILi2EN4cute5tupleIJNS5_1CILi1EEES8_S8_EEENS6_IJNS7_ILi192EEENS7_ILi144EEENS7_ILi96EEEEEELi96ENS_10bfloat16_tEfNS_4arch4Sm90ELb1ELb0ELb1ELb1ELb0ELb0ELb0ELb0ELb1ELb1ELb1ELb0EEENS1_21CollectiveEpilogueFwdINS6_IJSA_SC_SB_EEES9_SE_SG_Li384ELb1ELb1ELb1ELb0EEENS1_36VarlenDynamicPersistentTileSchedulerILi192ELi144ELi384ELi128ELb1ELb1ELb1ELb1ELb1ELb1EEEEEEEEEvNT_6ParamsE:
[----:B------:R-:W-:Y:S01]  /*0000*/  LDC R1, c[0x0][0x37c] ;  /* 0x0000df00ff017b82 */ /* 0x000fe20000000800 */
[----:B------:R-:W-:Y:S05]  /*0010*/  EXIT ;  /* 0x000000000000794d */ /* 0x000fea0003800000 */
.L_x_34:
        /* <DEDUP_REMOVED lines=14> */
.L_x_79:


//--------------------- .text._ZN7cutlass13device_kernelIN5flash11enable_sm90INS1_16FlashAttnFwdSm90INS1_25CollectiveMainloopFwdSm90ILi2EN4cute5tupleIJNS5_1CILi1EEES8_S8_EEENS6_IJNS7_ILi192EEENS7_ILi144EEENS7_ILi96EEEEEELi96ENS_10bfloat16_tEfNS_4arch4Sm90ELb1ELb0ELb1ELb1ELb0ELb1ELb0ELb0ELb1ELb1ELb1ELb0EEENS1_21CollectiveEpilogueFwdINS6_IJSA_SC_SB_EEES9_SE_SG_Li384ELb1ELb1ELb1ELb0EEENS1_36VarlenDynamicPersistentTileSchedulerILi192ELi144ELi384ELi128ELb1ELb1ELb1ELb1ELb1ELb1EEEEEEEEEvNT_6ParamsE --------------------------
	.section	.text._ZN7cutlass13device_kernelIN5flash11enable_sm90INS1_16FlashAttnFwdSm90INS1_25CollectiveMainloopFwdSm90ILi2EN4cute5tupleIJNS5_1CILi1EEES8_S8_EEENS6_IJNS7_ILi192EEENS7_ILi144EEENS7_ILi96EEEEEELi96ENS_10bfloat16_tEfNS_4arch4Sm90ELb1ELb0ELb1ELb1ELb0ELb1ELb0ELb0ELb1ELb1ELb1ELb0EEENS1_21CollectiveEpilogueFwdINS6_IJSA_SC_SB_EEES9_SE_SG_Li384ELb1ELb1ELb1ELb0EEENS1_36VarlenDynamicPersistentTileSchedulerILi192ELi144ELi384ELi128ELb1ELb1ELb1ELb1ELb1ELb1EEEEEEEEEvNT_6ParamsE,"ax",@progbits
	.align	128
.text._ZN7cutlass13device_kernelIN5flash11enable_sm90INS1_16FlashAttnFwdSm90INS1_25CollectiveMainloopFwdSm90ILi2EN4cute5tupleIJNS5_1CILi1EEES8_S8_EEENS6_IJNS7_ILi192EEENS7_ILi144EEENS7_ILi96EEEEEELi96ENS_10bfloat16_tEfNS_4arch4Sm90ELb1ELb0ELb1ELb1ELb0ELb1ELb0ELb0ELb1ELb1ELb1ELb0EEENS1_21CollectiveEpilogueFwdINS6_IJSA_SC_SB_EEES9_SE_SG_Li384ELb1ELb1ELb1ELb0EEENS1_36VarlenDynamicPersistentTileSchedulerILi192ELi144ELi384ELi128ELb1ELb1ELb1ELb1ELb1ELb1EEEEEEEEEvNT_6ParamsE:
        .type           _ZN7cutlass13device_kernelIN5flash11enable_sm90INS1_16FlashAttnFwdSm90INS1_25CollectiveMainloopFwdSm90ILi2EN4cute5tupleIJNS5_1CILi1EEES8_S8_EEENS6_IJNS7_ILi192EEENS7_ILi144EEENS7_ILi96EEEEEELi96ENS_10bfloat16_tEfNS_4arch4Sm90ELb1ELb0ELb1ELb1ELb0ELb1ELb0ELb0ELb1ELb1ELb1ELb0EEENS1_21CollectiveEpilogueFwdINS6_IJSA_SC_SB_EEES9_SE_SG_Li384ELb1ELb1ELb1ELb0EEENS1_36VarlenDynamicPersistentTileSchedulerILi192ELi144ELi384ELi128ELb1ELb1ELb1ELb1ELb1ELb1EEEEEEEEEvNT_6ParamsE,@function
        .size           _ZN7cutlass13device_kernelIN5flash11enable_sm90INS1_16FlashAttnFwdSm90INS1_25CollectiveMainloopFwdSm90ILi2EN4cute5tupleIJNS5_1CILi1EEES8_S8_EEENS6_IJNS7_ILi192EEENS7_ILi144EEENS7_ILi96EEEEEELi96ENS_10bfloat16_tEfNS_4arch4Sm90ELb1ELb0ELb1ELb1ELb0ELb1ELb0ELb0ELb1ELb1ELb1ELb0EEENS1_21CollectiveEpilogueFwdINS6_IJSA_SC_SB_EEES9_SE_SG_Li384ELb1ELb1ELb1ELb0EEENS1_36VarlenDynamicPersistentTileSchedulerILi192ELi144ELi384ELi128ELb1ELb1ELb1ELb1ELb1ELb1EEEEEEEEEvNT_6ParamsE,(.L_x_80 - _ZN7cutlass13device_kernelIN5flash11enable_sm90INS1_16FlashAttnFwdSm90INS1_25CollectiveMainloopFwdSm90ILi2EN4cute5tupleIJNS5_1CILi1EEES8_S8_EEENS6_IJNS7_ILi192EEENS7_ILi144EEENS7_ILi96EEEEEELi96ENS_10bfloat16_tEfNS_4arch4Sm90ELb1ELb0ELb1ELb1ELb0ELb1ELb0ELb0ELb1ELb1ELb1ELb0EEENS1_21CollectiveEpilogueFwdINS6_IJSA_SC_SB_EEES9_SE_SG_Li384ELb1ELb1ELb1ELb0EEENS1_36VarlenDynamicPersistentTileSchedulerILi192ELi144ELi384ELi128ELb1ELb1ELb1ELb1ELb1ELb1EEEEEEEEEvNT_6ParamsE)
        .other          _ZN7cutlass13device_kernelIN5flash11enable_sm90INS1_16FlashAttnFwdSm90INS1_25CollectiveMainloopFwdSm90ILi2EN4cute5tupleIJNS5_1CILi1EEES8_S8_EEENS6_IJNS7_ILi192EEENS7_ILi144EEENS7_ILi96EEEEEELi96ENS_10bfloat16_tEfNS_4arch4Sm90ELb1ELb0ELb1ELb1ELb0ELb1ELb0ELb0ELb1ELb1ELb1ELb0EEENS1_21CollectiveEpilogueFwdINS6_IJSA_SC_SB_EEES9_SE_SG_Li384ELb1ELb1ELb1ELb0EEENS1_36VarlenDynamicPersistentTileSchedulerILi192ELi144ELi384ELi128ELb1ELb1ELb1ELb1ELb1ELb1EEEEEEEEEvNT_6ParamsE,@"STO_CUDA_ENTRY STV_DEFAULT"
_ZN7cutlass13device_kernelIN5flash11enable_sm90INS1_16FlashAttnFwdSm90INS1_25CollectiveMainloopFwdSm90ILi2EN4cute5tupleIJNS5_1CILi1EEES8_S8_EEENS6_IJNS7_ILi192EEENS7_ILi144EEENS7_ILi96EEEEEELi96ENS_10bfloat16_tEfNS_4arch4Sm90ELb1ELb0ELb1ELb1ELb0ELb1ELb0ELb0ELb1ELb1ELb1ELb0EEENS1_21CollectiveEpilogueFwdINS6_IJSA_SC_SB_EEES9_SE_SG_Li384ELb1ELb1ELb1ELb0EEENS1_36VarlenDynamicPersistentTileSchedulerILi192ELi144ELi384ELi128ELb1ELb1ELb1ELb1ELb1ELb1EEEEEEEEEvNT_6ParamsE:
[----:B------:R-:W-:Y:S01]  /*0000*/  LDC R1, c[0x0][0x37c] ;  /* 0x0000df00ff017b82 */ /* 0x000fe20000000800 */
[----:B------:R-:W-:Y:S05]  /*0010*/  EXIT ;  /* 0x000000000000794d */ /* 0x000fea0003800000 */
.L_x_35:
        /* <DEDUP_REMOVED lines=14> */
.L_x_80:


//--------------------- .text._ZN7cutlass13device_kernelIN5flash11enable_sm90INS1_16FlashAttnFwdSm90INS1_25CollectiveMainloopFwdSm90ILi2EN4cute5tupleIJNS5_1CILi1EEES8_S8_EEENS6_IJNS7_ILi192EEESA_NS7_ILi64EEEEEELi64ENS_10bfloat16_tEfNS_4arch4Sm90ELb0ELb0ELb1ELb0ELb0ELb0ELb0ELb0ELb1ELb1ELb1ELb0EEENS1_21CollectiveEpilogueFwdINS6_IJSA_SB_SA_EEES9_SD_SF_Li384ELb0ELb1ELb1ELb0EEENS1_19SingleTileSchedulerILb0ELb1ELb1ELi192EEEEEEEEEvNT_6ParamsE --------------------------
	.section	.text._ZN7cutlass13device_kernelIN5flash11enable_sm90INS1_16FlashAttnFwdSm90INS1_25CollectiveMainloopFwdSm90ILi2EN4cute5tupleIJNS5_1CILi1EEES8_S8_EEENS6_IJNS7_ILi192EEESA_NS7_ILi64EEEEEELi64ENS_10bfloat16_tEfNS_4arch4Sm90ELb0ELb0ELb1ELb0ELb0ELb0ELb0ELb0ELb1ELb1ELb1ELb0EEENS1_21CollectiveEpilogueFwdINS6_IJSA_SB_SA_EEES9_SD_SF_Li384ELb0ELb1ELb1ELb0EEENS1_19SingleTileSchedulerILb0ELb1ELb1ELi192EEEEEEEEEvNT_6ParamsE,"ax",@progbits
	.align	128
.text._ZN7cutlass13device_kernelIN5flash11enable_sm90INS1_16FlashAttnFwdSm90INS1_25CollectiveMainloopFwdSm90ILi2EN4cute5tupleIJNS5_1CILi1EEES8_S8_EEENS6_IJNS7_ILi192EEESA_NS7_ILi64EEEEEELi64ENS_10bfloat16_tEfNS_4arch4Sm90ELb0ELb0ELb1ELb0ELb0ELb0ELb0ELb0ELb1ELb1ELb1ELb0EEENS1_21CollectiveEpilogueFwdINS6_IJSA_SB_SA_EEES9_SD_SF_Li384ELb0ELb1ELb1ELb0EEENS1_19SingleTileSchedulerILb0ELb1ELb1ELi192EEEEEEEEEvNT_6ParamsE:
        .type           _ZN7cutlass13device_kernelIN5flash11enable_sm90INS1_16FlashAttnFwdSm90INS1_25CollectiveMainloopFwdSm90ILi2EN4cute5tupleIJNS5_1CILi1EEES8_S8_EEENS6_IJNS7_ILi192EEESA_NS7_ILi64EEEEEELi64ENS_10bfloat16_tEfNS_4arch4Sm90ELb0ELb0ELb1ELb0ELb0ELb0ELb0ELb0ELb1ELb1ELb1ELb0EEENS1_21CollectiveEpilogueFwdINS6_IJSA_SB_SA_EEES9_SD_SF_Li384ELb0ELb1ELb1ELb0EEENS1_19SingleTileSchedulerILb0ELb1ELb1ELi192EEEEEEEEEvNT_6ParamsE,@function
        .size           _ZN7cutlass13device_kernelIN5flash11enable_sm90INS1_16FlashAttnFwdSm90INS1_25CollectiveMainloopFwdSm90ILi2EN4cute5tupleIJNS5_1CILi1EEES8_S8_EEENS6_IJNS7_ILi192EEESA_NS7_ILi64EEEEEELi64ENS_10bfloat16_tEfNS_4arch4Sm90ELb0ELb0ELb1ELb0ELb0ELb0ELb0ELb0ELb1ELb1ELb1ELb0EEENS1_21CollectiveEpilogueFwdINS6_IJSA_SB_SA_EEES9_SD_SF_Li384ELb0ELb1ELb1ELb0EEENS1_19SingleTileSchedulerILb0ELb1ELb1ELi192EEEEEEEEEvNT_6ParamsE,(.L_x_81 - _ZN7cutlass13device_kernelIN5flash11enable_sm90INS1_16FlashAttnFwdSm90INS1_25CollectiveMainloopFwdSm90ILi2EN4cute5tupleIJNS5_1CILi1EEES8_S8_EEENS6_IJNS7_ILi192EEESA_NS7_ILi64EEEEEELi64ENS_10bfloat16_tEfNS_4arch4Sm90ELb0ELb0ELb1ELb0ELb0ELb0ELb0ELb0ELb1ELb1ELb1ELb0EEENS1_21CollectiveEpilogueFwdINS6_IJSA_SB_SA_EEES9_SD_SF_Li384ELb0ELb1ELb1ELb0EEENS1_19SingleTileSchedulerILb0ELb1ELb1ELi192EEEEEEEEEvNT_6ParamsE)
        .other          _ZN7cutlass13device_kernelIN5flash11enable_sm90INS1_16FlashAttnFwdSm90INS1_25CollectiveMainloopFwdSm90ILi2EN4cute5tupleIJNS5_1CILi1EEES8_S8_EEENS6_IJNS7_ILi192EEESA_NS7_ILi64EEEEEELi64ENS_10bfloat16_tEfNS_4arch4Sm90ELb0ELb0ELb1ELb0ELb0ELb0ELb0ELb0ELb1ELb1ELb1ELb0EEENS1_21CollectiveEpilogueFwdINS6_IJSA_SB_SA_EEES9_SD_SF_Li384ELb0ELb1ELb1ELb0EEENS1_19SingleTileSchedulerILb0ELb1ELb1ELi192EEEEEEEEEvNT_6ParamsE,@"STO_CUDA_ENTRY STV_DEFAULT"
_ZN7cutlass13device_kernelIN5flash11enable_sm90INS1_16FlashAttnFwdSm90INS1_25CollectiveMainloopFwdSm90ILi2EN4cute5tupleIJNS5_1CILi1EEES8_S8_EEENS6_IJNS7_ILi192EEESA_NS7_ILi64EEEEEELi64ENS_10bfloat16_tEfNS_4arch4Sm90ELb0ELb0ELb1ELb0ELb0ELb0ELb0ELb0ELb1ELb1ELb1ELb0EEENS1_21CollectiveEpilogueFwdINS6_IJSA_SB_SA_EEES9_SD_SF_Li384ELb0ELb1ELb1ELb0EEENS1_19SingleTileSchedulerILb0ELb1ELb1ELi192EEEEEEEEEvNT_6ParamsE:
[----:B------:R-:W-:Y:S01]  /*0000*/  LDC R1, c[0x0][0x37c] ;  /* 0x0000df00ff017b82 */ /* 0x000fe20000000800 */
[----:B------:R-:W-:Y:S05]  /*0010*/  EXIT ;  /* 0x000000000000794d */ /* 0x000fea0003800000 */
.L_x_36:
        /* <DEDUP_REMOVED lines=14> */
.L_x_81:


//--------------------- .text._ZN7cutlass13device_kernelIN5flash11enable_sm90INS1_16FlashAttnFwdSm90INS1_25CollectiveMainloopFwdSm90ILi2EN4cute5tupleIJNS5_1CILi1EEES8_S8_EEENS6_IJNS7_ILi192EEESA_NS7_ILi64EEEEEELi64ENS_10bfloat16_tEfNS_4arch4Sm90ELb0ELb0ELb1ELb1ELb0ELb0ELb0ELb0ELb1ELb1ELb1ELb0EEENS1_21CollectiveEpilogueFwdINS6_IJSA_SB_SA_EEES9_SD_SF_Li384ELb1ELb1ELb1ELb0EEENS1_36VarlenDynamicPersistentTileSchedulerILi192ELi192ELi384ELi128ELb1ELb1ELb1ELb0ELb1ELb1EEEEEEEEEvNT_6ParamsE --------------------------
	.section	.text._ZN7cutlass13device_kernelIN5flash11enable_sm90INS1_16FlashAttnFwdSm90INS1_25CollectiveMainloopFwdSm90ILi2EN4cute5tupleIJNS5_1CILi1EEES8_S8_EEENS6_IJNS7_ILi192EEESA_NS7_ILi64EEEEEELi64ENS_10bfloat16_tEfNS_4arch4Sm90ELb0ELb0ELb1ELb1ELb0ELb0ELb0ELb0ELb1ELb1ELb1ELb0EEENS1_21CollectiveEpilogueFwdINS6_IJSA_SB_SA_EEES9_SD_SF_Li384ELb1ELb1ELb1ELb0EEENS1_36VarlenDynamicPersistentTileSchedulerILi192ELi192ELi384ELi128ELb1ELb1ELb1ELb0ELb1ELb1EEEEEEEEEvNT_6ParamsE,"ax",@progbits
	.align	128
.text._ZN7cutlass13device_kernelIN5flash11enable_sm90INS1_16FlashAttnFwdSm90INS1_25CollectiveMainloopFwdSm90ILi2EN4cute5tupleIJNS5_1CILi1EEES8_S8_EEENS6_IJNS7_ILi192EEESA_NS7_ILi64EEEEEELi64ENS_10bfloat16_tEfNS_4arch4Sm90ELb0ELb0ELb1ELb1ELb0ELb0ELb0ELb0ELb1ELb1ELb1ELb0EEENS1_21CollectiveEpilogueFwdINS6_IJSA_SB_SA_EEES9_SD_SF_Li384ELb1ELb1ELb1ELb0EEENS1_36VarlenDynamicPersistentTileSchedulerILi192ELi192ELi384ELi128ELb1ELb1ELb1ELb0ELb1ELb1EEEEEEEEEvNT_6ParamsE:
        .type           _ZN7cutlass13device_kernelIN5flash11enable_sm90INS1_16FlashAttnFwdSm90INS1_25CollectiveMainloopFwdSm90ILi2EN4cute5tupleIJNS5_1CILi1EEES8_S8_EEENS6_IJNS7_ILi192EEESA_NS7_ILi64EEEEEELi64ENS_10bfloat16_tEfNS_4arch4Sm90ELb0ELb0ELb1ELb1ELb0ELb0ELb0ELb0ELb1ELb1ELb1ELb0EEENS1_21CollectiveEpilogueFwdINS6_IJSA_SB_SA_EEES9_SD_SF_Li384ELb1ELb1ELb1ELb0EEENS1_36VarlenDynamicPersistentTileSchedulerILi192ELi192ELi384ELi128ELb1ELb1ELb1ELb0ELb1ELb1EEEEEEEEEvNT_6ParamsE,@function
        .size           _ZN7cutlass13device_kernelIN5flash11enable_sm90INS1_16FlashAttnFwdSm90INS1_25CollectiveMainloopFwdSm90ILi2EN4cute5tupleIJNS5_1CILi1EEES8_S8_EEENS6_IJNS7_ILi192EEESA_NS7_ILi64EEEEEELi64ENS_10bfloat16_tEfNS_4arch4Sm90ELb0ELb0ELb1ELb1ELb0ELb0ELb0ELb0ELb1ELb1ELb1ELb0EEENS1_21CollectiveEpilogueFwdINS6_IJSA_SB_SA_EEES9_SD_SF_Li384ELb1ELb1ELb1ELb0EEENS1_36VarlenDynamicPersistentTileSchedulerILi192ELi192ELi384ELi128ELb1ELb1ELb1ELb0ELb1ELb1EEEEEEEEEvNT_6ParamsE,(.L_x_82 - _ZN7cutlass13device_kernelIN5flash11enable_sm90INS1_16FlashAttnFwdSm90INS1_25CollectiveMainloopFwdSm90ILi2EN4cute5tupleIJNS5_1CILi1EEES8_S8_EEENS6_IJNS7_ILi192EEESA_NS7_ILi64EEEEEELi64ENS_10bfloat16_tEfNS_4arch4Sm90ELb0ELb0ELb1ELb1ELb0ELb0ELb0ELb0ELb1ELb1ELb1ELb0EEENS1_21CollectiveEpilogueFwdINS6_IJSA_SB_SA_EEES9_SD_SF_Li384ELb1ELb1ELb1ELb0EEENS1_36VarlenDynamicPersistentTileSchedulerILi192ELi192ELi384ELi128ELb1ELb1ELb1ELb0ELb1ELb1EEEEEEEEEvNT_6ParamsE)
        .other          _ZN7cutlass13device_kernelIN5flash11enable_sm90INS1_16FlashAttnFwdSm90INS1_25CollectiveMainloopFwdSm90ILi2EN4cute5tupleIJNS5_1CILi1EEES8_S8_EEENS6_IJNS7_ILi192EEESA_NS7_ILi64EEEEEELi64ENS_10bfloat16_tEfNS_4arch4Sm90ELb0ELb0ELb1ELb1ELb0ELb0ELb0ELb0ELb1ELb1ELb1ELb0EEENS1_21CollectiveEpilogueFwdINS6_IJSA_SB_SA_EEES9_SD_SF_Li384ELb1ELb1ELb1ELb0EEENS1_36VarlenDynamicPersistentTileSchedulerILi192ELi192ELi384ELi128ELb1ELb1ELb1ELb0ELb1ELb1EEEEEEEEEvNT_6ParamsE,@"STO_CUDA_ENTRY STV_DEFAULT"
_ZN7cutlass13device_kernelIN5flash11enable_sm90INS1_16FlashAttnFwdSm90INS1_25CollectiveMainloopFwdSm90ILi2EN4cute5tupleIJNS5_1CILi1EEES8_S8_EEENS6_IJNS7_ILi192EEESA_NS7_ILi64EEEEEELi64ENS_10bfloat16_tEfNS_4arch4Sm90ELb0ELb0ELb1ELb1ELb0ELb0ELb0ELb0ELb1ELb1ELb1ELb0EEENS1_21CollectiveEpilogueFwdINS6_IJSA_SB_SA_EEES9_SD_SF_Li384ELb1ELb1ELb1ELb0EEENS1_36VarlenDynamicPersistentTileSchedulerILi192ELi192ELi384ELi128ELb1ELb1ELb1ELb0ELb1ELb1EEEEEEEEEvNT_6ParamsE:
[----:B------:R-:W-:Y:S01]  /*0000*/  LDC R1, c[0x0][0x37c] ;  /* 0x0000df00ff017b82 */ /* 0x000fe20000000800 */
[----:B------:R-:W-:Y:S05]  /*0010*/  EXIT ;  /* 0x000000000000794d */ /* 0x000fea0003800000 */
.L_x_37:
        /* <DEDUP_REMOVED lines=14> */
.L_x_82:


//--------------------- .text._ZN7cutlass13device_kernelIN5flash11enable_sm90INS1_16FlashAttnFwdSm90INS1_25CollectiveMainloopFwdSm90ILi2EN4cute5tupleIJNS5_1CILi1EEES8_S8_EEENS6_IJNS7_ILi192EEESA_NS7_ILi64EEEEEELi64ENS_10bfloat16_tEfNS_4arch4Sm90ELb0ELb0ELb1ELb1ELb0ELb1ELb0ELb0ELb1ELb1ELb1ELb0EEENS1_21CollectiveEpilogueFwdINS6_IJSA_SB_SA_EEES9_SD_SF_Li384ELb1ELb1ELb1ELb0EEENS1_36VarlenDynamicPersistentTileSchedulerILi192ELi192ELi384ELi128ELb1ELb1ELb1ELb0ELb1ELb1EEEEEEEEEvNT_6ParamsE --------------------------
	.section	.text._ZN7cutlass13device_kernelIN5flash11enable_sm90INS1_16FlashAttnFwdSm90INS1_25CollectiveMainloopFwdSm90ILi2EN4cute5tupleIJNS5_1CILi1EEES8_S8_EEENS6_IJNS7_ILi192EEESA_NS7_ILi64EEEEEELi64ENS_10bfloat16_tEfNS_4arch4Sm90ELb0ELb0ELb1ELb1ELb0ELb1ELb0ELb0ELb1ELb1ELb1ELb0EEENS1_21CollectiveEpilogueFwdINS6_IJSA_SB_SA_EEES9_SD_SF_Li384ELb1ELb1ELb1ELb0EEENS1_36VarlenDynamicPersistentTileSchedulerILi192ELi192ELi384ELi128ELb1ELb1ELb1ELb0ELb1ELb1EEEEEEEEEvNT_6ParamsE,"ax",@progbits
	.align	128
.text._ZN7cutlass13device_kernelIN5flash11enable_sm90INS1_16FlashAttnFwdSm90INS1_25CollectiveMainloopFwdSm90ILi2EN4cute5tupleIJNS5_1CILi1EEES8_S8_EEENS6_IJNS7_ILi192EEESA_NS7_ILi64EEEEEELi64ENS_10bfloat16_tEfNS_4arch4Sm90ELb0ELb0ELb1ELb1ELb0ELb1ELb0ELb0ELb1ELb1ELb1ELb0EEENS1_21CollectiveEpilogueFwdINS6_IJSA_SB_SA_EEES9_SD_SF_Li384ELb1ELb1ELb1ELb0EEENS1_36VarlenDynamicPersistentTileSchedulerILi192ELi192ELi384ELi128ELb1ELb1ELb1ELb0ELb1ELb1EEEEEEEEEvNT_6ParamsE:
        .type           _ZN7cutlass13device_kernelIN5flash11enable_sm90INS1_16FlashAttnFwdSm90INS1_25CollectiveMainloopFwdSm90ILi2EN4cute5tupleIJNS5_1CILi1EEES8_S8_EEENS6_IJNS7_ILi192EEESA_NS7_ILi64EEEEEELi64ENS_10bfloat16_tEfNS_4arch4Sm90ELb0ELb0ELb1ELb1ELb0ELb1ELb0ELb0ELb1ELb1ELb1ELb0EEENS1_21CollectiveEpilogueFwdINS6_IJSA_SB_SA_EEES9_SD_SF_Li384ELb1ELb1ELb1ELb0EEENS1_36VarlenDynamicPersistentTileSchedulerILi192ELi192ELi384ELi128ELb1ELb1ELb1ELb0ELb1ELb1EEEEEEEEEvNT_6ParamsE,@function
        .size           _ZN7cutlass13device_kernelIN5flash11enable_sm90INS1_16FlashAttnFwdSm90INS1_25CollectiveMainloopFwdSm90ILi2EN4cute5tupleIJNS5_1CILi1EEES8_S8_EEENS6_IJNS7_ILi192EEESA_NS7_ILi64EEEEEELi64ENS_10bfloat16_tEfNS_4arch4Sm90ELb0ELb0ELb1ELb1ELb0ELb1ELb0ELb0ELb1ELb1ELb1ELb0EEENS1_21CollectiveEpilogueFwdINS6_IJSA_SB_SA_EEES9_SD_SF_Li384ELb1ELb1ELb1ELb0EEENS1_36VarlenDynamicPersistentTileSchedulerILi192ELi192ELi384ELi128ELb1ELb1ELb1ELb0ELb1ELb1EEEEEEEEEvNT_6ParamsE,(.L_x_83 - _ZN7cutlass13device_kernelIN5flash11enable_sm90INS1_16FlashAttnFwdSm90INS1_25CollectiveMainloopFwdSm90ILi2EN4cute5tupleIJNS5_1CILi1EEES8_S8_EEENS6_IJNS7_ILi192EEESA_NS7_ILi64EEEEEELi64ENS_10bfloat16_tEfNS_4arch4Sm90ELb0ELb0ELb1ELb1ELb0ELb1ELb0ELb0ELb1ELb1ELb1ELb0EEENS1_21CollectiveEpilogueFwdINS6_IJSA_SB_SA_EEES9_SD_SF_Li384ELb1ELb1ELb1ELb0EEENS1_36VarlenDynamicPersistentTileSchedulerILi192ELi192ELi384ELi128ELb1ELb1ELb1ELb0ELb1ELb1EEEEEEEEEvNT_6ParamsE)
        .other          _ZN7cutlass13device_kernelIN5flash11enable_sm90INS1_16FlashAttnFwdSm90INS1_25CollectiveMainloopFwdSm90ILi2EN4cute5tupleIJNS5_1CILi1EEES8_S8_EEENS6_IJNS7_ILi192EEESA_NS7_ILi64EEEEEELi64ENS_10bfloat16_tEfNS_4arch4Sm90ELb0ELb0ELb1ELb1ELb0ELb1ELb0ELb0ELb1ELb1ELb1ELb0EEENS1_21CollectiveEpilogueFwdINS6_IJSA_SB_SA_EEES9_SD_SF_Li384ELb1ELb1ELb1ELb0EEENS1_36VarlenDynamicPersistentTileSchedulerILi192ELi192ELi384ELi128ELb1ELb1ELb1ELb0ELb1ELb1EEEEEEEEEvNT_6ParamsE,@"STO_CUDA_ENTRY STV_DEFAULT"
_ZN7cutlass13device_kernelIN5flash11enable_sm90INS1_16FlashAttnFwdSm90INS1_25CollectiveMainloopFwdSm90ILi2EN4cute5tupleIJNS5_1CILi1EEES8_S8_EEENS6_IJNS7_ILi192EEESA_NS7_ILi64EEEEEELi64ENS_10bfloat16_tEfNS_4arch4Sm90ELb0ELb0ELb1ELb1ELb0ELb1ELb0ELb0ELb1ELb1ELb1ELb0EEENS1_21CollectiveEpilogueFwdINS6_IJSA_SB_SA_EEES9_SD_SF_Li384ELb1ELb1ELb1ELb0EEENS1_36VarlenDynamicPersistentTileSchedulerILi192ELi192ELi384ELi128ELb1ELb1ELb1ELb0ELb1ELb1EEEEEEEEEvNT_6ParamsE:
[----:B------:R-:W-:Y:S01]  /*0000*/  LDC R1, c[0x0][0x37c] ;  /* 0x0000df00ff017b82 */ /* 0x000fe20000000800 */
[----:B------:R-:W-:Y:S05]  /*0010*/  EXIT ;  /* 0x000000000000794d */ /* 0x000fea0003800000 */
.L_x_38:
        /* <DEDUP_REMOVED lines=14> */
.L_x_83:


//--------------------- .text._ZN7cutlass13device_kernelIN5flash11enable_sm90INS1_16FlashAttnFwdSm90INS1_25CollectiveMainloopFwdSm90ILi2EN4cute5tupleIJNS5_1CILi1EEES8_S8_EEENS6_IJNS7_ILi192EEENS7_ILi128EEENS7_ILi64EEEEEELi64ENS_10bfloat16_tEfNS_4arch4Sm90ELb0ELb1ELb1ELb0ELb0ELb0ELb0ELb1ELb1ELb1ELb1ELb0EEENS1_21CollectiveEpilogueFwdINS6_IJSA_SC_SB_EEES9_SE_SG_Li384ELb0ELb1ELb1ELb0EEENS1_19SingleTileSchedulerILb0ELb1ELb1ELi192EEEEEEEEEvNT_6ParamsE --------------------------
	.section	.text._ZN7cutlass13device_kernelIN5flash11enable_sm90INS1_16FlashAttnFwdSm90INS1_25CollectiveMainloopFwdSm90ILi2EN4cute5tupleIJNS5_1CILi1EEES8_S8_EEENS6_IJNS7_ILi192EEENS7_ILi128EEENS7_ILi64EEEEEELi64ENS_10bfloat16_tEfNS_4arch4Sm90ELb0ELb1ELb1ELb0ELb0ELb0ELb0ELb1ELb1ELb1ELb1ELb0EEENS1_21CollectiveEpilogueFwdINS6_IJSA_SC_SB_EEES9_SE_SG_Li384ELb0ELb1ELb1ELb0EEENS1_19SingleTileSchedulerILb0ELb1ELb1ELi192EEEEEEEEEvNT_6ParamsE,"ax",@progbits
	.align	128
.text._ZN7cutlass13device_kernelIN5flash11enable_sm90INS1_16FlashAttnFwdSm90INS1_25CollectiveMainloopFwdSm90ILi2EN4cute5tupleIJNS5_1CILi1EEES8_S8_EEENS6_IJNS7_ILi192EEENS7_ILi128EEENS7_ILi64EEEEEELi64ENS_10bfloat16_tEfNS_4arch4Sm90ELb0ELb1ELb1ELb0ELb0ELb0ELb0ELb1ELb1ELb1ELb1ELb0EEENS1_21CollectiveEpilogueFwdINS6_IJSA_SC_SB_EEES9_SE_SG_Li384ELb0ELb1ELb1ELb0EEENS1_19SingleTileSchedulerILb0ELb1ELb1ELi192EEEEEEEEEvNT_6ParamsE:
        .type           _ZN7cutlass13device_kernelIN5flash11enable_sm90INS1_16FlashAttnFwdSm90INS1_25CollectiveMainloopFwdSm90ILi2EN4cute5tupleIJNS5_1CILi1EEES8_S8_EEENS6_IJNS7_ILi192EEENS7_ILi128EEENS7_ILi64EEEEEELi64ENS_10bfloat16_tEfNS_4arch4Sm90ELb0ELb1ELb1ELb0ELb0ELb0ELb0ELb1ELb1ELb1ELb1ELb0EEENS1_21CollectiveEpilogueFwdINS6_IJSA_SC_SB_EEES9_SE_SG_Li384ELb0ELb1ELb1ELb0EEENS1_19SingleTileSchedulerILb0ELb1ELb1ELi192EEEEEEEEEvNT_6ParamsE,@function
        .size           _ZN7cutlass13device_kernelIN5flash11enable_sm90INS1_16FlashAttnFwdSm90INS1_25CollectiveMainloopFwdSm90ILi2EN4cute5tupleIJNS5_1CILi1EEES8_S8_EEENS6_IJNS7_ILi192EEENS7_ILi128EEENS7_ILi64EEEEEELi64ENS_10bfloat16_tEfNS_4arch4Sm90ELb0ELb1ELb1ELb0ELb0ELb0ELb0ELb1ELb1ELb1ELb1ELb0EEENS1_21CollectiveEpilogueFwdINS6_IJSA_SC_SB_EEES9_SE_SG_Li384ELb0ELb1ELb1ELb0EEENS1_19SingleTileSchedulerILb0ELb1ELb1ELi192EEEEEEEEEvNT_6ParamsE,(.L_x_84 - _ZN7cutlass13device_kernelIN5flash11enable_sm90INS1_16FlashAttnFwdSm90INS1_25CollectiveMainloopFwdSm90ILi2EN4cute5tupleIJNS5_1CILi1EEES8_S8_EEENS6_IJNS7_ILi192EEENS7_ILi128EEENS7_ILi64EEEEEELi64ENS_10bfloat16_tEfNS_4arch4Sm90ELb0ELb1ELb1ELb0ELb0ELb0ELb0ELb1ELb1ELb1ELb1ELb0EEENS1_21CollectiveEpilogueFwdINS6_IJSA_SC_SB_EEES9_SE_SG_Li384ELb0ELb1ELb1ELb0EEENS1_19SingleTileSchedulerILb0ELb1ELb1ELi192EEEEEEEEEvNT_6ParamsE)
        .other          _ZN7cutlass13device_kernelIN5flash11enable_sm90INS1_16FlashAttnFwdSm90INS1_25CollectiveMainloopFwdSm90ILi2EN4cute5tupleIJNS5_1CILi1EEES8_S8_EEENS6_IJNS7_ILi192EEENS7_ILi128EEENS7_ILi64EEEEEELi64ENS_10bfloat16_tEfNS_4arch4Sm90ELb0ELb1ELb1ELb0ELb0ELb0ELb0ELb1ELb1ELb1ELb1ELb0EEENS1_21CollectiveEpilogueFwdINS6_IJSA_SC_SB_EEES9_SE_SG_Li384ELb0ELb1ELb1ELb0EEENS1_19SingleTileSchedulerILb0ELb1ELb1ELi192EEEEEEEEEvNT_6ParamsE,@"STO_CUDA_ENTRY STV_DEFAULT"
_ZN7cutlass13device_kernelIN5flash11enable_sm90INS1_16FlashAttnFwdSm90INS1_25CollectiveMainloopFwdSm90ILi2EN4cute5tupleIJNS5_1CILi1EEES8_S8_EEENS6_IJNS7_ILi192EEENS7_ILi128EEENS7_ILi64EEEEEELi64ENS_10bfloat16_tEfNS_4arch4Sm90ELb0ELb1ELb1ELb0ELb0ELb0ELb0ELb1ELb1ELb1ELb1ELb0EEENS1_21CollectiveEpilogueFwdINS6_IJSA_SC_SB_EEES9_SE_SG_Li384ELb0ELb1ELb1ELb0EEENS1_19SingleTileSchedulerILb0ELb1ELb1ELi192EEEEEEEEEvNT_6ParamsE:
[----:B------:R-:W-:Y:S01]  /*0000*/  LDC R1, c[0x0][0x37c] ;  /* 0x0000df00ff017b82 */ /* 0x000fe20000000800 */
[----:B------:R-:W-:Y:S05]  /*0010*/  EXIT ;  /* 0x000000000000794d */ /* 0x000fea0003800000 */
.L_x_39:
        /* <DEDUP_REMOVED lines=14> */
.L_x_84:


//--------------------- .text._ZN7cutlass13device_kernelIN5flash11enable_sm90INS1_16FlashAttnFwdSm90INS1_25CollectiveMainloopFwdSm90ILi2EN4cute5tupleIJNS5_1CILi1EEES8_S8_EEENS6_IJNS7_ILi192EEENS7_ILi128EEENS7_ILi64EEEEEELi64ENS_10bfloat16_tEfNS_4arch4Sm90ELb0ELb1ELb1ELb1ELb0ELb0ELb0ELb1ELb1ELb1ELb1ELb0EEENS1_21CollectiveEpilogueFwdINS6_IJSA_SC_SB_EEES9_SE_SG_Li384ELb1ELb1ELb1ELb0EEENS1_36VarlenDynamicPersistentTileSchedulerILi192ELi128ELi384ELi128ELb1ELb1ELb1ELb1ELb0ELb1EEEEEEEEEvNT_6ParamsE --------------------------
	.section	.text._ZN7cutlass13device_kernelIN5flash11enable_sm90INS1_16FlashAttnFwdSm90INS1_25CollectiveMainloopFwdSm90ILi2EN4cute5tupleIJNS5_1CILi1EEES8_S8_EEENS6_IJNS7_ILi192EEENS7_ILi128EEENS7_ILi64EEEEEELi64ENS_10bfloat16_tEfNS_4arch4Sm90ELb0ELb1ELb1ELb1ELb0ELb0ELb0ELb1ELb1ELb1ELb1ELb0EEENS1_21CollectiveEpilogueFwdINS6_IJSA_SC_SB_EEES9_SE_SG_Li384ELb1ELb1ELb1ELb0EEENS1_36VarlenDynamicPersistentTileSchedulerILi192ELi128ELi384ELi128ELb1ELb1ELb1ELb1ELb0ELb1EEEEEEEEEvNT_6ParamsE,"ax",@progbits
	.align	128
.text._ZN7cutlass13device_kernelIN5flash11enable_sm90INS1_16FlashAttnFwdSm90INS1_25CollectiveMainloopFwdSm90ILi2EN4cute5tupleIJNS5_1CILi1EEES8_S8_EEENS6_IJNS7_ILi192EEENS7_ILi128EEENS7_ILi64EEEEEELi64ENS_10bfloat16_tEfNS_4arch4Sm90ELb0ELb1ELb1ELb1ELb0ELb0ELb0ELb1ELb1ELb1ELb1ELb0EEENS1_21CollectiveEpilogueFwdINS6_IJSA_SC_SB_EEES9_SE_SG_Li384ELb1ELb1ELb1ELb0EEENS1_36VarlenDynamicPersistentTileSchedulerILi192ELi128ELi384ELi128ELb1ELb1ELb1ELb1ELb0ELb1EEEEEEEEEvNT_6ParamsE:
        .type           _ZN7cutlass13device_kernelIN5flash11enable_sm90INS1_16FlashAttnFwdSm90INS1_25CollectiveMainloopFwdSm90ILi2EN4cute5tupleIJNS5_1CILi1EEES8_S8_EEENS6_IJNS7_ILi192EEENS7_ILi128EEENS7_ILi64EEEEEELi64ENS_10bfloat16_tEfNS_4arch4Sm90ELb0ELb1ELb1ELb1ELb0ELb0ELb0ELb1ELb1ELb1ELb1ELb0EEENS1_21CollectiveEpilogueFwdINS6_IJSA_SC_SB_EEES9_SE_SG_Li384ELb1ELb1ELb1ELb0EEENS1_36VarlenDynamicPersistentTileSchedulerILi192ELi128ELi384ELi128ELb1ELb1ELb1ELb1ELb0ELb1EEEEEEEEEvNT_6ParamsE,@function
        .size           _ZN7cutlass13device_kernelIN5flash11enable_sm90INS1_16FlashAttnFwdSm90INS1_25CollectiveMainloopFwdSm90ILi2EN4cute5tupleIJNS5_1CILi1EEES8_S8_EEENS6_IJNS7_ILi192EEENS7_ILi128EEENS7_ILi64EEEEEELi64ENS_10bfloat16_tEfNS_4arch4Sm90ELb0ELb1ELb1ELb1ELb0ELb0ELb0ELb1ELb1ELb1ELb1ELb0EEENS1_21CollectiveEpilogueFwdINS6_IJSA_SC_SB_EEES9_SE_SG_Li384ELb1ELb1ELb1ELb0EEENS1_36VarlenDynamicPersistentTileSchedulerILi192ELi128ELi384ELi128ELb1ELb1ELb1ELb1ELb0ELb1EEEEEEEEEvNT_6ParamsE,(.L_x_85 - _ZN7cutlass13device_kernelIN5flash11enable_sm90INS1_16FlashAttnFwdSm90INS1_25CollectiveMainloopFwdSm90ILi2EN4cute5tupleIJNS5_1CILi1EEES8_S8_EEENS6_IJNS7_ILi192EEENS7_ILi128EEENS7_ILi64EEEEEELi64ENS_10bfloat16_tEfNS_4arch4Sm90ELb0ELb1ELb1ELb1ELb0ELb0ELb0ELb1ELb1ELb1ELb1ELb0EEENS1_21CollectiveEpilogueFwdINS6_IJSA_SC_SB_EEES9_SE_SG_Li384ELb1ELb1ELb1ELb0EEENS1_36VarlenDynamicPersistentTileSchedulerILi192ELi128ELi384ELi128ELb1ELb1ELb1ELb1ELb0ELb1EEEEEEEEEvNT_6ParamsE)
        .other          _ZN7cutlass13device_kernelIN5flash11enable_sm90INS1_16FlashAttnFwdSm90INS1_25CollectiveMainloopFwdSm90ILi2EN4cute5tupleIJNS5_1CILi1EEES8_S8_EEENS6_IJNS7_ILi192EEENS7_ILi128EEENS7_ILi64EEEEEELi64ENS_10bfloat16_tEfNS_4arch4Sm90ELb0ELb1ELb1ELb1ELb0ELb0ELb0ELb1ELb1ELb1ELb1ELb0EEENS1_21CollectiveEpilogueFwdINS6_IJSA_SC_SB_EEES9_SE_SG_Li384ELb1ELb1ELb1ELb0EEENS1_36VarlenDynamicPersistentTileSchedulerILi192ELi128ELi384ELi128ELb1ELb1ELb1ELb1ELb0ELb1EEEEEEEEEvNT_6ParamsE,@"STO_CUDA_ENTRY STV_DEFAULT"
_ZN7cutlass13device_kernelIN5flash11enable_sm90INS1_16FlashAttnFwdSm90INS1_25CollectiveMainloopFwdSm90ILi2EN4cute5tupleIJNS5_1CILi1EEES8_S8_EEENS6_IJNS7_ILi192EEENS7_ILi128EEENS7_ILi64EEEEEELi64ENS_10bfloat16_tEfNS_4arch4Sm90ELb0ELb1ELb1ELb1ELb0ELb0ELb0ELb1ELb1ELb1ELb1ELb0EEENS1_21CollectiveEpilogueFwdINS6_IJSA_SC_SB_EEES9_SE_SG_Li384ELb1ELb1ELb1ELb0EEENS1_36VarlenDynamicPersistentTileSchedulerILi192ELi128ELi384ELi128ELb1ELb1ELb1ELb1ELb0ELb1EEEEEEEEEvNT_6ParamsE:
[----:B------:R-:W-:Y:S01]  /*0000*/  LDC R1, c[0x0][0x37c] ;  /* 0x0000df00ff017b82 */ /* 0x000fe20000000800 */
[----:B------:R-:W-:Y:S05]  /*0010*/  EXIT ;  /* 0x000000000000794d */ /* 0x000fea0003800000 */
.L_x_40:
        /* <DEDUP_REMOVED lines=14> */
.L_x_85:


//--------------------- .text._ZN7cutlass13device_kernelIN5flash11enable_sm90INS1_16FlashAttnFwdSm90INS1_25CollectiveMainloopFwdSm90ILi2EN4cute5tupleIJNS5_1CILi1EEES8_S8_EEENS6_IJNS7_ILi192EEENS7_ILi128EEENS7_ILi64EEEEEELi64ENS_10bfloat16_tEfNS_4arch4Sm90ELb0ELb1ELb1ELb1ELb0ELb1ELb0ELb1ELb1ELb1ELb1ELb0EEENS1_21CollectiveEpilogueFwdINS6_IJSA_SC_SB_EEES9_SE_SG_Li384ELb1ELb1ELb1ELb0EEENS1_36VarlenDynamicPersistentTileSchedulerILi192ELi128ELi384ELi128ELb1ELb1ELb1ELb1ELb0ELb1EEEEEEEEEvNT_6ParamsE --------------------------
	.section	.text._ZN7cutlass13device_kernelIN5flash11enable_sm90INS1_16FlashAttnFwdSm90INS1_25CollectiveMainloopFwdSm90ILi2EN4cute5tupleIJNS5_1CILi1EEES8_S8_EEENS6_IJNS7_ILi192EEENS7_ILi128EEENS7_ILi64EEEEEELi64ENS_10bfloat16_tEfNS_4arch4Sm90ELb0ELb1ELb1ELb1ELb0ELb1ELb0ELb1ELb1ELb1ELb1ELb0EEENS1_21CollectiveEpilogueFwdINS6_IJSA_SC_SB_EEES9_SE_SG_Li384ELb1ELb1ELb1ELb0EEENS1_36VarlenDynamicPersistentTileSchedulerILi192ELi128ELi384ELi128ELb1ELb1ELb1ELb1ELb0ELb1EEEEEEEEEvNT_6ParamsE,"ax",@progbits
	.align	128
.text._ZN7cutlass13device_kernelIN5flash11enable_sm90INS1_16FlashAttnFwdSm90INS1_25CollectiveMainloopFwdSm90ILi2EN4cute5tupleIJNS5_1CILi1EEES8_S8_EEENS6_IJNS7_ILi192EEENS7_ILi128EEENS7_ILi64EEEEEELi64ENS_10bfloat16_tEfNS_4arch4Sm90ELb0ELb1ELb1ELb1ELb0ELb1ELb0ELb1ELb1ELb1ELb1ELb0EEENS1_21CollectiveEpilogueFwdINS6_IJSA_SC_SB_EEES9_SE_SG_Li384ELb1ELb1ELb1ELb0EEENS1_36VarlenDynamicPersistentTileSchedulerILi192ELi128ELi384ELi128ELb1ELb1ELb1ELb1ELb0ELb1EEEEEEEEEvNT_6ParamsE:
        .type           _ZN7cutlass13device_kernelIN5flash11enable_sm90INS1_16FlashAttnFwdSm90INS1_25CollectiveMainloopFwdSm90ILi2EN4cute5tupleIJNS5_1CILi1EEES8_S8_EEENS6_IJNS7_ILi192EEENS7_ILi128EEENS7_ILi64EEEEEELi64ENS_10bfloat16_tEfNS_4arch4Sm90ELb0ELb1ELb1ELb1ELb0ELb1ELb0ELb1ELb1ELb1ELb1ELb0EEENS1_21CollectiveEpilogueFwdINS6_IJSA_SC_SB_EEES9_SE_SG_Li384ELb1ELb1ELb1ELb0EEENS1_36VarlenDynamicPersistentTileSchedulerILi192ELi128ELi384ELi128ELb1ELb1ELb1ELb1ELb0ELb1EEEEEEEEEvNT_6ParamsE,@function
        .size           _ZN7cutlass13device_kernelIN5flash11enable_sm90INS1_16FlashAttnFwdSm90INS1_25CollectiveMainloopFwdSm90ILi2EN4cute5tupleIJNS5_1CILi1EEES8_S8_EEENS6_IJNS7_ILi192EEENS7_ILi128EEENS7_ILi64EEEEEELi64ENS_10bfloat16_tEfNS_4arch4Sm90ELb0ELb1ELb1ELb1ELb0ELb1ELb0ELb1ELb1ELb1ELb1ELb0EEENS1_21CollectiveEpilogueFwdINS6_IJSA_SC_SB_EEES9_SE_SG_Li384ELb1ELb1ELb1ELb0EEENS1_36VarlenDynamicPersistentTileSchedulerILi192ELi128ELi384ELi128ELb1ELb1ELb1ELb1ELb0ELb1EEEEEEEEEvNT_6ParamsE,(.L_x_86 - _ZN7cutlass13device_kernelIN5flash11enable_sm90INS1_16FlashAttnFwdSm90INS1_25CollectiveMainloopFwdSm90ILi2EN4cute5tupleIJNS5_1CILi1EEES8_S8_EEENS6_IJNS7_ILi192EEENS7_ILi128EEENS7_ILi64EEEEEELi64ENS_10bfloat16_tEfNS_4arch4Sm90ELb0ELb1ELb1ELb1ELb0ELb1ELb0ELb1ELb1ELb1ELb1ELb0EEENS1_21CollectiveEpilogueFwdINS6_IJSA_SC_SB_EEES9_SE_SG_Li384ELb1ELb1ELb1ELb0EEENS1_36VarlenDynamicPersistentTileSchedulerILi192ELi128ELi384ELi128ELb1ELb1ELb1ELb1ELb0ELb1EEEEEEEEEvNT_6ParamsE)
        .other          _ZN7cutlass13device_kernelIN5flash11enable_sm90INS1_16FlashAttnFwdSm90INS1_25CollectiveMainloopFwdSm90ILi2EN4cute5tupleIJNS5_1CILi1EEES8_S8_EEENS6_IJNS7_ILi192EEENS7_ILi128EEENS7_ILi64EEEEEELi64ENS_10bfloat16_tEfNS_4arch4Sm90ELb0ELb1ELb1ELb1ELb0ELb1ELb0ELb1ELb1ELb1ELb1ELb0EEENS1_21CollectiveEpilogueFwdINS6_IJSA_SC_SB_EEES9_SE_SG_Li384ELb1ELb1ELb1ELb0EEENS1_36VarlenDynamicPersistentTileSchedulerILi192ELi128ELi384ELi128ELb1ELb1ELb1ELb1ELb0ELb1EEEEEEEEEvNT_6ParamsE,@"STO_CUDA_ENTRY STV_DEFAULT"
_ZN7cutlass13device_kernelIN5flash11enable_sm90INS1_16FlashAttnFwdSm90INS1_25CollectiveMainloopFwdSm90ILi2EN4cute5tupleIJNS5_1CILi1EEES8_S8_EEENS6_IJNS7_ILi192EEENS7_ILi128EEENS7_ILi64EEEEEELi64ENS_10bfloat16_tEfNS_4arch4Sm90ELb0ELb1ELb1ELb1ELb0ELb1ELb0ELb1ELb1ELb1ELb1ELb0EEENS1_21CollectiveEpilogueFwdINS6_IJSA_SC_SB_EEES9_SE_SG_Li384ELb1ELb1ELb1ELb0EEENS1_36VarlenDynamicPersistentTileSchedulerILi192ELi128ELi384ELi128ELb1ELb1ELb1ELb1ELb0ELb1EEEEEEEEEvNT_6ParamsE:
[----:B------:R-:W-:Y:S01]  /*0000*/  LDC R1, c[0x0][0x37c] ;  /* 0x0000df00ff017b82 */ /* 0x000fe20000000800 */
[----:B------:R-:W-:Y:S05]  /*0010*/  EXIT ;  /* 0x000000000000794d */ /* 0x000fea0003800000 */
.L_x_41:
        /* <DEDUP_REMOVED lines=14> */
.L_x_86:


//--------------------- .text._ZN7cutlass13device_kernelIN5flash11enable_sm90INS1_16FlashAttnFwdSm90INS1_25CollectiveMainloopFwdSm90ILi2EN4cute5tupleIJNS5_1CILi1EEES8_S8_EEENS6_IJNS7_ILi192EEENS7_ILi128EEENS7_ILi64EEEEEELi64ENS_10bfloat16_tEfNS_4arch4Sm90ELb1ELb0ELb1ELb0ELb0ELb0ELb0ELb1ELb1ELb1ELb1ELb0EEENS1_21CollectiveEpilogueFwdINS6_IJSA_SC_SB_EEES9_SE_SG_Li384ELb0ELb1ELb1ELb0EEENS1_19SingleTileSchedulerILb0ELb1ELb1ELi192EEEEEEEEEvNT_6ParamsE --------------------------
	.section	.text._ZN7cutlass13device_kernelIN5flash11enable_sm90INS1_16FlashAttnFwdSm90INS1_25CollectiveMainloopFwdSm90ILi2EN4cute5tupleIJNS5_1CILi1EEES8_S8_EEENS6_IJNS7_ILi192EEENS7_ILi128EEENS7_ILi64EEEEEELi64ENS_10bfloat16_tEfNS_4arch4Sm90ELb1ELb0ELb1ELb0ELb0ELb0ELb0ELb1ELb1ELb1ELb1ELb0EEENS1_21CollectiveEpilogueFwdINS6_IJSA_SC_SB_EEES9_SE_SG_Li384ELb0ELb1ELb1ELb0EEENS1_19SingleTileSchedulerILb0ELb1ELb1ELi192EEEEEEEEEvNT_6ParamsE,"ax",@progbits
	.align	128
.text._ZN7cutlass13device_kernelIN5flash11enable_sm90INS1_16FlashAttnFwdSm90INS1_25CollectiveMainloopFwdSm90ILi2EN4cute5tupleIJNS5_1CILi1EEES8_S8_EEENS6_IJNS7_ILi192EEENS7_ILi128EEENS7_ILi64EEEEEELi64ENS_10bfloat16_tEfNS_4arch4Sm90ELb1ELb0ELb1ELb0ELb0ELb0ELb0ELb1ELb1ELb1ELb1ELb0EEENS1_21CollectiveEpilogueFwdINS6_IJSA_SC_SB_EEES9_SE_SG_Li384ELb0ELb1ELb1ELb0EEENS1_19SingleTileSchedulerILb0ELb1ELb1ELi192EEEEEEEEEvNT_6ParamsE:
        .type           _ZN7cutlass13device_kernelIN5flash11enable_sm90INS1_16FlashAttnFwdSm90INS1_25CollectiveMainloopFwdSm90ILi2EN4cute5tupleIJNS5_1CILi1EEES8_S8_EEENS6_IJNS7_ILi192EEENS7_ILi128EEENS7_ILi64EEEEEELi64ENS_10bfloat16_tEfNS_4arch4Sm90ELb1ELb0ELb1ELb0ELb0ELb0ELb0ELb1ELb1ELb1ELb1ELb0EEENS1_21CollectiveEpilogueFwdINS6_IJSA_SC_SB_EEES9_SE_SG_Li384ELb0ELb1ELb1ELb0EEENS1_19SingleTileSchedulerILb0ELb1ELb1ELi192EEEEEEEEEvNT_6ParamsE,@function
        .size           _ZN7cutlass13device_kernelIN5flash11enable_sm90INS1_16FlashAttnFwdSm90INS1_25CollectiveMainloopFwdSm90ILi2EN4cute5tupleIJNS5_1CILi1EEES8_S8_EEENS6_IJNS7_ILi192EEENS7_ILi128EEENS7_ILi64EEEEEELi64ENS_10bfloat16_tEfNS_4arch4Sm90ELb1ELb0ELb1ELb0ELb0ELb0ELb0ELb1ELb1ELb1ELb1ELb0EEENS1_21CollectiveEpilogueFwdINS6_IJSA_SC_SB_EEES9_SE_SG_Li384ELb0ELb1ELb1ELb0EEENS1_19SingleTileSchedulerILb0ELb1ELb1ELi192EEEEEEEEEvNT_6ParamsE,(.L_x_87 - _ZN7cutlass13device_kernelIN5flash11enable_sm90INS1_16FlashAttnFwdSm90INS1_25CollectiveMainloopFwdSm90ILi2EN4cute5tupleIJNS5_1CILi1EEES8_S8_EEENS6_IJNS7_ILi192EEENS7_ILi128EEENS7_ILi64EEEEEELi64ENS_10bfloat16_tEfNS_4arch4Sm90ELb1ELb0ELb1ELb0ELb0ELb0ELb0ELb1ELb1ELb1ELb1ELb0EEENS1_21CollectiveEpilogueFwdINS6_IJSA_SC_SB_EEES9_SE_SG_Li384ELb0ELb1ELb1ELb0EEENS1_19SingleTileSchedulerILb0ELb1ELb1ELi192EEEEEEEEEvNT_6ParamsE)
        .other          _ZN7cutlass13device_kernelIN5flash11enable_sm90INS1_16FlashAttnFwdSm90INS1_25CollectiveMainloopFwdSm90ILi2EN4cute5tupleIJNS5_1CILi1EEES8_S8_EEENS6_IJNS7_ILi192EEENS7_ILi128EEENS7_ILi64EEEEEELi64ENS_10bfloat16_tEfNS_4arch4Sm90ELb1ELb0ELb1ELb0ELb0ELb0ELb0ELb1ELb1ELb1ELb1ELb0EEENS1_21CollectiveEpilogueFwdINS6_IJSA_SC_SB_EEES9_SE_SG_Li384ELb0ELb1ELb1ELb0EEENS1_19SingleTileSchedulerILb0ELb1ELb1ELi192EEEEEEEEEvNT_6ParamsE,@"STO_CUDA_ENTRY STV_DEFAULT"
_ZN7cutlass13device_kernelIN5flash11enable_sm90INS1_16FlashAttnFwdSm90INS1_25CollectiveMainloopFwdSm90ILi2EN4cute5tupleIJNS5_1CILi1EEES8_S8_EEENS6_IJNS7_ILi192EEENS7_ILi128EEENS7_ILi64EEEEEELi64ENS_10bfloat16_tEfNS_4arch4Sm90ELb1ELb0ELb1ELb0ELb0ELb0ELb0ELb1ELb1ELb1ELb1ELb0EEENS1_21CollectiveEpilogueFwdINS6_IJSA_SC_SB_EEES9_SE_SG_Li384ELb0ELb1ELb1ELb0EEENS1_19SingleTileSchedulerILb0ELb1ELb1ELi192EEEEEEEEEvNT_6ParamsE:
[----:B------:R-:W-:Y:S01]  /*0000*/  LDC R1, c[0x0][0x37c] ;  /* 0x0000df00ff017b82 */ /* 0x000fe20000000800 */
[----:B------:R-:W-:Y:S05]  /*0010*/  EXIT ;  /* 0x000000000000794d */ /* 0x000fea0003800000 */
.L_x_42:
        /* <DEDUP_REMOVED lines=14> */
.L_x_87:


//--------------------- .text._ZN7cutlass13device_kernelIN5flash11enable_sm90INS1_16FlashAttnFwdSm90INS1_25CollectiveMainloopFwdSm90ILi2EN4cute5tupleIJNS5_1CILi1EEES8_S8_EEENS6_IJNS7_ILi192EEENS7_ILi128EEENS7_ILi64EEEEEELi64ENS_10bfloat16_tEfNS_4arch4Sm90ELb1ELb0ELb1ELb1ELb0ELb0ELb0ELb1ELb1ELb1ELb1ELb0EEENS1_21CollectiveEpilogueFwdINS6_IJSA_SC_SB_EEES9_SE_SG_Li384ELb1ELb1ELb1ELb0EEENS1_36VarlenDynamicPersistentTileSchedulerILi192ELi128ELi384ELi128ELb1ELb1ELb1ELb1ELb1ELb1EEEEEEEEEvNT_6ParamsE --------------------------
	.section	.text._ZN7cutlass13device_kernelIN5flash11enable_sm90INS1_16FlashAttnFwdSm90INS1_25CollectiveMainloopFwdSm90ILi2EN4cute5tupleIJNS5_1CILi1EEES8_S8_EEENS6_IJNS7_ILi192EEENS7_ILi128EEENS7_ILi64EEEEEELi64ENS_10bfloat16_tEfNS_4arch4Sm90ELb1ELb0ELb1ELb1ELb0ELb0ELb0ELb1ELb1ELb1ELb1ELb0EEENS1_21CollectiveEpilogueFwdINS6_IJSA_SC_SB_EEES9_SE_SG_Li384ELb1ELb1ELb1ELb0EEENS1_36VarlenDynamicPersistentTileSchedulerILi192ELi128ELi384ELi128ELb1ELb1ELb1ELb1ELb1ELb1EEEEEEEEEvNT_6ParamsE,"ax",@progbits
	.align	128
.text._ZN7cutlass13device_kernelIN5flash11enable_sm90INS1_16FlashAttnFwdSm90INS1_25CollectiveMainloopFwdSm90ILi2EN4cute5tupleIJNS5_1CILi1EEES8_S8_EEENS6_IJNS7_ILi192EEENS7_ILi128EEENS7_ILi64EEEEEELi64ENS_10bfloat16_tEfNS_4arch4Sm90ELb1ELb0ELb1ELb1ELb0ELb0ELb0ELb1ELb1ELb1ELb1ELb0EEENS1_21CollectiveEpilogueFwdINS6_IJSA_SC_SB_EEES9_SE_SG_Li384ELb1ELb1ELb1ELb0EEENS1_36VarlenDynamicPersistentTileSchedulerILi192ELi128ELi384ELi128ELb1ELb1ELb1ELb1ELb1ELb1EEEEEEEEEvNT_6ParamsE:
        .type           _ZN7cutlass13device_kernelIN5flash11enable_sm90INS1_16FlashAttnFwdSm90INS1_25CollectiveMainloopFwdSm90ILi2EN4cute5tupleIJNS5_1CILi1EEES8_S8_EEENS6_IJNS7_ILi192EEENS7_ILi128EEENS7_ILi64EEEEEELi64ENS_10bfloat16_tEfNS_4arch4Sm90ELb1ELb0ELb1ELb1ELb0ELb0ELb0ELb1ELb1ELb1ELb1ELb0EEENS1_21CollectiveEpilogueFwdINS6_IJSA_SC_SB_EEES9_SE_SG_Li384ELb1ELb1ELb1ELb0EEENS1_36VarlenDynamicPersistentTileSchedulerILi192ELi128ELi384ELi128ELb1ELb1ELb1ELb1ELb1ELb1EEEEEEEEEvNT_6ParamsE,@function
        .size           _ZN7cutlass13device_kernelIN5flash11enable_sm90INS1_16FlashAttnFwdSm90INS1_25CollectiveMainloopFwdSm90ILi2EN4cute5tupleIJNS5_1CILi1EEES8_S8_EEENS6_IJNS7_ILi192EEENS7_ILi128EEENS7_ILi64EEEEEELi64ENS_10bfloat16_tEfNS_4arch4Sm90ELb1ELb0ELb1ELb1ELb0ELb0ELb0ELb1ELb1ELb1ELb1ELb0EEENS1_21CollectiveEpilogueFwdINS6_IJSA_SC_SB_EEES9_SE_SG_Li384ELb1ELb1ELb1ELb0EEENS1_36VarlenDynamicPersistentTileSchedulerILi192ELi128ELi384ELi128ELb1ELb1ELb1ELb1ELb1ELb1EEEEEEEEEvNT_6ParamsE,(.L_x_88 - _ZN7cutlass13device_kernelIN5flash11enable_sm90INS1_16FlashAttnFwdSm90INS1_25CollectiveMainloopFwdSm90ILi2EN4cute5tupleIJNS5_1CILi1EEES8_S8_EEENS6_IJNS7_ILi192EEENS7_ILi128EEENS7_ILi64EEEEEELi64ENS_10bfloat16_tEfNS_4arch4Sm90ELb1ELb0ELb1ELb1ELb0ELb0ELb0ELb1ELb1ELb1ELb1ELb0EEENS1_21CollectiveEpilogueFwdINS6_IJSA_SC_SB_EEES9_SE_SG_Li384ELb1ELb1ELb1ELb0EEENS1_36VarlenDynamicPersistentTileSchedulerILi192ELi128ELi384ELi128ELb1ELb1ELb1ELb1ELb1ELb1EEEEEEEEEvNT_6ParamsE)
        .other          _ZN7cutlass13device_kernelIN5flash11enable_sm90INS1_16FlashAttnFwdSm90INS1_25CollectiveMainloopFwdSm90ILi2EN4cute5tupleIJNS5_1CILi1EEES8_S8_EEENS6_IJNS7_ILi192EEENS7_ILi128EEENS7_ILi64EEEEEELi64ENS_10bfloat16_tEfNS_4arch4Sm90ELb1ELb0ELb1ELb1ELb0ELb0ELb0ELb1ELb1ELb1ELb1ELb0EEENS1_21CollectiveEpilogueFwdINS6_IJSA_SC_SB_EEES9_SE_SG_Li384ELb1ELb1ELb1ELb0EEENS1_36VarlenDynamicPersistentTileSchedulerILi192ELi128ELi384ELi128ELb1ELb1ELb1ELb1ELb1ELb1EEEEEEEEEvNT_6ParamsE,@"STO_CUDA_ENTRY STV_DEFAULT"
_ZN7cutlass13device_kernelIN5flash11enable_sm90INS1_16FlashAttnFwdSm90INS1_25CollectiveMainloopFwdSm90ILi2EN4cute5tupleIJNS5_1CILi1EEES8_S8_EEENS6_IJNS7_ILi192EEENS7_ILi128EEENS7_ILi64EEEEEELi64ENS_10bfloat16_tEfNS_4arch4Sm90ELb1ELb0ELb1ELb1ELb0ELb0ELb0ELb1ELb1ELb1ELb1ELb0EEENS1_21CollectiveEpilogueFwdINS6_IJSA_SC_SB_EEES9_SE_SG_Li384ELb1ELb1ELb1ELb0EEENS1_36VarlenDynamicPersistentTileSchedulerILi192ELi128ELi384ELi128ELb1ELb1ELb1ELb1ELb1ELb1EEEEEEEEEvNT_6ParamsE:
[----:B------:R-:W-:Y:S01]  /*0000*/  LDC R1, c[0x0][0x37c] ;  /* 0x0000df00ff017b82 */ /* 0x000fe20000000800 */
[----:B------:R-:W-:Y:S05]  /*0010*/  EXIT ;  /* 0x000000000000794d */ /* 0x000fea0003800000 */
.L_x_43:
        /* <DEDUP_REMOVED lines=14> */
.L_x_88:


//--------------------- .text._ZN7cutlass13device_kernelIN5flash11enable_sm90INS1_16FlashAttnFwdSm90INS1_25CollectiveMainloopFwdSm90ILi2EN4cute5tupleIJNS5_1CILi1EEES8_S8_EEENS6_IJNS7_ILi192EEENS7_ILi128EEENS7_ILi64EEEEEELi64ENS_10bfloat16_tEfNS_4arch4Sm90ELb1ELb0ELb1ELb1ELb0ELb1ELb0ELb1ELb1ELb1ELb1ELb0EEENS1_21CollectiveEpilogueFwdINS6_IJSA_SC_SB_EEES9_SE_SG_Li384ELb1ELb1ELb1ELb0EEENS1_36VarlenDynamicPersistentTileSchedulerILi192ELi128ELi384ELi128ELb1ELb1ELb1ELb1ELb1ELb1EEEEEEEEEvNT_6ParamsE --------------------------
	.section	.text._ZN7cutlass13device_kernelIN5flash11enable_sm90INS1_16FlashAttnFwdSm90INS1_25CollectiveMainloopFwdSm90ILi2EN4cute5tupleIJNS5_1CILi1EEES8_S8_EEENS6_IJNS7_ILi192EEENS7_ILi128EEENS7_ILi64EEEEEELi64ENS_10bfloat16_tEfNS_4arch4Sm90ELb1ELb0ELb1ELb1ELb0ELb1ELb0ELb1ELb1ELb1ELb1ELb0EEENS1_21CollectiveEpilogueFwdINS6_IJSA_SC_SB_EEES9_SE_SG_Li384ELb1ELb1ELb1ELb0EEENS1_36VarlenDynamicPersistentTileSchedulerILi192ELi128ELi384ELi128ELb1ELb1ELb1ELb1ELb1ELb1EEEEEEEEEvNT_6ParamsE,"ax",@progbits
	.align	128
.text._ZN7cutlass13device_kernelIN5flash11enable_sm90INS1_16FlashAttnFwdSm90INS1_25CollectiveMainloopFwdSm90ILi2EN4cute5tupleIJNS5_1CILi1EEES8_S8_EEENS6_IJNS7_ILi192EEENS7_ILi128EEENS7_ILi64EEEEEELi64ENS_10bfloat16_tEfNS_4arch4Sm90ELb1ELb0ELb1ELb1ELb0ELb1ELb0ELb1ELb1ELb1ELb1ELb0EEENS1_21CollectiveEpilogueFwdINS6_IJSA_SC_SB_EEES9_SE_SG_Li384ELb1ELb1ELb1ELb0EEENS1_36VarlenDynamicPersistentTileSchedulerILi192ELi128ELi384ELi128ELb1ELb1ELb1ELb1ELb1ELb1EEEEEEEEEvNT_6ParamsE:
        .type           _ZN7cutlass13device_kernelIN5flash11enable_sm90INS1_16FlashAttnFwdSm90INS1_25CollectiveMainloopFwdSm90ILi2EN4cute5tupleIJNS5_1CILi1EEES8_S8_EEENS6_IJNS7_ILi192EEENS7_ILi128EEENS7_ILi64EEEEEELi64ENS_10bfloat16_tEfNS_4arch4Sm90ELb1ELb0ELb1ELb1ELb0ELb1ELb0ELb1ELb1ELb1ELb1ELb0EEENS1_21CollectiveEpilogueFwdINS6_IJSA_SC_SB_EEES9_SE_SG_Li384ELb1ELb1ELb1ELb0EEENS1_36VarlenDynamicPersistentTileSchedulerILi192ELi128ELi384ELi128ELb1ELb1ELb1ELb1ELb1ELb1EEEEEEEEEvNT_6ParamsE,@function
        .size           _ZN7cutlass13device_kernelIN5flash11enable_sm90INS1_16FlashAttnFwdSm90INS1_25CollectiveMainloopFwdSm90ILi2EN4cute5tupleIJNS5_1CILi1EEES8_S8_EEENS6_IJNS7_ILi192EEENS7_ILi128EEENS7_ILi64EEEEEELi64ENS_10bfloat16_tEfNS_4arch4Sm90ELb1ELb0ELb1ELb1ELb0ELb1ELb0ELb1ELb1ELb1ELb1ELb0EEENS1_21CollectiveEpilogueFwdINS6_IJSA_SC_SB_EEES9_SE_SG_Li384ELb1ELb1ELb1ELb0EEENS1_36VarlenDynamicPersistentTileSchedulerILi192ELi128ELi384ELi128ELb1ELb1ELb1ELb1ELb1ELb1EEEEEEEEEvNT_6ParamsE,(.L_x_89 - _ZN7cutlass13device_kernelIN5flash11enable_sm90INS1_16FlashAttnFwdSm90INS1_25CollectiveMainloopFwdSm90ILi2EN4cute5tupleIJNS5_1CILi1EEES8_S8_EEENS6_IJNS7_ILi192EEENS7_ILi128EEENS7_ILi64EEEEEELi64ENS_10bfloat16_tEfNS_4arch4Sm90ELb1ELb0ELb1ELb1ELb0ELb1ELb0ELb1ELb1ELb1ELb1ELb0EEENS1_21CollectiveEpilogueFwdINS6_IJSA_SC_SB_EEES9_SE_SG_Li384ELb1ELb1ELb1ELb0EEENS1_36VarlenDynamicPersistentTileSchedulerILi192ELi128ELi384ELi128ELb1ELb1ELb1ELb1ELb1ELb1EEEEEEEEEvNT_6ParamsE)
        .other          _ZN7cutlass13device_kernelIN5flash11enable_sm90INS1_16FlashAttnFwdSm90INS1_25CollectiveMainloopFwdSm90ILi2EN4cute5tupleIJNS5_1CILi1EEES8_S8_EEENS6_IJNS7_ILi192EEENS7_ILi128EEENS7_ILi64EEEEEELi64ENS_10bfloat16_tEfNS_4arch4Sm90ELb1ELb0ELb1ELb1ELb0ELb1ELb0ELb1ELb1ELb1ELb1ELb0EEENS1_21CollectiveEpilogueFwdINS6_IJSA_SC_SB_EEES9_SE_SG_Li384ELb1ELb1ELb1ELb0EEENS1_36VarlenDynamicPersistentTileSchedulerILi192ELi128ELi384ELi128ELb1ELb1ELb1ELb1ELb1ELb1EEEEEEEEEvNT_6ParamsE,@"STO_CUDA_ENTRY STV_DEFAULT"
_ZN7cutlass13device_kernelIN5flash11enable_sm90INS1_16FlashAttnFwdSm90INS1_25CollectiveMainloopFwdSm90ILi2EN4cute5tupleIJNS5_1CILi1EEES8_S8_EEENS6_IJNS7_ILi192EEENS7_ILi128EEENS7_ILi64EEEEEELi64ENS_10bfloat16_tEfNS_4arch4Sm90ELb1ELb0ELb1ELb1ELb0ELb1ELb0ELb1ELb1ELb1ELb1ELb0EEENS1_21CollectiveEpilogueFwdINS6_IJSA_SC_SB_EEES9_SE_SG_Li384ELb1ELb1ELb1ELb0EEENS1_36VarlenDynamicPersistentTileSchedulerILi192ELi128ELi384ELi128ELb1ELb1ELb1ELb1ELb1ELb1EEEEEEEEEvNT_6ParamsE:
[----:B------:R-:W-:Y:S01]  /*0000*/  LDC R1, c[0x0][0x37c] ;  /* 0x0000df00ff017b82 */ /* 0x000fe20000000800 */
[----:B------:R-:W-:Y:S05]  /*0010*/  EXIT ;  /* 0x000000000000794d */ /* 0x000fea0003800000 */
.L_x_44:
        /* <DEDUP_REMOVED lines=14> */
.L_x_89:


//--------------------- .nv.shared.reserved.0     --------------------------
	.section	.nv.shared.reserved.0,"aw",@nobits
	.weak		__nv_reservedSMEM_offset_0_alias
	.size		__nv_reservedSMEM_offset_0_alias, 0, 64
	.other		__nv_reservedSMEM_offset_0_alias,@"STO_CUDA_RESERVED_SHARED STV_DEFAULT"
__nv_reservedSMEM_offset_0_alias:
	.zero		0
	.zero		64


//--------------------- .nv.global                --------------------------
	.section	.nv.global,"aw",@nobits
.nv.global:
	.type		_ZN80_INTERNAL_db2cb700_44_flash_fwd_hdimall_bf16_split_softcap_sm90_cu_9d2915ae_34954cute1_E,@object
	.size		_ZN80_INTERNAL_db2cb700_44_flash_fwd_hdimall_bf16_split_softcap_sm90_cu_9d2915ae_34954cute1_E,(_ZN80_INTERNAL_db2cb700_44_flash_fwd_hdimall_bf16_split_softcap_sm90_cu_9d2915ae_34954cuda3std3__45__cpo6cbeginE - _ZN80_INTERNAL_db2cb700_44_flash_fwd_hdimall_bf16_split_softcap_sm90_cu_9d2915ae_34954cute1_E)
_ZN80_INTERNAL_db2cb700_44_flash_fwd_hdimall_bf16_split_softcap_sm90_cu_9d2915ae_34954cute1_E:
	.zero		1
	.type		_ZN80_INTERNAL_db2cb700_44_flash_fwd_hdimall_bf16_split_softcap_sm90_cu_9d2915ae_34954cuda3std3__45__cpo6cbeginE,@object
	.size		_ZN80_INTERNAL_db2cb700_44_flash_fwd_hdimall_bf16_split_softcap_sm90_cu_9d2915ae_34954cuda3std3__45__cpo6cbeginE,(_ZN80_INTERNAL_db2cb700_44_flash_fwd_hdimall_bf16_split_softcap_sm90_cu_9d2915ae_34954cuda3std3__48in_placeE - _ZN80_INTERNAL_db2cb700_44_flash_fwd_hdimall_bf16_split_softcap_sm90_cu_9d2915ae_34954cuda3std3__45__cpo6cbeginE)
_ZN80_INTERNAL_db2cb700_44_flash_fwd_hdimall_bf16_split_softcap_sm90_cu_9d2915ae_34954cuda3std3__45__cpo6cbeginE:
	.zero		1
	.type		_ZN80_INTERNAL_db2cb700_44_flash_fwd_hdimall_bf16_split_softcap_sm90_cu_9d2915ae_34954cuda3std3__48in_placeE,@object
	.size		_ZN80_INTERNAL_db2cb700_44_flash_fwd_hdimall_bf16_split_softcap_sm90_cu_9d2915ae_34954cuda3std3__48in_placeE,(_ZN80_INTERNAL_db2cb700_44_flash_fwd_hdimall_bf16_split_softcap_sm90_cu_9d2915ae_34954cuda3std6ranges3__45__cpo9iter_moveE - _ZN80_INTERNAL_db2cb700_44_flash_fwd_hdimall_bf16_split_softcap_sm90_cu_9d2915ae_34954cuda3std3__48in_placeE)
_ZN80_INTERNAL_db2cb700_44_flash_fwd_hdimall_bf16_split_softcap_sm90_cu_9d2915ae_34954cuda3std3__48in_placeE:
	.zero		1
	.type		_ZN80_INTERNAL_db2cb700_44_flash_fwd_hdimall_bf16_split_softcap_sm90_cu_9d2915ae_34954cuda3std6ranges3__45__cpo9iter_moveE,@object
	.size		_ZN80_INTERNAL_db2cb700_44_flash_fwd_hdimall_bf16_split_softcap_sm90_cu_9d2915ae_34954cuda3std6ranges3__45__cpo9iter_moveE,(_ZN80_INTERNAL_db2cb700_44_flash_fwd_hdimall_bf16_split_softcap_sm90_cu_9d2915ae_34954cuda3std3__45__cpo5beginE - _ZN80_INTERNAL_db2cb700_44_flash_fwd_hdimall_bf16_split_softcap_sm90_cu_9d2915ae_34954cuda3std6ranges3__45__cpo9iter_moveE)
_ZN80_INTERNAL_db2cb700_44_flash_fwd_hdimall_bf16_split_softcap_sm90_cu_9d2915ae_34954cuda3std6ranges3__45__cpo9iter_moveE:
	.zero		1
	.type		_ZN80_INTERNAL_db2cb700_44_flash_fwd_hdimall_bf16_split_softcap_sm90_cu_9d2915ae_34954cuda3std3__45__cpo5beginE,@object
	.size		_ZN80_INTERNAL_db2cb700_44_flash_fwd_hdimall_bf16_split_softcap_sm90_cu_9d2915ae_34954cuda3std3__45__cpo5beginE,(_ZN80_INTERNAL_db2cb700_44_flash_fwd_hdimall_bf16_split_softcap_sm90_cu_9d2915ae_34954cuda3std3__482_GLOBAL__N__db2cb700_44_flash_fwd_hdimall_bf16_split_softcap_sm90_cu_9d2915ae_34956ignoreE - _ZN80_INTERNAL_db2cb700_44_flash_fwd_hdimall_bf16_split_softcap_sm90_cu_9d2915ae_34954cuda3std3__45__cpo5beginE)
_ZN80_INTERNAL_db2cb700_44_flash_fwd_hdimall_bf16_split_softcap_sm90_cu_9d2915ae_34954cuda3std3__45__cpo5beginE:
	.zero		1
	.type		_ZN80_INTERNAL_db2cb700_44_flash_fwd_hdimall_bf16_split_softcap_sm90_cu_9d2915ae_34954cuda3std3__482_GLOBAL__N__db2cb700_44_flash_fwd_hdimall_bf16_split_softcap_sm90_cu_9d2915ae_34956ignoreE,@object
	.size		_ZN80_INTERNAL_db2cb700_44_flash_fwd_hdimall_bf16_split_softcap_sm90_cu_9d2915ae_34954cuda3std3__482_GLOBAL__N__db2cb700_44_flash_fwd_hdimall_bf16_split_softcap_sm90_cu_9d2915ae_34956ignoreE,(_ZN80_INTERNAL_db2cb700_44_flash_fwd_hdimall_bf16_split_softcap_sm90_cu_9d2915ae_34954cute7productE - _ZN80_INTERNAL_db2cb700_44_flash_fwd_hdimall_bf16_split_softcap_sm90_cu_9d2915ae_34954cuda3std3__482_GLOBAL__N__db2cb700_44_flash_fwd_hdimall_bf16_split_softcap_sm90_cu_9d2915ae_34956ignoreE)
_ZN80_INTERNAL_db2cb700_44_flash_fwd_hdimall_bf16_split_softcap_sm90_cu_9d2915ae_34954cuda3std3__482_GLOBAL__N__db2cb700_44_flash_fwd_hdimall_bf16_split_softcap_sm90_cu_9d2915ae_34956ignoreE:
	.zero		1
	.type		_ZN80_INTERNAL_db2cb700_44_flash_fwd_hdimall_bf16_split_softcap_sm90_cu_9d2915ae_34954cute7productE,@object
	.size		_ZN80_INTERNAL_db2cb700_44_flash_fwd_hdimall_bf16_split_softcap_sm90_cu_9d2915ae_34954cute7productE,(_ZN80_INTERNAL_db2cb700_44_flash_fwd_hdimall_bf16_split_softcap_sm90_cu_9d2915ae_34954cuda3std3__45__cpo3endE - _ZN80_INTERNAL_db2cb700_44_flash_fwd_hdimall_bf16_split_softcap_sm90_cu_9d2915ae_34954cute7productE)
_ZN80_INTERNAL_db2cb700_44_flash_fwd_hdimall_bf16_split_softcap_sm90_cu_9d2915ae_34954cute7productE:
	.zero		1
	.type		_ZN80_INTERNAL_db2cb700_44_flash_fwd_hdimall_bf16_split_softcap_sm90_cu_9d2915ae_34954cuda3std3__45__cpo3endE,@object
	.size		_ZN80_INTERNAL_db2cb700_44_flash_fwd_hdimall_bf16_split_softcap_sm90_cu_9d2915ae_34954cuda3std3__45__cpo3endE,(_ZN80_INTERNAL_db2cb700_44_flash_fwd_hdimall_bf16_split_softcap_sm90_cu_9d2915ae_34954cuda3std3__419piecewise_constructE - _ZN80_INTERNAL_db2cb700_44_flash_fwd_hdimall_bf16_split_softcap_sm90_cu_9d2915ae_34954cuda3std3__45__cpo3endE)
_ZN80_INTERNAL_db2cb700_44_flash_fwd_hdimall_bf16_split_softcap_sm90_cu_9d2915ae_34954cuda3std3__45__cpo3endE:
	.zero		1
	.type		_ZN80_INTERNAL_db2cb700_44_flash_fwd_hdimall_bf16_split_softcap_sm90_cu_9d2915ae_34954cuda3std3__419piecewise_constructE,@object
	.size		_ZN80_INTERNAL_db2cb700_44_flash_fwd_hdimall_bf16_split_softcap_sm90_cu_9d2915ae_34954cuda3std3__419piecewise_constructE,(_ZN80_INTERNAL_db2cb700_44_flash_fwd_hdimall_bf16_split_softcap_sm90_cu_9d2915ae_34954cuda3std3__45__cpo4cendE - _ZN80_INTERNAL_db2cb700_44_flash_fwd_hdimall_bf16_split_softcap_sm90_cu_9d2915ae_34954cuda3std3__419piecewise_constructE)
_ZN80_INTERNAL_db2cb700_44_flash_fwd_hdimall_bf16_split_softcap_sm90_cu_9d2915ae_34954cuda3std3__419piecewise_constructE:
	.zero		1
	.type		_ZN80_INTERNAL_db2cb700_44_flash_fwd_hdimall_bf16_split_softcap_sm90_cu_9d2915ae_34954cuda3std3__45__cpo4cendE,@object
	.size		_ZN80_INTERNAL_db2cb700_44_flash_fwd_hdimall_bf16_split_softcap_sm90_cu_9d2915ae_34954cuda3std3__45__cpo4cendE,(_ZN80_INTERNAL_db2cb700_44_flash_fwd_hdimall_bf16_split_softcap_sm90_cu_9d2915ae_34954cuda3std6ranges3__45__cpo4swapE - _ZN80_INTERNAL_db2cb700_44_flash_fwd_hdimall_bf16_split_softcap_sm90_cu_9d2915ae_34954cuda3std3__45__cpo4cendE)
_ZN80_INTERNAL_db2cb700_44_flash_fwd_hdimall_bf16_split_softcap_sm90_cu_9d2915ae_34954cuda3std3__45__cpo4cendE:
	.zero		1
	.type		_ZN80_INTERNAL_db2cb700_44_flash_fwd_hdimall_bf16_split_softcap_sm90_cu_9d2915ae_34954cuda3std6ranges3__45__cpo4swapE,@object
	.size		_ZN80_INTERNAL_db2cb700_44_flash_fwd_hdimall_bf16_split_softcap_sm90_cu_9d2915ae_34954cuda3std6ranges3__45__cpo4swapE,(.L_7 - _ZN80_INTERNAL_db2cb700_44_flash_fwd_hdimall_bf16_split_softcap_sm90_cu_9d2915ae_34954cuda3std6ranges3__45__cpo4swapE)
_ZN80_INTERNAL_db2cb700_44_flash_fwd_hdimall_bf16_split_softcap_sm90_cu_9d2915ae_34954cuda3std6ranges3__45__cpo4swapE:
	.zero		1
.L_7:


//--------------------- .nv.constant0._ZN7cutlass13device_kernelIN5flash11enable_sm90INS1_16FlashAttnFwdSm90INS1_25CollectiveMainloopFwdSm90ILi2EN4cute5tupleIJNS5_1CILi1EEES8_S8_EEENS6_IJNS7_ILi128EEENS7_ILi80EEENS7_ILi256EEEEEELi256ENS_10bfloat16_tEfNS_4arch4Sm90ELb0ELb0ELb1ELb0ELb0ELb0ELb0ELb1ELb1ELb1ELb1ELb0EEENS1_21CollectiveEpilogueFwdINS6_IJSA_SC_SB_EEES9_SE_SG_Li256ELb0ELb1ELb1ELb0EEENS1_19SingleTileSchedulerILb0ELb1ELb1ELi128EEEEEEEEEvNT_6ParamsE --------------------------
	.section	.nv.constant0._ZN7cutlass13device_kernelIN5flash11enable_sm90INS1_16FlashAttnFwdSm90INS1_25CollectiveMainloopFwdSm90ILi2EN4cute5tupleIJNS5_1CILi1EEES8_S8_EEENS6_IJNS7_ILi128EEENS7_ILi80EEENS7_ILi256EEEEEELi256ENS_10bfloat16_tEfNS_4arch4Sm90ELb0ELb0ELb1ELb0ELb0ELb0ELb0ELb1ELb1ELb1ELb1ELb0EEENS1_21CollectiveEpilogueFwdINS6_IJSA_SC_SB_EEES9_SE_SG_Li256ELb0ELb1ELb1ELb0EEENS1_19SingleTileSchedulerILb0ELb1ELb1ELi128EEEEEEEEEvNT_6ParamsE,"a",@progbits
	.sectionflags	@""
	.align	4
.nv.constant0._ZN7cutlass13device_kernelIN5flash11enable_sm90INS1_16FlashAttnFwdSm90INS1_25CollectiveMainloopFwdSm90ILi2EN4cute5tupleIJNS5_1CILi1EEES8_S8_EEENS6_IJNS7_ILi128EEENS7_ILi80EEENS7_ILi256EEEEEELi256ENS_10bfloat16_tEfNS_4arch4Sm90ELb0ELb0ELb1ELb0ELb0ELb0ELb0ELb1ELb1ELb1ELb1ELb0EEENS1_21CollectiveEpilogueFwdINS6_IJSA_SC_SB_EEES9_SE_SG_Li256ELb0ELb1ELb1ELb0EEENS1_19SingleTileSchedulerILb0ELb1ELb1ELi128EEEEEEEEEvNT_6ParamsE:
	.zero		3456


//--------------------- .nv.constant0._ZN7cutlass13device_kernelIN5flash11enable_sm90INS1_16FlashAttnFwdSm90INS1_25CollectiveMainloopFwdSm90ILi2EN4cute5tupleIJNS5_1CILi1EEES8_S8_EEENS6_IJNS7_ILi128EEENS7_ILi80EEENS7_ILi256EEEEEELi256ENS_10bfloat16_tEfNS_4arch4Sm90ELb0ELb0ELb1ELb1ELb0ELb0ELb0ELb1ELb1ELb1ELb1ELb0EEENS1_21CollectiveEpilogueFwdINS6_IJSA_SC_SB_EEES9_SE_SG_Li256ELb1ELb1ELb1ELb0EEENS1_36VarlenDynamicPersistentTileSchedulerILi128ELi80ELi256ELi128ELb1ELb1ELb1ELb0ELb1ELb1EEEEEEEEEvNT_6ParamsE --------------------------
	.section	.nv.constant0._ZN7cutlass13device_kernelIN5flash11enable_sm90INS1_16FlashAttnFwdSm90INS1_25CollectiveMainloopFwdSm90ILi2EN4cute5tupleIJNS5_1CILi1EEES8_S8_EEENS6_IJNS7_ILi128EEENS7_ILi80EEENS7_ILi256EEEEEELi256ENS_10bfloat16_tEfNS_4arch4Sm90ELb0ELb0ELb1ELb1ELb0ELb0ELb0ELb1ELb1ELb1ELb1ELb0EEENS1_21CollectiveEpilogueFwdINS6_IJSA_SC_SB_EEES9_SE_SG_Li256ELb1ELb1ELb1ELb0EEENS1_36VarlenDynamicPersistentTileSchedulerILi128ELi80ELi256ELi128ELb1ELb1ELb1ELb0ELb1ELb1EEEEEEEEEvNT_6ParamsE,"a",@progbits
	.sectionflags	@""
	.align	4
.nv.constant0._ZN7cutlass13device_kernelIN5flash11enable_sm90INS1_16FlashAttnFwdSm90INS1_25CollectiveMainloopFwdSm90ILi2EN4cute5tupleIJNS5_1CILi1EEES8_S8_EEENS6_IJNS7_ILi128EEENS7_ILi80EEENS7_ILi256EEEEEELi256ENS_10bfloat16_tEfNS_4arch4Sm90ELb0ELb0ELb1ELb1ELb0ELb0ELb0ELb1ELb1ELb1ELb1ELb0EEENS1_21CollectiveEpilogueFwdINS6_IJSA_SC_SB_EEES9_SE_SG_Li256ELb1ELb1ELb1ELb0EEENS1_36VarlenDynamicPersistentTileSchedulerILi128ELi80ELi256ELi128ELb1ELb1ELb1ELb0ELb1ELb1EEEEEEEEEvNT_6ParamsE:
	.zero		3584


//--------------------- .nv.constant0._ZN7cutlass13device_kernelIN5flash11enable_sm90INS1_16FlashAttnFwdSm90INS1_25CollectiveMainloopFwdSm90ILi2EN4cute5tupleIJNS5_1CILi1EEES8_S8_EEENS6_IJNS7_ILi128EEENS7_ILi80EEENS7_ILi256EEEEEELi256ENS_10bfloat16_tEfNS_4arch4Sm90ELb0ELb0ELb1ELb1ELb0ELb1ELb0ELb1ELb1ELb1ELb1ELb0EEENS1_21CollectiveEpilogueFwdINS6_IJSA_SC_SB_EEES9_SE_SG_Li256ELb1ELb1ELb1ELb0EEENS1_36VarlenDynamicPersistentTileSchedulerILi128ELi80ELi256ELi128ELb1ELb1ELb1ELb0ELb1ELb1EEEEEEEEEvNT_6ParamsE --------------------------
	.section	.nv.constant0._ZN7cutlass13device_kernelIN5flash11enable_sm90INS1_16FlashAttnFwdSm90INS1_25CollectiveMainloopFwdSm90ILi2EN4cute5tupleIJNS5_1CILi1EEES8_S8_EEENS6_IJNS7_ILi128EEENS7_ILi80EEENS7_ILi256EEEEEELi256ENS_10bfloat16_tEfNS_4arch4Sm90ELb0ELb0ELb1ELb1ELb0ELb1ELb0ELb1ELb1ELb1ELb1ELb0EEENS1_21CollectiveEpilogueFwdINS6_IJSA_SC_SB_EEES9_SE_SG_Li256ELb1ELb1ELb1ELb0EEENS1_36VarlenDynamicPersistentTileSchedulerILi128ELi80ELi256ELi128ELb1ELb1ELb1ELb0ELb1ELb1EEEEEEEEEvNT_6ParamsE,"a",@progbits
	.sectionflags	@""
	.align	4
.nv.constant0._ZN7cutlass13device_kernelIN5flash11enable_sm90INS1_16FlashAttnFwdSm90INS1_25CollectiveMainloopFwdSm90ILi2EN4cute5tupleIJNS5_1CILi1EEES8_S8_EEENS6_IJNS7_ILi128EEENS7_ILi80EEENS7_ILi256EEEEEELi256ENS_10bfloat16_tEfNS_4arch4Sm90ELb0ELb0ELb1ELb1ELb0ELb1ELb0ELb1ELb1ELb1ELb1ELb0EEENS1_21CollectiveEpilogueFwdINS6_IJSA_SC_SB_EEES9_SE_SG_Li256ELb1ELb1ELb1ELb0EEENS1_36VarlenDynamicPersistentTileSchedulerILi128ELi80ELi256ELi128ELb1ELb1ELb1ELb0ELb1ELb1EEEEEEEEEvNT_6ParamsE:
	.zero		3584


//--------------------- .nv.constant0._ZN7cutlass13device_kernelIN5flash11enable_sm90INS1_16FlashAttnFwdSm90INS1_25CollectiveMainloopFwdSm90ILi2EN4cute5tupleIJNS5_1CILi1EEES8_S8_EEENS6_IJNS7_ILi128EEENS7_ILi64EEENS7_ILi256EEEEEELi256ENS_10bfloat16_tEfNS_4arch4Sm90ELb0ELb1ELb1ELb0ELb0ELb0ELb0ELb1ELb1ELb1ELb1ELb0EEENS1_21CollectiveEpilogueFwdINS6_IJSA_SC_SB_EEES9_SE_SG_Li256ELb0ELb1ELb1ELb0EEENS1_19SingleTileSchedulerILb0ELb1ELb1ELi128EEEEEEEEEvNT_6ParamsE --------------------------
	.section	.nv.constant0._ZN7cutlass13device_kernelIN5flash11enable_sm90INS1_16FlashAttnFwdSm90INS1_25CollectiveMainloopFwdSm90ILi2EN4cute5tupleIJNS5_1CILi1EEES8_S8_EEENS6_IJNS7_ILi128EEENS7_ILi64EEENS7_ILi256EEEEEELi256ENS_10bfloat16_tEfNS_4arch4Sm90ELb0ELb1ELb1ELb0ELb0ELb0ELb0ELb1ELb1ELb1ELb1ELb0EEENS1_21CollectiveEpilogueFwdINS6_IJSA_SC_SB_EEES9_SE_SG_Li256ELb0ELb1ELb1ELb0EEENS1_19SingleTileSchedulerILb0ELb1ELb1ELi128EEEEEEEEEvNT_6ParamsE,"a",@progbits
	.sectionflags	@""
	.align	4
.nv.constant0._ZN7cutlass13device_kernelIN5flash11enable_sm90INS1_16FlashAttnFwdSm90INS1_25CollectiveMainloopFwdSm90ILi2EN4cute5tupleIJNS5_1CILi1EEES8_S8_EEENS6_IJNS7_ILi128EEENS7_ILi64EEENS7_ILi256EEEEEELi256ENS_10bfloat16_tEfNS_4arch4Sm90ELb0ELb1ELb1ELb0ELb0ELb0ELb0ELb1ELb1ELb1ELb1ELb0EEENS1_21CollectiveEpilogueFwdINS6_IJSA_SC_SB_EEES9_SE_SG_Li256ELb0ELb1ELb1ELb0EEENS1_19SingleTileSchedulerILb0ELb1ELb1ELi128EEEEEEEEEvNT_6ParamsE:
	.zero		3456


//--------------------- .nv.constant0._ZN7cutlass13device_kernelIN5flash11enable_sm90INS1_16FlashAttnFwdSm90INS1_25CollectiveMainloopFwdSm90ILi2EN4cute5tupleIJNS5_1CILi1EEES8_S8_EEENS6_IJNS7_ILi128EEENS7_ILi64EEENS7_ILi256EEEEEELi256ENS_10bfloat16_tEfNS_4arch4Sm90ELb0ELb1ELb1ELb1ELb0ELb0ELb0ELb1ELb1ELb1ELb1ELb0EEENS1_21CollectiveEpilogueFwdINS6_IJSA_SC_SB_EEES9_SE_SG_Li256ELb1ELb1ELb1ELb0EEENS1_36VarlenDynamicPersistentTileSchedulerILi128ELi64ELi256ELi128ELb1ELb1ELb1ELb1ELb0ELb1EEEEEEEEEvNT_6ParamsE --------------------------
	.section	.nv.constant0._ZN7cutlass13device_kernelIN5flash11enable_sm90INS1_16FlashAttnFwdSm90INS1_25CollectiveMainloopFwdSm90ILi2EN4cute5tupleIJNS5_1CILi1EEES8_S8_EEENS6_IJNS7_ILi128EEENS7_ILi64EEENS7_ILi256EEEEEELi256ENS_10bfloat16_tEfNS_4arch4Sm90ELb0ELb1ELb1ELb1ELb0ELb0ELb0ELb1ELb1ELb1ELb1ELb0EEENS1_21CollectiveEpilogueFwdINS6_IJSA_SC_SB_EEES9_SE_SG_Li256ELb1ELb1ELb1ELb0EEENS1_36VarlenDynamicPersistentTileSchedulerILi128ELi64ELi256ELi128ELb1ELb1ELb1ELb1ELb0ELb1EEEEEEEEEvNT_6ParamsE,"a",@progbits
	.sectionflags	@""
	.align	4
.nv.constant0._ZN7cutlass13device_kernelIN5flash11enable_sm90INS1_16FlashAttnFwdSm90INS1_25CollectiveMainloopFwdSm90ILi2EN4cute5tupleIJNS5_1CILi1EEES8_S8_EEENS6_IJNS7_ILi128EEENS7_ILi64EEENS7_ILi256EEEEEELi256ENS_10bfloat16_tEfNS_4arch4Sm90ELb0ELb1ELb1ELb1ELb0ELb0ELb0ELb1ELb1ELb1ELb1ELb0EEENS1_21CollectiveEpilogueFwdINS6_IJSA_SC_SB_EEES9_SE_SG_Li256ELb1ELb1ELb1ELb0EEENS1_36VarlenDynamicPersistentTileSchedulerILi128ELi64ELi256ELi128ELb1ELb1ELb1ELb1ELb0ELb1EEEEEEEEEvNT_6ParamsE:
	.zero		3584


//--------------------- .nv.constant0._ZN7cutlass13device_kernelIN5flash11enable_sm90INS1_16FlashAttnFwdSm90INS1_25CollectiveMainloopFwdSm90ILi2EN4cute5tupleIJNS5_1CILi1EEES8_S8_EEENS6_IJNS7_ILi128EEENS7_ILi64EEENS7_ILi256EEEEEELi256ENS_10bfloat16_tEfNS_4arch4Sm90ELb0ELb1ELb1ELb1ELb0ELb1ELb0ELb1ELb1ELb1ELb1ELb0EEENS1_21CollectiveEpilogueFwdINS6_IJSA_SC_SB_EEES9_SE_SG_Li256ELb1ELb1ELb1ELb0EEENS1_36VarlenDynamicPersistentTileSchedulerILi128ELi64ELi256ELi128ELb1ELb1ELb1ELb1ELb0ELb1EEEEEEEEEvNT_6ParamsE --------------------------
	.section	.nv.constant0._ZN7cutlass13device_kernelIN5flash11enable_sm90INS1_16FlashAttnFwdSm90INS1_25CollectiveMainloopFwdSm90ILi2EN4cute5tupleIJNS5_1CILi1EEES8_S8_EEENS6_IJNS7_ILi128EEENS7_ILi64EEENS7_ILi256EEEEEELi256ENS_10bfloat16_tEfNS_4arch4Sm90ELb0ELb1ELb1ELb1ELb0ELb1ELb0ELb1ELb1ELb1ELb1ELb0EEENS1_21CollectiveEpilogueFwdINS6_IJSA_SC_SB_EEES9_SE_SG_Li256ELb1ELb1ELb1ELb0EEENS1_36VarlenDynamicPersistentTileSchedulerILi128ELi64ELi256ELi128ELb1ELb1ELb1ELb1ELb0ELb1EEEEEEEEEvNT_6ParamsE,"a",@progbits
	.sectionflags	@""
	.align	4
.nv.constant0._ZN7cutlass13device_kernelIN5flash11enable_sm90INS1_16FlashAttnFwdSm90INS1_25CollectiveMainloopFwdSm90ILi2EN4cute5tupleIJNS5_1CILi1EEES8_S8_EEENS6_IJNS7_ILi128EEENS7_ILi64EEENS7_ILi256EEEEEELi256ENS_10bfloat16_tEfNS_4arch4Sm90ELb0ELb1ELb1ELb1ELb0ELb1ELb0ELb1ELb1ELb1ELb1ELb0EEENS1_21CollectiveEpilogueFwdINS6_IJSA_SC_SB_EEES9_SE_SG_Li256ELb1ELb1ELb1ELb0EEENS1_36VarlenDynamicPersistentTileSchedulerILi128ELi64ELi256ELi128ELb1ELb1ELb1ELb1ELb0ELb1EEEEEEEEEvNT_6ParamsE:
	.zero		3584


//--------------------- .nv.constant0._ZN7cutlass13device_kernelIN5flash11enable_sm90INS1_16FlashAttnFwdSm90INS1_25CollectiveMainloopFwdSm90ILi2EN4cute5tupleIJNS5_1CILi1EEES8_S8_EEENS6_IJNS7_ILi128EEENS7_ILi80EEENS7_ILi256EEEEEELi256ENS_10bfloat16_tEfNS_4arch4Sm90ELb1ELb0ELb1ELb0ELb0ELb0ELb0ELb1ELb1ELb1ELb1ELb0EEENS1_21CollectiveEpilogueFwdINS6_IJSA_SC_SB_EEES9_SE_SG_Li256ELb0ELb1ELb1ELb0EEENS1_19SingleTileSchedulerILb0ELb1ELb1ELi128EEEEEEEEEvNT_6ParamsE --------------------------
	.section	.nv.constant0._ZN7cutlass13device_kernelIN5flash11enable_sm90INS1_16FlashAttnFwdSm90INS1_25CollectiveMainloopFwdSm90ILi2EN4cute5tupleIJNS5_1CILi1EEES8_S8_EEENS6_IJNS7_ILi128EEENS7_ILi80EEENS7_ILi256EEEEEELi256ENS_10bfloat16_tEfNS_4arch4Sm90ELb1ELb0ELb1ELb0ELb0ELb0ELb0ELb1ELb1ELb1ELb1ELb0EEENS1_21CollectiveEpilogueFwdINS6_IJSA_SC_SB_EEES9_SE_SG_Li256ELb0ELb1ELb1ELb0EEENS1_19SingleTileSchedulerILb0ELb1ELb1ELi128EEEEEEEEEvNT_6ParamsE,"a",@progbits
	.sectionflags	@""
	.align	4
.nv.constant0._ZN7cutlass13device_kernelIN5flash11enable_sm90INS1_16FlashAttnFwdSm90INS1_25CollectiveMainloopFwdSm90ILi2EN4cute5tupleIJNS5_1CILi1EEES8_S8_EEENS6_IJNS7_ILi128EEENS7_ILi80EEENS7_ILi256EEEEEELi256ENS_10bfloat16_tEfNS_4arch4Sm90ELb1ELb0ELb1ELb0ELb0ELb0ELb0ELb1ELb1ELb1ELb1ELb0EEENS1_21CollectiveEpilogueFwdINS6_IJSA_SC_SB_EEES9_SE_SG_Li256ELb0ELb1ELb1ELb0EEENS1_19SingleTileSchedulerILb0ELb1ELb1ELi128EEEEEEEEEvNT_6ParamsE:
	.zero		3456


//--------------------- .nv.constant0._ZN7cutlass13device_kernelIN5flash11enable_sm90INS1_16FlashAttnFwdSm90INS1_25CollectiveMainloopFwdSm90ILi2EN4cute5tupleIJNS5_1CILi1EEES8_S8_EEENS6_IJNS7_ILi128EEENS7_ILi80EEENS7_ILi256EEEEEELi256ENS_10bfloat16_tEfNS_4arch4Sm90ELb1ELb0ELb1ELb1ELb0ELb0ELb0ELb1ELb1ELb1ELb1ELb0EEENS1_21CollectiveEpilogueFwdINS6_IJSA_SC_SB_EEES9_SE_SG_Li256ELb1ELb1ELb1ELb0EEENS1_36VarlenDynamicPersistentTileSchedulerILi128ELi80ELi256ELi128ELb1ELb1ELb1ELb1ELb1ELb1EEEEEEEEEvNT_6ParamsE --------------------------
	.section	.nv.constant0._ZN7cutlass13device_kernelIN5flash11enable_sm90INS1_16FlashAttnFwdSm90INS1_25CollectiveMainloopFwdSm90ILi2EN4cute5tupleIJNS5_1CILi1EEES8_S8_EEENS6_IJNS7_ILi128EEENS7_ILi80EEENS7_ILi256EEEEEELi256ENS_10bfloat16_tEfNS_4arch4Sm90ELb1ELb0ELb1ELb1ELb0ELb0ELb0ELb1ELb1ELb1ELb1ELb0EEENS1_21CollectiveEpilogueFwdINS6_IJSA_SC_SB_EEES9_SE_SG_Li256ELb1ELb1ELb1ELb0EEENS1_36VarlenDynamicPersistentTileSchedulerILi128ELi80ELi256ELi128ELb1ELb1ELb1ELb1ELb1ELb1EEEEEEEEEvNT_6ParamsE,"a",@progbits
	.sectionflags	@""
	.align	4
.nv.constant0._ZN7cutlass13device_kernelIN5flash11enable_sm90INS1_16FlashAttnFwdSm90INS1_25CollectiveMainloopFwdSm90ILi2EN4cute5tupleIJNS5_1CILi1EEES8_S8_EEENS6_IJNS7_ILi128EEENS7_ILi80EEENS7_ILi256EEEEEELi256ENS_10bfloat16_tEfNS_4arch4Sm90ELb1ELb0ELb1ELb1ELb0ELb0ELb0ELb1ELb1ELb1ELb1ELb0EEENS1_21CollectiveEpilogueFwdINS6_IJSA_SC_SB_EEES9_SE_SG_Li256ELb1ELb1ELb1ELb0EEENS1_36VarlenDynamicPersistentTileSchedulerILi128ELi80ELi256ELi128ELb1ELb1ELb1ELb1ELb1ELb1EEEEEEEEEvNT_6ParamsE:
	.zero		3584


//--------------------- .nv.constant0._ZN7cutlass13device_kernelIN5flash11enable_sm90INS1_16FlashAttnFwdSm90INS1_25CollectiveMainloopFwdSm90ILi2EN4cute5tupleIJNS5_1CILi1EEES8_S8_EEENS6_IJNS7_ILi128EEENS7_ILi80EEENS7_ILi256EEEEEELi256ENS_10bfloat16_tEfNS_4arch4Sm90ELb1ELb0ELb1ELb1ELb0ELb1ELb0ELb1ELb1ELb1ELb1ELb0EEENS1_21CollectiveEpilogueFwdINS6_IJSA_SC_SB_EEES9_SE_SG_Li256ELb1ELb1ELb1ELb0EEENS1_36VarlenDynamicPersistentTileSchedulerILi128ELi80ELi256ELi128ELb1ELb1ELb1ELb1ELb1ELb1EEEEEEEEEvNT_6ParamsE --------------------------
	.section	.nv.constant0._ZN7cutlass13device_kernelIN5flash11enable_sm90INS1_16FlashAttnFwdSm90INS1_25CollectiveMainloopFwdSm90ILi2EN4cute5tupleIJNS5_1CILi1EEES8_S8_EEENS6_IJNS7_ILi128EEENS7_ILi80EEENS7_ILi256EEEEEELi256ENS_10bfloat16_tEfNS_4arch4Sm90ELb1ELb0ELb1ELb1ELb0ELb1ELb0ELb1ELb1ELb1ELb1ELb0EEENS1_21CollectiveEpilogueFwdINS6_IJSA_SC_SB_EEES9_SE_SG_Li256ELb1ELb1ELb1ELb0EEENS1_36VarlenDynamicPersistentTileSchedulerILi128ELi80ELi256ELi128ELb1ELb1ELb1ELb1ELb1ELb1EEEEEEEEEvNT_6ParamsE,"a",@progbits
	.sectionflags	@""
	.align	4
.nv.constant0._ZN7cutlass13device_kernelIN5flash11enable_sm90INS1_16FlashAttnFwdSm90INS1_25CollectiveMainloopFwdSm90ILi2EN4cute5tupleIJNS5_1CILi1EEES8_S8_EEENS6_IJNS7_ILi128EEENS7_ILi80EEENS7_ILi256EEEEEELi256ENS_10bfloat16_tEfNS_4arch4Sm90ELb1ELb0ELb1ELb1ELb0ELb1ELb0ELb1ELb1ELb1ELb1ELb0EEENS1_21CollectiveEpilogueFwdINS6_IJSA_SC_SB_EEES9_SE_SG_Li256ELb1ELb1ELb1ELb0EEENS1_36VarlenDynamicPersistentTileSchedulerILi128ELi80ELi256ELi128ELb1ELb1ELb1ELb1ELb1ELb1EEEEEEEEEvNT_6ParamsE:
	.zero		3584


//--------------------- .nv.constant0._ZN7cutlass13device_kernelIN5flash11enable_sm90INS1_16FlashAttnFwdSm90INS1_25CollectiveMainloopFwdSm90ILi2EN4cute5tupleIJNS5_1CILi1EEES8_S8_EEENS6_IJNS7_ILi128EEENS7_ILi112EEENS7_ILi192EEEEEELi192ENS_10bfloat16_tEfNS_4arch4Sm90ELb0ELb0ELb1ELb0ELb0ELb0ELb0ELb1ELb1ELb1ELb1ELb0EEENS1_21CollectiveEpilogueFwdINS6_IJSA_SC_SB_EEES9_SE_SG_Li256ELb0ELb1ELb1ELb0EEENS1_19SingleTileSchedulerILb0ELb1ELb1ELi128EEEEEEEEEvNT_6ParamsE --------------------------
	.section	.nv.constant0._ZN7cutlass13device_kernelIN5flash11enable_sm90INS1_16FlashAttnFwdSm90INS1_25CollectiveMainloopFwdSm90ILi2EN4cute5tupleIJNS5_1CILi1EEES8_S8_EEENS6_IJNS7_ILi128EEENS7_ILi112EEENS7_ILi192EEEEEELi192ENS_10bfloat16_tEfNS_4arch4Sm90ELb0ELb0ELb1ELb0ELb0ELb0ELb0ELb1ELb1ELb1ELb1ELb0EEENS1_21CollectiveEpilogueFwdINS6_IJSA_SC_SB_EEES9_SE_SG_Li256ELb0ELb1ELb1ELb0EEENS1_19SingleTileSchedulerILb0ELb1ELb1ELi128EEEEEEEEEvNT_6ParamsE,"a",@progbits
	.sectionflags	@""
	.align	4
.nv.constant0._ZN7cutlass13device_kernelIN5flash11enable_sm90INS1_16FlashAttnFwdSm90INS1_25CollectiveMainloopFwdSm90ILi2EN4cute5tupleIJNS5_1CILi1EEES8_S8_EEENS6_IJNS7_ILi128EEENS7_ILi112EEENS7_ILi192EEEEEELi192ENS_10bfloat16_tEfNS_4arch4Sm90ELb0ELb0ELb1ELb0ELb0ELb0ELb0ELb1ELb1ELb1ELb1ELb0EEENS1_21CollectiveEpilogueFwdINS6_IJSA_SC_SB_EEES9_SE_SG_Li256ELb0ELb1ELb1ELb0EEENS1_19SingleTileSchedulerILb0ELb1ELb1ELi128EEEEEEEEEvNT_6ParamsE:
	.zero		3456


//--------------------- .nv.constant0._ZN7cutlass13device_kernelIN5flash11enable_sm90INS1_16FlashAttnFwdSm90INS1_25CollectiveMainloopFwdSm90ILi2EN4cute5tupleIJNS5_1CILi1EEES8_S8_EEENS6_IJNS7_ILi128EEENS7_ILi112EEENS7_ILi192EEEEEELi192ENS_10bfloat16_tEfNS_4arch4Sm90ELb0ELb0ELb1ELb1ELb0ELb0ELb0ELb1ELb1ELb1ELb1ELb0EEENS1_21CollectiveEpilogueFwdINS6_IJSA_SC_SB_EEES9_SE_SG_Li256ELb1ELb1ELb1ELb0EEENS1_36VarlenDynamicPersistentTileSchedulerILi128ELi112ELi256ELi128ELb1ELb1ELb1ELb0ELb1ELb1EEEEEEEEEvNT_6ParamsE --------------------------
	.section	.nv.constant0._ZN7cutlass13device_kernelIN5flash11enable_sm90INS1_16FlashAttnFwdSm90INS1_25CollectiveMainloopFwdSm90ILi2EN4cute5tupleIJNS5_1CILi1EEES8_S8_EEENS6_IJNS7_ILi128EEENS7_ILi112EEENS7_ILi192EEEEEELi192ENS_10bfloat16_tEfNS_4arch4Sm90ELb0ELb0ELb1ELb1ELb0ELb0ELb0ELb1ELb1ELb1ELb1ELb0EEENS1_21CollectiveEpilogueFwdINS6_IJSA_SC_SB_EEES9_SE_SG_Li256ELb1ELb1ELb1ELb0EEENS1_36VarlenDynamicPersistentTileSchedulerILi128ELi112ELi256ELi128ELb1ELb1ELb1ELb0ELb1ELb1EEEEEEEEEvNT_6ParamsE,"a",@progbits
	.sectionflags	@""
	.align	4
.nv.constant0._ZN7cutlass13device_kernelIN5flash11enable_sm90INS1_16FlashAttnFwdSm90INS1_25CollectiveMainloopFwdSm90ILi2EN4cute5tupleIJNS5_1CILi1EEES8_S8_EEENS6_IJNS7_ILi128EEENS7_ILi112EEENS7_ILi192EEEEEELi192ENS_10bfloat16_tEfNS_4arch4Sm90ELb0ELb0ELb1ELb1ELb0ELb0ELb0ELb1ELb1ELb1ELb1ELb0EEENS1_21CollectiveEpilogueFwdINS6_IJSA_SC_SB_EEES9_SE_SG_Li256ELb1ELb1ELb1ELb0EEENS1_36VarlenDynamicPersistentTileSchedulerILi128ELi112ELi256ELi128ELb1ELb1ELb1ELb0ELb1ELb1EEEEEEEEEvNT_6ParamsE:
	.zero		3584


//--------------------- .nv.constant0._ZN7cutlass13device_kernelIN5flash11enable_sm90INS1_16FlashAttnFwdSm90INS1_25CollectiveMainloopFwdSm90ILi2EN4cute5tupleIJNS5_1CILi1EEES8_S8_EEENS6_IJNS7_ILi128EEENS7_ILi112EEENS7_ILi192EEEEEELi192ENS_10bfloat16_tEfNS_4arch4Sm90ELb0ELb0ELb1ELb1ELb0ELb1ELb0ELb1ELb1ELb1ELb1ELb0EEENS1_21CollectiveEpilogueFwdINS6_IJSA_SC_SB_EEES9_SE_SG_Li256ELb1ELb1ELb1ELb0EEENS1_36VarlenDynamicPersistentTileSchedulerILi128ELi112ELi256ELi128ELb1ELb1ELb1ELb0ELb1ELb1EEEEEEEEEvNT_6ParamsE --------------------------
	.section	.nv.constant0._ZN7cutlass13device_kernelIN5flash11enable_sm90INS1_16FlashAttnFwdSm90INS1_25CollectiveMainloopFwdSm90ILi2EN4cute5tupleIJNS5_1CILi1EEES8_S8_EEENS6_IJNS7_ILi128EEENS7_ILi112EEENS7_ILi192EEEEEELi192ENS_10bfloat16_tEfNS_4arch4Sm90ELb0ELb0ELb1ELb1ELb0ELb1ELb0ELb1ELb1ELb1ELb1ELb0EEENS1_21CollectiveEpilogueFwdINS6_IJSA_SC_SB_EEES9_SE_SG_Li256ELb1ELb1ELb1ELb0EEENS1_36VarlenDynamicPersistentTileSchedulerILi128ELi112ELi256ELi128ELb1ELb1ELb1ELb0ELb1ELb1EEEEEEEEEvNT_6ParamsE,"a",@progbits
	.sectionflags	@""
	.align	4
.nv.constant0._ZN7cutlass13device_kernelIN5flash11enable_sm90INS1_16FlashAttnFwdSm90INS1_25CollectiveMainloopFwdSm90ILi2EN4cute5tupleIJNS5_1CILi1EEES8_S8_EEENS6_IJNS7_ILi128EEENS7_ILi112EEENS7_ILi192EEEEEELi192ENS_10bfloat16_tEfNS_4arch4Sm90ELb0ELb0ELb1ELb1ELb0ELb1ELb0ELb1ELb1ELb1ELb1ELb0EEENS1_21CollectiveEpilogueFwdINS6_IJSA_SC_SB_EEES9_SE_SG_Li256ELb1ELb1ELb1ELb0EEENS1_36VarlenDynamicPersistentTileSchedulerILi128ELi112ELi256ELi128ELb1ELb1ELb1ELb0ELb1ELb1EEEEEEEEEvNT_6ParamsE:
	.zero		3584


//--------------------- .nv.constant0._ZN7cutlass13device_kernelIN5flash11enable_sm90INS1_16FlashAttnFwdSm90INS1_25CollectiveMainloopFwdSm90ILi2EN4cute5tupleIJNS5_1CILi1EEES8_S8_EEENS6_IJNS7_ILi128EEENS7_ILi96EEENS7_ILi192EEEEEELi192ENS_10bfloat16_tEfNS_4arch4Sm90ELb0ELb1ELb1ELb0ELb0ELb0ELb0ELb1ELb1ELb1ELb1ELb0EEENS1_21CollectiveEpilogueFwdINS6_IJSA_SC_SB_EEES9_SE_SG_Li256ELb0ELb1ELb1ELb0EEENS1_19SingleTileSchedulerILb0ELb1ELb1ELi128EEEEEEEEEvNT_6ParamsE --------------------------
	.section	.nv.constant0._ZN7cutlass13device_kernelIN5flash11enable_sm90INS1_16FlashAttnFwdSm90INS1_25CollectiveMainloopFwdSm90ILi2EN4cute5tupleIJNS5_1CILi1EEES8_S8_EEENS6_IJNS7_ILi128EEENS7_ILi96EEENS7_ILi192EEEEEELi192ENS_10bfloat16_tEfNS_4arch4Sm90ELb0ELb1ELb1ELb0ELb0ELb0ELb0ELb1ELb1ELb1ELb1ELb0EEENS1_21CollectiveEpilogueFwdINS6_IJSA_SC_SB_EEES9_SE_SG_Li256ELb0ELb1ELb1ELb0EEENS1_19SingleTileSchedulerILb0ELb1ELb1ELi128EEEEEEEEEvNT_6ParamsE,"a",@progbits
	.sectionflags	@""
	.align	4
.nv.constant0._ZN7cutlass13device_kernelIN5flash11enable_sm90INS1_16FlashAttnFwdSm90INS1_25CollectiveMainloopFwdSm90ILi2EN4cute5tupleIJNS5_1CILi1EEES8_S8_EEENS6_IJNS7_ILi128EEENS7_ILi96EEENS7_ILi192EEEEEELi192ENS_10bfloat16_tEfNS_4arch4Sm90ELb0ELb1ELb1ELb0ELb0ELb0ELb0ELb1ELb1ELb1ELb1ELb0EEENS1_21CollectiveEpilogueFwdINS6_IJSA_SC_SB_EEES9_SE_SG_Li256ELb0ELb1ELb1ELb0EEENS1_19SingleTileSchedulerILb0ELb1ELb1ELi128EEEEEEEEEvNT_6ParamsE:
	.zero		3456


//--------------------- .nv.constant0._ZN7cutlass13device_kernelIN5flash11enable_sm90INS1_16FlashAttnFwdSm90INS1_25CollectiveMainloopFwdSm90ILi2EN4cute5tupleIJNS5_1CILi1EEES8_S8_EEENS6_IJNS7_ILi128EEENS7_ILi96EEENS7_ILi192EEEEEELi192ENS_10bfloat16_tEfNS_4arch4Sm90ELb0ELb1ELb1ELb1ELb0ELb0ELb0ELb1ELb1ELb1ELb1ELb0EEENS1_21CollectiveEpilogueFwdINS6_IJSA_SC_SB_EEES9_SE_SG_Li256ELb1ELb1ELb1ELb0EEENS1_36VarlenDynamicPersistentTileSchedulerILi128ELi96ELi256ELi128ELb1ELb1ELb1ELb1ELb0ELb1EEEEEEEEEvNT_6ParamsE --------------------------
	.section	.nv.constant0._ZN7cutlass13device_kernelIN5flash11enable_sm90INS1_16FlashAttnFwdSm90INS1_25CollectiveMainloopFwdSm90ILi2EN4cute5tupleIJNS5_1CILi1EEES8_S8_EEENS6_IJNS7_ILi128EEENS7_ILi96EEENS7_ILi192EEEEEELi192ENS_10bfloat16_tEfNS_4arch4Sm90ELb0ELb1ELb1ELb1ELb0ELb0ELb0ELb1ELb1ELb1ELb1ELb0EEENS1_21CollectiveEpilogueFwdINS6_IJSA_SC_SB_EEES9_SE_SG_Li256ELb1ELb1ELb1ELb0EEENS1_36VarlenDynamicPersistentTileSchedulerILi128ELi96ELi256ELi128ELb1ELb1ELb1ELb1ELb0ELb1EEEEEEEEEvNT_6ParamsE,"a",@progbits
	.sectionflags	@""
	.align	4
.nv.constant0._ZN7cutlass13device_kernelIN5flash11enable_sm90INS1_16FlashAttnFwdSm90INS1_25CollectiveMainloopFwdSm90ILi2EN4cute5tupleIJNS5_1CILi1EEES8_S8_EEENS6_IJNS7_ILi128EEENS7_ILi96EEENS7_ILi192EEEEEELi192ENS_10bfloat16_tEfNS_4arch4Sm90ELb0ELb1ELb1ELb1ELb0ELb0ELb0ELb1ELb1ELb1ELb1ELb0EEENS1_21CollectiveEpilogueFwdINS6_IJSA_SC_SB_EEES9_SE_SG_Li256ELb1ELb1ELb1ELb0EEENS1_36VarlenDynamicPersistentTileSchedulerILi128ELi96ELi256ELi128ELb1ELb1ELb1ELb1ELb0ELb1EEEEEEEEEvNT_6ParamsE:
	.zero		3584


//--------------------- .nv.constant0._ZN7cutlass13device_kernelIN5flash11enable_sm90INS1_16FlashAttnFwdSm90INS1_25CollectiveMainloopFwdSm90ILi2EN4cute5tupleIJNS5_1CILi1EEES8_S8_EEENS6_IJNS7_ILi128EEENS7_ILi96EEENS7_ILi192EEEEEELi192ENS_10bfloat16_tEfNS_4arch4Sm90ELb0ELb1ELb1ELb1ELb0ELb1ELb0ELb1ELb1ELb1ELb1ELb0EEENS1_21CollectiveEpilogueFwdINS6_IJSA_SC_SB_EEES9_SE_SG_Li256ELb1ELb1ELb1ELb0EEENS1_36VarlenDynamicPersistentTileSchedulerILi128ELi96ELi256ELi128ELb1ELb1ELb1ELb1ELb0ELb1EEEEEEEEEvNT_6ParamsE --------------------------
	.section	.nv.constant0._ZN7cutlass13device_kernelIN5flash11enable_sm90INS1_16FlashAttnFwdSm90INS1_25CollectiveMainloopFwdSm90ILi2EN4cute5tupleIJNS5_1CILi1EEES8_S8_EEENS6_IJNS7_ILi128EEENS7_ILi96EEENS7_ILi192EEEEEELi192ENS_10bfloat16_tEfNS_4arch4Sm90ELb0ELb1ELb1ELb1ELb0ELb1ELb0ELb1ELb1ELb1ELb1ELb0EEENS1_21CollectiveEpilogueFwdINS6_IJSA_SC_SB_EEES9_SE_SG_Li256ELb1ELb1ELb1ELb0EEENS1_36VarlenDynamicPersistentTileSchedulerILi128ELi96ELi256ELi128ELb1ELb1ELb1ELb1ELb0ELb1EEEEEEEEEvNT_6ParamsE,"a",@progbits
	.sectionflags	@""
	.align	4
.nv.constant0._ZN7cutlass13device_kernelIN5flash11enable_sm90INS1_16FlashAttnFwdSm90INS1_25CollectiveMainloopFwdSm90ILi2EN4cute5tupleIJNS5_1CILi1EEES8_S8_EEENS6_IJNS7_ILi128EEENS7_ILi96EEENS7_ILi192EEEEEELi192ENS_10bfloat16_tEfNS_4arch4Sm90ELb0ELb1ELb1ELb1ELb0ELb1ELb0ELb1ELb1ELb1ELb1ELb0EEENS1_21CollectiveEpilogueFwdINS6_IJSA_SC_SB_EEES9_SE_SG_Li256ELb1ELb1ELb1ELb0EEENS1_36VarlenDynamicPersistentTileSchedulerILi128ELi96ELi256ELi128ELb1ELb1ELb1ELb1ELb0ELb1EEEEEEEEEvNT_6ParamsE:
	.zero		3584


//--------------------- .nv.constant0._ZN7cutlass13device_kernelIN5flash11enable_sm90INS1_16FlashAttnFwdSm90INS1_25CollectiveMainloopFwdSm90ILi2EN4cute5tupleIJNS5_1CILi1EEES8_S8_EEENS6_IJNS7_ILi128EEENS7_ILi112EEENS7_ILi192EEEEEELi192ENS_10bfloat16_tEfNS_4arch4Sm90ELb1ELb0ELb1ELb0ELb0ELb0ELb0ELb1ELb1ELb1ELb1ELb0EEENS1_21CollectiveEpilogueFwdINS6_IJSA_SC_SB_EEES9_SE_SG_Li256ELb0ELb1ELb1ELb0EEENS1_19SingleTileSchedulerILb0ELb1ELb1ELi128EEEEEEEEEvNT_6ParamsE --------------------------
	.section	.nv.constant0._ZN7cutlass13device_kernelIN5flash11enable_sm90INS1_16FlashAttnFwdSm90INS1_25CollectiveMainloopFwdSm90ILi2EN4cute5tupleIJNS5_1CILi1EEES8_S8_EEENS6_IJNS7_ILi128EEENS7_ILi112EEENS7_ILi192EEEEEELi192ENS_10bfloat16_tEfNS_4arch4Sm90ELb1ELb0ELb1ELb0ELb0ELb0ELb0ELb1ELb1ELb1ELb1ELb0EEENS1_21CollectiveEpilogueFwdINS6_IJSA_SC_SB_EEES9_SE_SG_Li256ELb0ELb1ELb1ELb0EEENS1_19SingleTileSchedulerILb0ELb1ELb1ELi128EEEEEEEEEvNT_6ParamsE,"a",@progbits
	.sectionflags	@""
	.align	4
.nv.constant0._ZN7cutlass13device_kernelIN5flash11enable_sm90INS1_16FlashAttnFwdSm90INS1_25CollectiveMainloopFwdSm90ILi2EN4cute5tupleIJNS5_1CILi1EEES8_S8_EEENS6_IJNS7_ILi128EEENS7_ILi112EEENS7_ILi192EEEEEELi192ENS_10bfloat16_tEfNS_4arch4Sm90ELb1ELb0ELb1ELb0ELb0ELb0ELb0ELb1ELb1ELb1ELb1ELb0EEENS1_21CollectiveEpilogueFwdINS6_IJSA_SC_SB_EEES9_SE_SG_Li256ELb0ELb1ELb1ELb0EEENS1_19SingleTileSchedulerILb0ELb1ELb1ELi128EEEEEEEEEvNT_6ParamsE:
	.zero		3456


//--------------------- .nv.constant0._ZN7cutlass13device_kernelIN5flash11enable_sm90INS1_16FlashAttnFwdSm90INS1_25CollectiveMainloopFwdSm90ILi2EN4cute5tupleIJNS5_1CILi1EEES8_S8_EEENS6_IJNS7_ILi128EEENS7_ILi112EEENS7_ILi192EEEEEELi192ENS_10bfloat16_tEfNS_4arch4Sm90ELb1ELb0ELb1ELb1ELb0ELb0ELb0ELb1ELb1ELb1ELb1ELb0EEENS1_21CollectiveEpilogueFwdINS6_IJSA_SC_SB_EEES9_SE_SG_Li256ELb1ELb1ELb1ELb0EEENS1_36VarlenDynamicPersistentTileSchedulerILi128ELi112ELi256ELi128ELb1ELb1ELb1ELb1ELb1ELb1EEEEEEEEEvNT_6ParamsE --------------------------
	.section	.nv.constant0._ZN7cutlass13device_kernelIN5flash11enable_sm90INS1_16FlashAttnFwdSm90INS1_25CollectiveMainloopFwdSm90ILi2EN4cute5tupleIJNS5_1CILi1EEES8_S8_EEENS6_IJNS7_ILi128EEENS7_ILi112EEENS7_ILi192EEEEEELi192ENS_10bfloat16_tEfNS_4arch4Sm90ELb1ELb0ELb1ELb1ELb0ELb0ELb0ELb1ELb1ELb1ELb1ELb0EEENS1_21CollectiveEpilogueFwdINS6_IJSA_SC_SB_EEES9_SE_SG_Li256ELb1ELb1ELb1ELb0EEENS1_36VarlenDynamicPersistentTileSchedulerILi128ELi112ELi256ELi128ELb1ELb1ELb1ELb1ELb1ELb1EEEEEEEEEvNT_6ParamsE,"a",@progbits
	.sectionflags	@""
	.align	4
.nv.constant0._ZN7cutlass13device_kernelIN5flash11enable_sm90INS1_16FlashAttnFwdSm90INS1_25CollectiveMainloopFwdSm90ILi2EN4cute5tupleIJNS5_1CILi1EEES8_S8_EEENS6_IJNS7_ILi128EEENS7_ILi112EEENS7_ILi192EEEEEELi192ENS_10bfloat16_tEfNS_4arch4Sm90ELb1ELb0ELb1ELb1ELb0ELb0ELb0ELb1ELb1ELb1ELb1ELb0EEENS1_21CollectiveEpilogueFwdINS6_IJSA_SC_SB_EEES9_SE_SG_Li256ELb1ELb1ELb1ELb0EEENS1_36VarlenDynamicPersistentTileSchedulerILi128ELi112ELi256ELi128ELb1ELb1ELb1ELb1ELb1ELb1EEEEEEEEEvNT_6ParamsE:
	.zero		3584


//--------------------- .nv.constant0._ZN7cutlass13device_kernelIN5flash11enable_sm90INS1_16FlashAttnFwdSm90INS1_25CollectiveMainloopFwdSm90ILi2EN4cute5tupleIJNS5_1CILi1EEES8_S8_EEENS6_IJNS7_ILi128EEENS7_ILi112EEENS7_ILi192EEEEEELi192ENS_10bfloat16_tEfNS_4arch4Sm90ELb1ELb0ELb1ELb1ELb0ELb1ELb0ELb1ELb1ELb1ELb1ELb0EEENS1_21CollectiveEpilogueFwdINS6_IJSA_SC_SB_EEES9_SE_SG_Li256ELb1ELb1ELb1ELb0EEENS1_36VarlenDynamicPersistentTileSchedulerILi128ELi112ELi256ELi128ELb1ELb1ELb1ELb1ELb1ELb1EEEEEEEEEvNT_6ParamsE --------------------------
	.section	.nv.constant0._ZN7cutlass13device_kernelIN5flash11enable_sm90INS1_16FlashAttnFwdSm90INS1_25CollectiveMainloopFwdSm90ILi2EN4cute5tupleIJNS5_1CILi1EEES8_S8_EEENS6_IJNS7_ILi128EEENS7_ILi112EEENS7_ILi192EEEEEELi192ENS_10bfloat16_tEfNS_4arch4Sm90ELb1ELb0ELb1ELb1ELb0ELb1ELb0ELb1ELb1ELb1ELb1ELb0EEENS1_21CollectiveEpilogueFwdINS6_IJSA_SC_SB_EEES9_SE_SG_Li256ELb1ELb1ELb1ELb0EEENS1_36VarlenDynamicPersistentTileSchedulerILi128ELi112ELi256ELi128ELb1ELb1ELb1ELb1ELb1ELb1EEEEEEEEEvNT_6ParamsE,"a",@progbits
	.sectionflags	@""
	.align	4
.nv.constant0._ZN7cutlass13device_kernelIN5flash11enable_sm90INS1_16FlashAttnFwdSm90INS1_25CollectiveMainloopFwdSm90ILi2EN4cute5tupleIJNS5_1CILi1EEES8_S8_EEENS6_IJNS7_ILi128EEENS7_ILi112EEENS7_ILi192EEEEEELi192ENS_10bfloat16_tEfNS_4arch4Sm90ELb1ELb0ELb1ELb1ELb0ELb1ELb0ELb1ELb1ELb1ELb1ELb0EEENS1_21CollectiveEpilogueFwdINS6_IJSA_SC_SB_EEES9_SE_SG_Li256ELb1ELb1ELb1ELb0EEENS1_36VarlenDynamicPersistentTileSchedulerILi128ELi112ELi256ELi128ELb1ELb1ELb1ELb1ELb1ELb1EEEEEEEEEvNT_6ParamsE:
	.zero		3584


//--------------------- .nv.constant0._ZN7cutlass13device_kernelIN5flash11enable_sm90INS1_16FlashAttnFwdSm90INS1_25CollectiveMainloopFwdSm90ILi2EN4cute5tupleIJNS5_1CILi1EEES8_S8_EEENS6_IJNS7_ILi128EEENS7_ILi176EEESA_EEELi128ENS_10bfloat16_tEfNS_4arch4Sm90ELb0ELb0ELb1ELb0ELb0ELb0ELb0ELb1ELb1ELb1ELb1ELb0EEENS1_21CollectiveEpilogueFwdINS6_IJSA_SA_SB_EEES9_SD_SF_Li256ELb0ELb1ELb1ELb0EEENS1_19SingleTileSchedulerILb0ELb1ELb1ELi128EEEEEEEEEvNT_6ParamsE --------------------------
	.section	.nv.constant0._ZN7cutlass13device_kernelIN5flash11enable_sm90INS1_16FlashAttnFwdSm90INS1_25CollectiveMainloopFwdSm90ILi2EN4cute5tupleIJNS5_1CILi1EEES8_S8_EEENS6_IJNS7_ILi128EEENS7_ILi176EEESA_EEELi128ENS_10bfloat16_tEfNS_4arch4Sm90ELb0ELb0ELb1ELb0ELb0ELb0ELb0ELb1ELb1ELb1ELb1ELb0EEENS1_21CollectiveEpilogueFwdINS6_IJSA_SA_SB_EEES9_SD_SF_Li256ELb0ELb1ELb1ELb0EEENS1_19SingleTileSchedulerILb0ELb1ELb1ELi128EEEEEEEEEvNT_6ParamsE,"a",@progbits
	.sectionflags	@""
	.align	4
.nv.constant0._ZN7cutlass13device_kernelIN5flash11enable_sm90INS1_16FlashAttnFwdSm90INS1_25CollectiveMainloopFwdSm90ILi2EN4cute5tupleIJNS5_1CILi1EEES8_S8_EEENS6_IJNS7_ILi128EEENS7_ILi176EEESA_EEELi128ENS_10bfloat16_tEfNS_4arch4Sm90ELb0ELb0ELb1ELb0ELb0ELb0ELb0ELb1ELb1ELb1ELb1ELb0EEENS1_21CollectiveEpilogueFwdINS6_IJSA_SA_SB_EEES9_SD_SF_Li256ELb0ELb1ELb1ELb0EEENS1_19SingleTileSchedulerILb0ELb1ELb1ELi128EEEEEEEEEvNT_6ParamsE:
	.zero		3456


//--------------------- .nv.constant0._ZN7cutlass13device_kernelIN5flash11enable_sm90INS1_16FlashAttnFwdSm90INS1_25CollectiveMainloopFwdSm90ILi2EN4cute5tupleIJNS5_1CILi1EEES8_S8_EEENS6_IJNS7_ILi128EEENS7_ILi176EEESA_EEELi128ENS_10bfloat16_tEfNS_4arch4Sm90ELb0ELb0ELb1ELb1ELb0ELb0ELb0ELb1ELb1ELb1ELb1ELb0EEENS1_21CollectiveEpilogueFwdINS6_IJSA_SA_SB_EEES9_SD_SF_Li256ELb1ELb1ELb1ELb0EEENS1_36VarlenDynamicPersistentTileSchedulerILi128ELi176ELi256ELi128ELb1ELb1ELb1ELb0ELb1ELb1EEEEEEEEEvNT_6ParamsE --------------------------
	.section	.nv.constant0._ZN7cutlass13device_kernelIN5flash11enable_sm90INS1_16FlashAttnFwdSm90INS1_25CollectiveMainloopFwdSm90ILi2EN4cute5tupleIJNS5_1CILi1EEES8_S8_EEENS6_IJNS7_ILi128EEENS7_ILi176EEESA_EEELi128ENS_10bfloat16_tEfNS_4arch4Sm90ELb0ELb0ELb1ELb1ELb0ELb0ELb0ELb1ELb1ELb1ELb1ELb0EEENS1_21CollectiveEpilogueFwdINS6_IJSA_SA_SB_EEES9_SD_SF_Li256ELb1ELb1ELb1ELb0EEENS1_36VarlenDynamicPersistentTileSchedulerILi128ELi176ELi256ELi128ELb1ELb1ELb1ELb0ELb1ELb1EEEEEEEEEvNT_6ParamsE,"a",@progbits
	.sectionflags	@""
	.align	4
.nv.constant0._ZN7cutlass13device_kernelIN5flash11enable_sm90INS1_16FlashAttnFwdSm90INS1_25CollectiveMainloopFwdSm90ILi2EN4cute5tupleIJNS5_1CILi1EEES8_S8_EEENS6_IJNS7_ILi128EEENS7_ILi176EEESA_EEELi128ENS_10bfloat16_tEfNS_4arch4Sm90ELb0ELb0ELb1ELb1ELb0ELb0ELb0ELb1ELb1ELb1ELb1ELb0EEENS1_21CollectiveEpilogueFwdINS6_IJSA_SA_SB_EEES9_SD_SF_Li256ELb1ELb1ELb1ELb0EEENS1_36VarlenDynamicPersistentTileSchedulerILi128ELi176ELi256ELi128ELb1ELb1ELb1ELb0ELb1ELb1EEEEEEEEEvNT_6ParamsE:
	.zero		3584


//--------------------- .nv.constant0._ZN7cutlass13device_kernelIN5flash11enable_sm90INS1_16FlashAttnFwdSm90INS1_25CollectiveMainloopFwdSm90ILi2EN4cute5tupleIJNS5_1CILi1EEES8_S8_EEENS6_IJNS7_ILi128EEENS7_ILi176EEESA_EEELi128ENS_10bfloat16_tEfNS_4arch4Sm90ELb0ELb0ELb1ELb1ELb0ELb1ELb0ELb1ELb1ELb1ELb1ELb0EEENS1_21CollectiveEpilogueFwdINS6_IJSA_SA_SB_EEES9_SD_SF_Li256ELb1ELb1ELb1ELb0EEENS1_36VarlenDynamicPersistentTileSchedulerILi128ELi176ELi256ELi128ELb1ELb1ELb1ELb0ELb1ELb1EEEEEEEEEvNT_6ParamsE --------------------------
	.section	.nv.constant0._ZN7cutlass13device_kernelIN5flash11enable_sm90INS1_16FlashAttnFwdSm90INS1_25CollectiveMainloopFwdSm90ILi2EN4cute5tupleIJNS5_1CILi1EEES8_S8_EEENS6_IJNS7_ILi128EEENS7_ILi176EEESA_EEELi128ENS_10bfloat16_tEfNS_4arch4Sm90ELb0ELb0ELb1ELb1ELb0ELb1ELb0ELb1ELb1ELb1ELb1ELb0EEENS1_21CollectiveEpilogueFwdINS6_IJSA_SA_SB_EEES9_SD_SF_Li256ELb1ELb1ELb1ELb0EEENS1_36VarlenDynamicPersistentTileSchedulerILi128ELi176ELi256ELi128ELb1ELb1ELb1ELb0ELb1ELb1EEEEEEEEEvNT_6ParamsE,"a",@progbits
	.sectionflags	@""
	.align	4
.nv.constant0._ZN7cutlass13device_kernelIN5flash11enable_sm90INS1_16FlashAttnFwdSm90INS1_25CollectiveMainloopFwdSm90ILi2EN4cute5tupleIJNS5_1CILi1EEES8_S8_EEENS6_IJNS7_ILi128EEENS7_ILi176EEESA_EEELi128ENS_10bfloat16_tEfNS_4arch4Sm90ELb0ELb0ELb1ELb1ELb0ELb1ELb0ELb1ELb1ELb1ELb1ELb0EEENS1_21CollectiveEpilogueFwdINS6_IJSA_SA_SB_EEES9_SD_SF_Li256ELb1ELb1ELb1ELb0EEENS1_36VarlenDynamicPersistentTileSchedulerILi128ELi176ELi256ELi128ELb1ELb1ELb1ELb0ELb1ELb1EEEEEEEEEvNT_6ParamsE:
	.zero		3584


//--------------------- .nv.constant0._ZN7cutlass13device_kernelIN5flash11enable_sm90INS1_16FlashAttnFwdSm90INS1_25CollectiveMainloopFwdSm90ILi2EN4cute5tupleIJNS5_1CILi1EEES8_S8_EEENS6_IJNS7_ILi128EEESA_SA_EEELi128ENS_10bfloat16_tEfNS_4arch4Sm90ELb0ELb1ELb1ELb0ELb0ELb0ELb0ELb1ELb1ELb1ELb1ELb0EEENS1_21CollectiveEpilogueFwdISB_S9_SC_SE_Li256ELb0ELb1ELb1ELb0EEENS1_19SingleTileSchedulerILb0ELb1ELb1ELi128EEEEEEEEEvNT_6ParamsE --------------------------
	.section	.nv.constant0._ZN7cutlass13device_kernelIN5flash11enable_sm90INS1_16FlashAttnFwdSm90INS1_25CollectiveMainloopFwdSm90ILi2EN4cute5tupleIJNS5_1CILi1EEES8_S8_EEENS6_IJNS7_ILi128EEESA_SA_EEELi128ENS_10bfloat16_tEfNS_4arch4Sm90ELb0ELb1ELb1ELb0ELb0ELb0ELb0ELb1ELb1ELb1ELb1ELb0EEENS1_21CollectiveEpilogueFwdISB_S9_SC_SE_Li256ELb0ELb1ELb1ELb0EEENS1_19SingleTileSchedulerILb0ELb1ELb1ELi128EEEEEEEEEvNT_6ParamsE,"a",@progbits
	.sectionflags	@""
	.align	4
.nv.constant0._ZN7cutlass13device_kernelIN5flash11enable_sm90INS1_16FlashAttnFwdSm90INS1_25CollectiveMainloopFwdSm90ILi2EN4cute5tupleIJNS5_1CILi1EEES8_S8_EEENS6_IJNS7_ILi128EEESA_SA_EEELi128ENS_10bfloat16_tEfNS_4arch4Sm90ELb0ELb1ELb1ELb0ELb0ELb0ELb0ELb1ELb1ELb1ELb1ELb0EEENS1_21CollectiveEpilogueFwdISB_S9_SC_SE_Li256ELb0ELb1ELb1ELb0EEENS1_19SingleTileSchedulerILb0ELb1ELb1ELi128EEEEEEEEEvNT_6ParamsE:
	.zero		3456


//--------------------- .nv.constant0._ZN7cutlass13device_kernelIN5flash11enable_sm90INS1_16FlashAttnFwdSm90INS1_25CollectiveMainloopFwdSm90ILi2EN4cute5tupleIJNS5_1CILi1EEES8_S8_EEENS6_IJNS7_ILi128EEESA_SA_EEELi128ENS_10bfloat16_tEfNS_4arch4Sm90ELb0ELb1ELb1ELb1ELb0ELb0ELb0ELb1ELb1ELb1ELb1ELb0EEENS1_21CollectiveEpilogueFwdISB_S9_SC_SE_Li256ELb1ELb1ELb1ELb0EEENS1_36VarlenDynamicPersistentTileSchedulerILi128ELi128ELi256ELi128ELb1ELb1ELb1ELb1ELb0ELb1EEEEEEEEEvNT_6ParamsE --------------------------
	.section	.nv.constant0._ZN7cutlass13device_kernelIN5flash11enable_sm90INS1_16FlashAttnFwdSm90INS1_25CollectiveMainloopFwdSm90ILi2EN4cute5tupleIJNS5_1CILi1EEES8_S8_EEENS6_IJNS7_ILi128EEESA_SA_EEELi128ENS_10bfloat16_tEfNS_4arch4Sm90ELb0ELb1ELb1ELb1ELb0ELb0ELb0ELb1ELb1ELb1ELb1ELb0EEENS1_21CollectiveEpilogueFwdISB_S9_SC_SE_Li256ELb1ELb1ELb1ELb0EEENS1_36VarlenDynamicPersistentTileSchedulerILi128ELi128ELi256ELi128ELb1ELb1ELb1ELb1ELb0ELb1EEEEEEEEEvNT_6ParamsE,"a",@progbits
	.sectionflags	@""
	.align	4
.nv.constant0._ZN7cutlass13device_kernelIN5flash11enable_sm90INS1_16FlashAttnFwdSm90INS1_25CollectiveMainloopFwdSm90ILi2EN4cute5tupleIJNS5_1CILi1EEES8_S8_EEENS6_IJNS7_ILi128EEESA_SA_EEELi128ENS_10bfloat16_tEfNS_4arch4Sm90ELb0ELb1ELb1ELb1ELb0ELb0ELb0ELb1ELb1ELb1ELb1ELb0EEENS1_21CollectiveEpilogueFwdISB_S9_SC_SE_Li256ELb1ELb1ELb1ELb0EEENS1_36VarlenDynamicPersistentTileSchedulerILi128ELi128ELi256ELi128ELb1ELb1ELb1ELb1ELb0ELb1EEEEEEEEEvNT_6ParamsE:
	.zero		3584


//--------------------- .nv.constant0._ZN7cutlass13device_kernelIN5flash11enable_sm90INS1_16FlashAttnFwdSm90INS1_25CollectiveMainloopFwdSm90ILi2EN4cute5tupleIJNS5_1CILi1EEES8_S8_EEENS6_IJNS7_ILi128EEESA_SA_EEELi128ENS_10bfloat16_tEfNS_4arch4Sm90ELb0ELb1ELb1ELb1ELb0ELb1ELb0ELb1ELb1ELb1ELb1ELb0EEENS1_21CollectiveEpilogueFwdISB_S9_SC_SE_Li256ELb1ELb1ELb1ELb0EEENS1_36VarlenDynamicPersistentTileSchedulerILi128ELi128ELi256ELi128ELb1ELb1ELb1ELb1ELb0ELb1EEEEEEEEEvNT_6ParamsE --------------------------
	.section	.nv.constant0._ZN7cutlass13device_kernelIN5flash11enable_sm90INS1_16FlashAttnFwdSm90INS1_25CollectiveMainloopFwdSm90ILi2EN4cute5tupleIJNS5_1CILi1EEES8_S8_EEENS6_IJNS7_ILi128EEESA_SA_EEELi128ENS_10bfloat16_tEfNS_4arch4Sm90ELb0ELb1ELb1ELb1ELb0ELb1ELb0ELb1ELb1ELb1ELb1ELb0EEENS1_21CollectiveEpilogueFwdISB_S9_SC_SE_Li256ELb1ELb1ELb1ELb0EEENS1_36VarlenDynamicPersistentTileSchedulerILi128ELi128ELi256ELi128ELb1ELb1ELb1ELb1ELb0ELb1EEEEEEEEEvNT_6ParamsE,"a",@progbits
	.sectionflags	@""
	.align	4
.nv.constant0._ZN7cutlass13device_kernelIN5flash11enable_sm90INS1_16FlashAttnFwdSm90INS1_25CollectiveMainloopFwdSm90ILi2EN4cute5tupleIJNS5_1CILi1EEES8_S8_EEENS6_IJNS7_ILi128EEESA_SA_EEELi128ENS_10bfloat16_tEfNS_4arch4Sm90ELb0ELb1ELb1ELb1ELb0ELb1ELb0ELb1ELb1ELb1ELb1ELb0EEENS1_21CollectiveEpilogueFwdISB_S9_SC_SE_Li256ELb1ELb1ELb1ELb0EEENS1_36VarlenDynamicPersistentTileSchedulerILi128ELi128ELi256ELi128ELb1ELb1ELb1ELb1ELb0ELb1EEEEEEEEEvNT_6ParamsE:
	.zero		3584


//--------------------- .nv.constant0._ZN7cutlass13device_kernelIN5flash11enable_sm90INS1_16FlashAttnFwdSm90INS1_25CollectiveMainloopFwdSm90ILi2EN4cute5tupleIJNS5_1CILi1EEES8_S8_EEENS6_IJNS7_ILi128EEESA_SA_EEELi128ENS_10bfloat16_tEfNS_4arch4Sm90ELb1ELb0ELb1ELb0ELb0ELb0ELb0ELb1ELb1ELb1ELb1ELb0EEENS1_21CollectiveEpilogueFwdISB_S9_SC_SE_Li256ELb0ELb1ELb1ELb0EEENS1_19SingleTileSchedulerILb0ELb1ELb1ELi128EEEEEEEEEvNT_6ParamsE --------------------------
	.section	.nv.constant0._ZN7cutlass13device_kernelIN5flash11enable_sm90INS1_16FlashAttnFwdSm90INS1_25CollectiveMainloopFwdSm90ILi2EN4cute5tupleIJNS5_1CILi1EEES8_S8_EEENS6_IJNS7_ILi128EEESA_SA_EEELi128ENS_10bfloat16_tEfNS_4arch4Sm90ELb1ELb0ELb1ELb0ELb0ELb0ELb0ELb1ELb1ELb1ELb1ELb0EEENS1_21CollectiveEpilogueFwdISB_S9_SC_SE_Li256ELb0ELb1ELb1ELb0EEENS1_19SingleTileSchedulerILb0ELb1ELb1ELi128EEEEEEEEEvNT_6ParamsE,"a",@progbits
	.sectionflags	@""
	.align	4
.nv.constant0._ZN7cutlass13device_kernelIN5flash11enable_sm90INS1_16FlashAttnFwdSm90INS1_25CollectiveMainloopFwdSm90ILi2EN4cute5tupleIJNS5_1CILi1EEES8_S8_EEENS6_IJNS7_ILi128EEESA_SA_EEELi128ENS_10bfloat16_tEfNS_4arch4Sm90ELb1ELb0ELb1ELb0ELb0ELb0ELb0ELb1ELb1ELb1ELb1ELb0EEENS1_21CollectiveEpilogueFwdISB_S9_SC_SE_Li256ELb0ELb1ELb1ELb0EEENS1_19SingleTileSchedulerILb0ELb1ELb1ELi128EEEEEEEEEvNT_6ParamsE:
	.zero		3456


//--------------------- .nv.constant0._ZN7cutlass13device_kernelIN5flash11enable_sm90INS1_16FlashAttnFwdSm90INS1_25CollectiveMainloopFwdSm90ILi2EN4cute5tupleIJNS5_1CILi1EEES8_S8_EEENS6_IJNS7_ILi128EEESA_SA_EEELi128ENS_10bfloat16_tEfNS_4arch4Sm90ELb1ELb0ELb1ELb1ELb0ELb0ELb0ELb1ELb1ELb1ELb1ELb0EEENS1_21CollectiveEpilogueFwdISB_S9_SC_SE_Li256ELb1ELb1ELb1ELb0EEENS1_36VarlenDynamicPersistentTileSchedulerILi128ELi128ELi256ELi128ELb1ELb1ELb1ELb1ELb1ELb1EEEEEEEEEvNT_6ParamsE --------------------------
	.section	.nv.constant0._ZN7cutlass13device_kernelIN5flash11enable_sm90INS1_16FlashAttnFwdSm90INS1_25CollectiveMainloopFwdSm90ILi2EN4cute5tupleIJNS5_1CILi1EEES8_S8_EEENS6_IJNS7_ILi128EEESA_SA_EEELi128ENS_10bfloat16_tEfNS_4arch4Sm90ELb1ELb0ELb1ELb1ELb0ELb0ELb0ELb1ELb1ELb1ELb1ELb0EEENS1_21CollectiveEpilogueFwdISB_S9_SC_SE_Li256ELb1ELb1ELb1ELb0EEENS1_36VarlenDynamicPersistentTileSchedulerILi128ELi128ELi256ELi128ELb1ELb1ELb1ELb1ELb1ELb1EEEEEEEEEvNT_6ParamsE,"a",@progbits
	.sectionflags	@""
	.align	4
.nv.constant0._ZN7cutlass13device_kernelIN5flash11enable_sm90INS1_16FlashAttnFwdSm90INS1_25CollectiveMainloopFwdSm90ILi2EN4cute5tupleIJNS5_1CILi1EEES8_S8_EEENS6_IJNS7_ILi128EEESA_SA_EEELi128ENS_10bfloat16_tEfNS_4arch4Sm90ELb1ELb0ELb1ELb1ELb0ELb0ELb0ELb1ELb1ELb1ELb1ELb0EEENS1_21CollectiveEpilogueFwdISB_S9_SC_SE_Li256ELb1ELb1ELb1ELb0EEENS1_36VarlenDynamicPersistentTileSchedulerILi128ELi128ELi256ELi128ELb1ELb1ELb1ELb1ELb1ELb1EEEEEEEEEvNT_6ParamsE:
	.zero		3584


//--------------------- .nv.constant0._ZN7cutlass13device_kernelIN5flash11enable_sm90INS1_16FlashAttnFwdSm90INS1_25CollectiveMainloopFwdSm90ILi2EN4cute5tupleIJNS5_1CILi1EEES8_S8_EEENS6_IJNS7_ILi128EEESA_SA_EEELi128ENS_10bfloat16_tEfNS_4arch4Sm90ELb1ELb0ELb1ELb1ELb0ELb1ELb0ELb1ELb1ELb1ELb1ELb0EEENS1_21CollectiveEpilogueFwdISB_S9_SC_SE_Li256ELb1ELb1ELb1ELb0EEENS1_36VarlenDynamicPersistentTileSchedulerILi128ELi128ELi256ELi128ELb1ELb1ELb1ELb1ELb1ELb1EEEEEEEEEvNT_6ParamsE --------------------------
	.section	.nv.constant0._ZN7cutlass13device_kernelIN5flash11enable_sm90INS1_16FlashAttnFwdSm90INS1_25CollectiveMainloopFwdSm90ILi2EN4cute5tupleIJNS5_1CILi1EEES8_S8_EEENS6_IJNS7_ILi128EEESA_SA_EEELi128ENS_10bfloat16_tEfNS_4arch4Sm90ELb1ELb0ELb1ELb1ELb0ELb1ELb0ELb1ELb1ELb1ELb1ELb0EEENS1_21CollectiveEpilogueFwdISB_S9_SC_SE_Li256ELb1ELb1ELb1ELb0EEENS1_36VarlenDynamicPersistentTileSchedulerILi128ELi128ELi256ELi128ELb1ELb1ELb1ELb1ELb1ELb1EEEEEEEEEvNT_6ParamsE,"a",@progbits
	.sectionflags	@""
	.align	4
.nv.constant0._ZN7cutlass13device_kernelIN5flash11enable_sm90INS1_16FlashAttnFwdSm90INS1_25CollectiveMainloopFwdSm90ILi2EN4cute5tupleIJNS5_1CILi1EEES8_S8_EEENS6_IJNS7_ILi128EEESA_SA_EEELi128ENS_10bfloat16_tEfNS_4arch4Sm90ELb1ELb0ELb1ELb1ELb0ELb1ELb0ELb1ELb1ELb1ELb1ELb0EEENS1_21CollectiveEpilogueFwdISB_S9_SC_SE_Li256ELb1ELb1ELb1ELb0EEENS1_36VarlenDynamicPersistentTileSchedulerILi128ELi128ELi256ELi128ELb1ELb1ELb1ELb1ELb1ELb1EEEEEEEEEvNT_6ParamsE:
	.zero		3584


//--------------------- .nv.constant0._ZN7cutlass13device_kernelIN5flash11enable_sm90INS1_16FlashAttnFwdSm90INS1_25CollectiveMainloopFwdSm90ILi2EN4cute5tupleIJNS5_1CILi1EEES8_S8_EEENS6_IJNS7_ILi192EEENS7_ILi144EEENS7_ILi96EEEEEELi96ENS_10bfloat16_tEfNS_4arch4Sm90ELb0ELb0ELb1ELb0ELb0ELb0ELb0ELb0ELb1ELb1ELb1ELb0EEENS1_21CollectiveEpilogueFwdINS6_IJSA_SC_SB_EEES9_SE_SG_Li384ELb0ELb1ELb1ELb0EEENS1_19SingleTileSchedulerILb0ELb1ELb1ELi192EEEEEEEEEvNT_6ParamsE --------------------------
	.section	.nv.constant0._ZN7cutlass13device_kernelIN5flash11enable_sm90INS1_16FlashAttnFwdSm90INS1_25CollectiveMainloopFwdSm90ILi2EN4cute5tupleIJNS5_1CILi1EEES8_S8_EEENS6_IJNS7_ILi192EEENS7_ILi144EEENS7_ILi96EEEEEELi96ENS_10bfloat16_tEfNS_4arch4Sm90ELb0ELb0ELb1ELb0ELb0ELb0ELb0ELb0ELb1ELb1ELb1ELb0EEENS1_21CollectiveEpilogueFwdINS6_IJSA_SC_SB_EEES9_SE_SG_Li384ELb0ELb1ELb1ELb0EEENS1_19SingleTileSchedulerILb0ELb1ELb1ELi192EEEEEEEEEvNT_6ParamsE,"a",@progbits
	.sectionflags	@""
	.align	4
.nv.constant0._ZN7cutlass13device_kernelIN5flash11enable_sm90INS1_16FlashAttnFwdSm90INS1_25CollectiveMainloopFwdSm90ILi2EN4cute5tupleIJNS5_1CILi1EEES8_S8_EEENS6_IJNS7_ILi192EEENS7_ILi144EEENS7_ILi96EEEEEELi96ENS_10bfloat16_tEfNS_4arch4Sm90ELb0ELb0ELb1ELb0ELb0ELb0ELb0ELb0ELb1ELb1ELb1ELb0EEENS1_21CollectiveEpilogueFwdINS6_IJSA_SC_SB_EEES9_SE_SG_Li384ELb0ELb1ELb1ELb0EEENS1_19SingleTileSchedulerILb0ELb1ELb1ELi192EEEEEEEEEvNT_6ParamsE:
	.zero		3456


//--------------------- .nv.constant0._ZN7cutlass13device_kernelIN5flash11enable_sm90INS1_16FlashAttnFwdSm90INS1_25CollectiveMainloopFwdSm90ILi2EN4cute5tupleIJNS5_1CILi1EEES8_S8_EEENS6_IJNS7_ILi192EEENS7_ILi144EEENS7_ILi96EEEEEELi96ENS_10bfloat16_tEfNS_4arch4Sm90ELb0ELb0ELb1ELb1ELb0ELb0ELb0ELb0ELb1ELb1ELb1ELb0EEENS1_21CollectiveEpilogueFwdINS6_IJSA_SC_SB_EEES9_SE_SG_Li384ELb1ELb1ELb1ELb0EEENS1_36VarlenDynamicPersistentTileSchedulerILi192ELi144ELi384ELi128ELb1ELb1ELb1ELb0ELb1ELb1EEEEEEEEEvNT_6ParamsE --------------------------
	.section	.nv.constant0._ZN7cutlass13device_kernelIN5flash11enable_sm90INS1_16FlashAttnFwdSm90INS1_25CollectiveMainloopFwdSm90ILi2EN4cute5tupleIJNS5_1CILi1EEES8_S8_EEENS6_IJNS7_ILi192EEENS7_ILi144EEENS7_ILi96EEEEEELi96ENS_10bfloat16_tEfNS_4arch4Sm90ELb0ELb0ELb1ELb1ELb0ELb0ELb0ELb0ELb1ELb1ELb1ELb0EEENS1_21CollectiveEpilogueFwdINS6_IJSA_SC_SB_EEES9_SE_SG_Li384ELb1ELb1ELb1ELb0EEENS1_36VarlenDynamicPersistentTileSchedulerILi192ELi144ELi384ELi128ELb1ELb1ELb1ELb0ELb1ELb1EEEEEEEEEvNT_6ParamsE,"a",@progbits
	.sectionflags	@""
	.align	4
.nv.constant0._ZN7cutlass13device_kernelIN5flash11enable_sm90INS1_16FlashAttnFwdSm90INS1_25CollectiveMainloopFwdSm90ILi2EN4cute5tupleIJNS5_1CILi1EEES8_S8_EEENS6_IJNS7_ILi192EEENS7_ILi144EEENS7_ILi96EEEEEELi96ENS_10bfloat16_tEfNS_4arch4Sm90ELb0ELb0ELb1ELb1ELb0ELb0ELb0ELb0ELb1ELb1ELb1ELb0EEENS1_21CollectiveEpilogueFwdINS6_IJSA_SC_SB_EEES9_SE_SG_Li384ELb1ELb1ELb1ELb0EEENS1_36VarlenDynamicPersistentTileSchedulerILi192ELi144ELi384ELi128ELb1ELb1ELb1ELb0ELb1ELb1EEEEEEEEEvNT_6ParamsE:
	.zero		3584


//--------------------- .nv.constant0._ZN7cutlass13device_kernelIN5flash11enable_sm90INS1_16FlashAttnFwdSm90INS1_25CollectiveMainloopFwdSm90ILi2EN4cute5tupleIJNS5_1CILi1EEES8_S8_EEENS6_IJNS7_ILi192EEENS7_ILi144EEENS7_ILi96EEEEEELi96ENS_10bfloat16_tEfNS_4arch4Sm90ELb0ELb0ELb1ELb1ELb0ELb1ELb0ELb0ELb1ELb1ELb1ELb0EEENS1_21CollectiveEpilogueFwdINS6_IJSA_SC_SB_EEES9_SE_SG_Li384ELb1ELb1ELb1ELb0EEENS1_36VarlenDynamicPersistentTileSchedulerILi192ELi144ELi384ELi128ELb1ELb1ELb1ELb0ELb1ELb1EEEEEEEEEvNT_6ParamsE --------------------------
	.section	.nv.constant0._ZN7cutlass13device_kernelIN5flash11enable_sm90INS1_16FlashAttnFwdSm90INS1_25CollectiveMainloopFwdSm90ILi2EN4cute5tupleIJNS5_1CILi1EEES8_S8_EEENS6_IJNS7_ILi192EEENS7_ILi144EEENS7_ILi96EEEEEELi96ENS_10bfloat16_tEfNS_4arch4Sm90ELb0ELb0ELb1ELb1ELb0ELb1ELb0ELb0ELb1ELb1ELb1ELb0EEENS1_21CollectiveEpilogueFwdINS6_IJSA_SC_SB_EEES9_SE_SG_Li384ELb1ELb1ELb1ELb0EEENS1_36VarlenDynamicPersistentTileSchedulerILi192ELi144ELi384ELi128ELb1ELb1ELb1ELb0ELb1ELb1EEEEEEEEEvNT_6ParamsE,"a",@progbits
	.sectionflags	@""
	.align	4
.nv.constant0._ZN7cutlass13device_kernelIN5flash11enable_sm90INS1_16FlashAttnFwdSm90INS1_25CollectiveMainloopFwdSm90ILi2EN4cute5tupleIJNS5_1CILi1EEES8_S8_EEENS6_IJNS7_ILi192EEENS7_ILi144EEENS7_ILi96EEEEEELi96ENS_10bfloat16_tEfNS_4arch4Sm90ELb0ELb0ELb1ELb1ELb0ELb1ELb0ELb0ELb1ELb1ELb1ELb0EEENS1_21CollectiveEpilogueFwdINS6_IJSA_SC_SB_EEES9_SE_SG_Li384ELb1ELb1ELb1ELb0EEENS1_36VarlenDynamicPersistentTileSchedulerILi192ELi144ELi384ELi128ELb1ELb1ELb1ELb0ELb1ELb1EEEEEEEEEvNT_6ParamsE:
	.zero		3584


//--------------------- .nv.constant0._ZN7cutlass13device_kernelIN5flash11enable_sm90INS1_16FlashAttnFwdSm90INS1_25CollectiveMainloopFwdSm90ILi2EN4cute5tupleIJNS5_1CILi1EEES8_S8_EEENS6_IJNS7_ILi192EEENS7_ILi128EEENS7_ILi96EEEEEELi96ENS_10bfloat16_tEfNS_4arch4Sm90ELb0ELb1ELb1ELb0ELb0ELb0ELb0ELb0ELb1ELb1ELb1ELb0EEENS1_21CollectiveEpilogueFwdINS6_IJSA_SC_SB_EEES9_SE_SG_Li384ELb0ELb1ELb1ELb0EEENS1_19SingleTileSchedulerILb0ELb1ELb1ELi192EEEEEEEEEvNT_6ParamsE --------------------------
	.section	.nv.constant0._ZN7cutlass13device_kernelIN5flash11enable_sm90INS1_16FlashAttnFwdSm90INS1_25CollectiveMainloopFwdSm90ILi2EN4cute5tupleIJNS5_1CILi1EEES8_S8_EEENS6_IJNS7_ILi192EEENS7_ILi128EEENS7_ILi96EEEEEELi96ENS_10bfloat16_tEfNS_4arch4Sm90ELb0ELb1ELb1ELb0ELb0ELb0ELb0ELb0ELb1ELb1ELb1ELb0EEENS1_21CollectiveEpilogueFwdINS6_IJSA_SC_SB_EEES9_SE_SG_Li384ELb0ELb1ELb1ELb0EEENS1_19SingleTileSchedulerILb0ELb1ELb1ELi192EEEEEEEEEvNT_6ParamsE,"a",@progbits
	.sectionflags	@""
	.align	4
.nv.constant0._ZN7cutlass13device_kernelIN5flash11enable_sm90INS1_16FlashAttnFwdSm90INS1_25CollectiveMainloopFwdSm90ILi2EN4cute5tupleIJNS5_1CILi1EEES8_S8_EEENS6_IJNS7_ILi192EEENS7_ILi128EEENS7_ILi96EEEEEELi96ENS_10bfloat16_tEfNS_4arch4Sm90ELb0ELb1ELb1ELb0ELb0ELb0ELb0ELb0ELb1ELb1ELb1ELb0EEENS1_21CollectiveEpilogueFwdINS6_IJSA_SC_SB_EEES9_SE_SG_Li384ELb0ELb1ELb1ELb0EEENS1_19SingleTileSchedulerILb0ELb1ELb1ELi192EEEEEEEEEvNT_6ParamsE:
	.zero		3456


//--------------------- .nv.constant0._ZN7cutlass13device_kernelIN5flash11enable_sm90INS1_16FlashAttnFwdSm90INS1_25CollectiveMainloopFwdSm90ILi2EN4cute5tupleIJNS5_1CILi1EEES8_S8_EEENS6_IJNS7_ILi192EEENS7_ILi128EEENS7_ILi96EEEEEELi96ENS_10bfloat16_tEfNS_4arch4Sm90ELb0ELb1ELb1ELb1ELb0ELb0ELb0ELb0ELb1ELb1ELb1ELb0EEENS1_21CollectiveEpilogueFwdINS6_IJSA_SC_SB_EEES9_SE_SG_Li384ELb1ELb1ELb1ELb0EEENS1_36VarlenDynamicPersistentTileSchedulerILi192ELi128ELi384ELi128ELb1ELb1ELb1ELb1ELb0ELb1EEEEEEEEEvNT_6ParamsE --------------------------
	.section	.nv.constant0._ZN7cutlass13device_kernelIN5flash11enable_sm90INS1_16FlashAttnFwdSm90INS1_25CollectiveMainloopFwdSm90ILi2EN4cute5tupleIJNS5_1CILi1EEES8_S8_EEENS6_IJNS7_ILi192EEENS7_ILi128EEENS7_ILi96EEEEEELi96ENS_10bfloat16_tEfNS_4arch4Sm90ELb0ELb1ELb1ELb1ELb0ELb0ELb0ELb0ELb1ELb1ELb1ELb0EEENS1_21CollectiveEpilogueFwdINS6_IJSA_SC_SB_EEES9_SE_SG_Li384ELb1ELb1ELb1ELb0EEENS1_36VarlenDynamicPersistentTileSchedulerILi192ELi128ELi384ELi128ELb1ELb1ELb1ELb1ELb0ELb1EEEEEEEEEvNT_6ParamsE,"a",@progbits
	.sectionflags	@""
	.align	4
.nv.constant0._ZN7cutlass13device_kernelIN5flash11enable_sm90INS1_16FlashAttnFwdSm90INS1_25CollectiveMainloopFwdSm90ILi2EN4cute5tupleIJNS5_1CILi1EEES8_S8_EEENS6_IJNS7_ILi192EEENS7_ILi128EEENS7_ILi96EEEEEELi96ENS_10bfloat16_tEfNS_4arch4Sm90ELb0ELb1ELb1ELb1ELb0ELb0ELb0ELb0ELb1ELb1ELb1ELb0EEENS1_21CollectiveEpilogueFwdINS6_IJSA_SC_SB_EEES9_SE_SG_Li384ELb1ELb1ELb1ELb0EEENS1_36VarlenDynamicPersistentTileSchedulerILi192ELi128ELi384ELi128ELb1ELb1ELb1ELb1ELb0ELb1EEEEEEEEEvNT_6ParamsE:
	.zero		3584


//--------------------- .nv.constant0._ZN7cutlass13device_kernelIN5flash11enable_sm90INS1_16FlashAttnFwdSm90INS1_25CollectiveMainloopFwdSm90ILi2EN4cute5tupleIJNS5_1CILi1EEES8_S8_EEENS6_IJNS7_ILi192EEENS7_ILi128EEENS7_ILi96EEEEEELi96ENS_10bfloat16_tEfNS_4arch4Sm90ELb0ELb1ELb1ELb1ELb0ELb1ELb0ELb0ELb1ELb1ELb1ELb0EEENS1_21CollectiveEpilogueFwdINS6_IJSA_SC_SB_EEES9_SE_SG_Li384ELb1ELb1ELb1ELb0EEENS1_36VarlenDynamicPersistentTileSchedulerILi192ELi128ELi384ELi128ELb1ELb1ELb1ELb1ELb0ELb1EEEEEEEEEvNT_6ParamsE --------------------------
	.section	.nv.constant0._ZN7cutlass13device_kernelIN5flash11enable_sm90INS1_16FlashAttnFwdSm90INS1_25CollectiveMainloopFwdSm90ILi2EN4cute5tupleIJNS5_1CILi1EEES8_S8_EEENS6_IJNS7_ILi192EEENS7_ILi128EEENS7_ILi96EEEEEELi96ENS_10bfloat16_tEfNS_4arch4Sm90ELb0ELb1ELb1ELb1ELb0ELb1ELb0ELb0ELb1ELb1ELb1ELb0EEENS1_21CollectiveEpilogueFwdINS6_IJSA_SC_SB_EEES9_SE_SG_Li384ELb1ELb1ELb1ELb0EEENS1_36VarlenDynamicPersistentTileSchedulerILi192ELi128ELi384ELi128ELb1ELb1ELb1ELb1ELb0ELb1EEEEEEEEEvNT_6ParamsE,"a",@progbits
	.sectionflags	@""
	.align	4
.nv.constant0._ZN7cutlass13device_kernelIN5flash11enable_sm90INS1_16FlashAttnFwdSm90INS1_25CollectiveMainloopFwdSm90ILi2EN4cute5tupleIJNS5_1CILi1EEES8_S8_EEENS6_IJNS7_ILi192EEENS7_ILi128EEENS7_ILi96EEEEEELi96ENS_10bfloat16_tEfNS_4arch4Sm90ELb0ELb1ELb1ELb1ELb0ELb1ELb0ELb0ELb1ELb1ELb1ELb0EEENS1_21CollectiveEpilogueFwdINS6_IJSA_SC_SB_EEES9_SE_SG_Li384ELb1ELb1ELb1ELb0EEENS1_36VarlenDynamicPersistentTileSchedulerILi192ELi128ELi384ELi128ELb1ELb1ELb1ELb1ELb0ELb1EEEEEEEEEvNT_6ParamsE:
	.zero		3584


//--------------------- .nv.constant0._ZN7cutlass13device_kernelIN5flash11enable_sm90INS1_16FlashAttnFwdSm90INS1_25CollectiveMainloopFwdSm90ILi2EN4cute5tupleIJNS5_1CILi1EEES8_S8_EEENS6_IJNS7_ILi192EEENS7_ILi144EEENS7_ILi96EEEEEELi96ENS_10bfloat16_tEfNS_4arch4Sm90ELb1ELb0ELb1ELb0ELb0ELb0ELb0ELb0ELb1ELb1ELb1ELb0EEENS1_21CollectiveEpilogueFwdINS6_IJSA_SC_SB_EEES9_SE_SG_Li384ELb0ELb1ELb1ELb0EEENS1_19SingleTileSchedulerILb0ELb1ELb1ELi192EEEEEEEEEvNT_6ParamsE --------------------------
	.section	.nv.constant0._ZN7cutlass13device_kernelIN5flash11enable_sm90INS1_16FlashAttnFwdSm90INS1_25CollectiveMainloopFwdSm90ILi2EN4cute5tupleIJNS5_1CILi1EEES8_S8_EEENS6_IJNS7_ILi192EEENS7_ILi144EEENS7_ILi96EEEEEELi96ENS_10bfloat16_tEfNS_4arch4Sm90ELb1ELb0ELb1ELb0ELb0ELb0ELb0ELb0ELb1ELb1ELb1ELb0EEENS1_21CollectiveEpilogueFwdINS6_IJSA_SC_SB_EEES9_SE_SG_Li384ELb0ELb1ELb1ELb0EEENS1_19SingleTileSchedulerILb0ELb1ELb1ELi192EEEEEEEEEvNT_6ParamsE,"a",@progbits
	.sectionflags	@""
	.align	4
.nv.constant0._ZN7cutlass13device_kernelIN5flash11enable_sm90INS1_16FlashAttnFwdSm90INS1_25CollectiveMainloopFwdSm90ILi2EN4cute5tupleIJNS5_1CILi1EEES8_S8_EEENS6_IJNS7_ILi192EEENS7_ILi144EEENS7_ILi96EEEEEELi96ENS_10bfloat16_tEfNS_4arch4Sm90ELb1ELb0ELb1ELb0ELb0ELb0ELb0ELb0ELb1ELb1ELb1ELb0EEENS1_21CollectiveEpilogueFwdINS6_IJSA_SC_SB_EEES9_SE_SG_Li384ELb0ELb1ELb1ELb0EEENS1_19SingleTileSchedulerILb0ELb1ELb1ELi192EEEEEEEEEvNT_6ParamsE:
	.zero		3456


//--------------------- .nv.constant0._ZN7cutlass13device_kernelIN5flash11enable_sm90INS1_16FlashAttnFwdSm90INS1_25CollectiveMainloopFwdSm90ILi2EN4cute5tupleIJNS5_1CILi1EEES8_S8_EEENS6_IJNS7_ILi192EEENS7_ILi144EEENS7_ILi96EEEEEELi96ENS_10bfloat16_tEfNS_4arch4Sm90ELb1ELb0ELb1ELb1ELb0ELb0ELb0ELb0ELb1ELb1ELb1ELb0EEENS1_21CollectiveEpilogueFwdINS6_IJSA_SC_SB_EEES9_SE_SG_Li384ELb1ELb1ELb1ELb0EEENS1_36VarlenDynamicPersistentTileSchedulerILi192ELi144ELi384ELi128ELb1ELb1ELb1ELb1ELb1ELb1EEEEEEEEEvNT_6ParamsE --------------------------
	.section	.nv.constant0._ZN7cutlass13device_kernelIN5flash11enable_sm90INS1_16FlashAttnFwdSm90INS1_25CollectiveMainloopFwdSm90ILi2EN4cute5tupleIJNS5_1CILi1EEES8_S8_EEENS6_IJNS7_ILi192EEENS7_ILi144EEENS7_ILi96EEEEEELi96ENS_10bfloat16_tEfNS_4arch4Sm90ELb1ELb0ELb1ELb1ELb0ELb0ELb0ELb0ELb1ELb1ELb1ELb0EEENS1_21CollectiveEpilogueFwdINS6_IJSA_SC_SB_EEES9_SE_SG_Li384ELb1ELb1ELb1ELb0EEENS1_36VarlenDynamicPersistentTileSchedulerILi192ELi144ELi384ELi128ELb1ELb1ELb1ELb1ELb1ELb1EEEEEEEEEvNT_6ParamsE,"a",@progbits
	.sectionflags	@""
	.align	4
.nv.constant0._ZN7cutlass13device_kernelIN5flash11enable_sm90INS1_16FlashAttnFwdSm90INS1_25CollectiveMainloopFwdSm90ILi2EN4cute5tupleIJNS5_1CILi1EEES8_S8_EEENS6_IJNS7_ILi192EEENS7_ILi144EEENS7_ILi96EEEEEELi96ENS_10bfloat16_tEfNS_4arch4Sm90ELb1ELb0ELb1ELb1ELb0ELb0ELb0ELb0ELb1ELb1ELb1ELb0EEENS1_21CollectiveEpilogueFwdINS6_IJSA_SC_SB_EEES9_SE_SG_Li384ELb1ELb1ELb1ELb0EEENS1_36VarlenDynamicPersistentTileSchedulerILi192ELi144ELi384ELi128ELb1ELb1ELb1ELb1ELb1ELb1EEEEEEEEEvNT_6ParamsE:
	.zero		3584


//--------------------- .nv.constant0._ZN7cutlass13device_kernelIN5flash11enable_sm90INS1_16FlashAttnFwdSm90INS1_25CollectiveMainloopFwdSm90ILi2EN4cute5tupleIJNS5_1CILi1EEES8_S8_EEENS6_IJNS7_ILi192EEENS7_ILi144EEENS7_ILi96EEEEEELi96ENS_10bfloat16_tEfNS_4arch4Sm90ELb1ELb0ELb1ELb1ELb0ELb1ELb0ELb0ELb1ELb1ELb1ELb0EEENS1_21CollectiveEpilogueFwdINS6_IJSA_SC_SB_EEES9_SE_SG_Li384ELb1ELb1ELb1ELb0EEENS1_36VarlenDynamicPersistentTileSchedulerILi192ELi144ELi384ELi128ELb1ELb1ELb1ELb1ELb1ELb1EEEEEEEEEvNT_6ParamsE --------------------------
	.section	.nv.constant0._ZN7cutlass13device_kernelIN5flash11enable_sm90INS1_16FlashAttnFwdSm90INS1_25CollectiveMainloopFwdSm90ILi2EN4cute5tupleIJNS5_1CILi1EEES8_S8_EEENS6_IJNS7_ILi192EEENS7_ILi144EEENS7_ILi96EEEEEELi96ENS_10bfloat16_tEfNS_4arch4Sm90ELb1ELb0ELb1ELb1ELb0ELb1ELb0ELb0ELb1ELb1ELb1ELb0EEENS1_21CollectiveEpilogueFwdINS6_IJSA_SC_SB_EEES9_SE_SG_Li384ELb1ELb1ELb1ELb0EEENS1_36VarlenDynamicPersistentTileSchedulerILi192ELi144ELi384ELi128ELb1ELb1ELb1ELb1ELb1ELb1EEEEEEEEEvNT_6ParamsE,"a",@progbits
	.sectionflags	@""
	.align	4
.nv.constant0._ZN7cutlass13device_kernelIN5flash11enable_sm90INS1_16FlashAttnFwdSm90INS1_25CollectiveMainloopFwdSm90ILi2EN4cute5tupleIJNS5_1CILi1EEES8_S8_EEENS6_IJNS7_ILi192EEENS7_ILi144EEENS7_ILi96EEEEEELi96ENS_10bfloat16_tEfNS_4arch4Sm90ELb1ELb0ELb1ELb1ELb0ELb1ELb0ELb0ELb1ELb1ELb1ELb0EEENS1_21CollectiveEpilogueFwdINS6_IJSA_SC_SB_EEES9_SE_SG_Li384ELb1ELb1ELb1ELb0EEENS1_36VarlenDynamicPersistentTileSchedulerILi192ELi144ELi384ELi128ELb1ELb1ELb1ELb1ELb1ELb1EEEEEEEEEvNT_6ParamsE:
	.zero		3584


//--------------------- .nv.constant0._ZN7cutlass13device_kernelIN5flash11enable_sm90INS1_16FlashAttnFwdSm90INS1_25CollectiveMainloopFwdSm90ILi2EN4cute5tupleIJNS5_1CILi1EEES8_S8_EEENS6_IJNS7_ILi192EEESA_NS7_ILi64EEEEEELi64ENS_10bfloat16_tEfNS_4arch4Sm90ELb0ELb0ELb1ELb0ELb0ELb0ELb0ELb0ELb1ELb1ELb1ELb0EEENS1_21CollectiveEpilogueFwdINS6_IJSA_SB_SA_EEES9_SD_SF_Li384ELb0ELb1ELb1ELb0EEENS1_19SingleTileSchedulerILb0ELb1ELb1ELi192EEEEEEEEEvNT_6ParamsE --------------------------
	.section	.nv.constant0._ZN7cutlass13device_kernelIN5flash11enable_sm90INS1_16FlashAttnFwdSm90INS1_25CollectiveMainloopFwdSm90ILi2EN4cute5tupleIJNS5_1CILi1EEES8_S8_EEENS6_IJNS7_ILi192EEESA_NS7_ILi64EEEEEELi64ENS_10bfloat16_tEfNS_4arch4Sm90ELb0ELb0ELb1ELb0ELb0ELb0ELb0ELb0ELb1ELb1ELb1ELb0EEENS1_21CollectiveEpilogueFwdINS6_IJSA_SB_SA_EEES9_SD_SF_Li384ELb0ELb1ELb1ELb0EEENS1_19SingleTileSchedulerILb0ELb1ELb1ELi192EEEEEEEEEvNT_6ParamsE,"a",@progbits
	.sectionflags	@""
	.align	4
.nv.constant0._ZN7cutlass13device_kernelIN5flash11enable_sm90INS1_16FlashAttnFwdSm90INS1_25CollectiveMainloopFwdSm90ILi2EN4cute5tupleIJNS5_1CILi1EEES8_S8_EEENS6_IJNS7_ILi192EEESA_NS7_ILi64EEEEEELi64ENS_10bfloat16_tEfNS_4arch4Sm90ELb0ELb0ELb1ELb0ELb0ELb0ELb0ELb0ELb1ELb1ELb1ELb0EEENS1_21CollectiveEpilogueFwdINS6_IJSA_SB_SA_EEES9_SD_SF_Li384ELb0ELb1ELb1ELb0EEENS1_19SingleTileSchedulerILb0ELb1ELb1ELi192EEEEEEEEEvNT_6ParamsE:
	.zero		3456


//--------------------- .nv.constant0._ZN7cutlass13device_kernelIN5flash11enable_sm90INS1_16FlashAttnFwdSm90INS1_25CollectiveMainloopFwdSm90ILi2EN4cute5tupleIJNS5_1CILi1EEES8_S8_EEENS6_IJNS7_ILi192EEESA_NS7_ILi64EEEEEELi64ENS_10bfloat16_tEfNS_4arch4Sm90ELb0ELb0ELb1ELb1ELb0ELb0ELb0ELb0ELb1ELb1ELb1ELb0EEENS1_21CollectiveEpilogueFwdINS6_IJSA_SB_SA_EEES9_SD_SF_Li384ELb1ELb1ELb1ELb0EEENS1_36VarlenDynamicPersistentTileSchedulerILi192ELi192ELi384ELi128ELb1ELb1ELb1ELb0ELb1ELb1EEEEEEEEEvNT_6ParamsE --------------------------
	.section	.nv.constant0._ZN7cutlass13device_kernelIN5flash11enable_sm90INS1_16FlashAttnFwdSm90INS1_25CollectiveMainloopFwdSm90ILi2EN4cute5tupleIJNS5_1CILi1EEES8_S8_EEENS6_IJNS7_ILi192EEESA_NS7_ILi64EEEEEELi64ENS_10bfloat16_tEfNS_4arch4Sm90ELb0ELb0ELb1ELb1ELb0ELb0ELb0ELb0ELb1ELb1ELb1ELb0EEENS1_21CollectiveEpilogueFwdINS6_IJSA_SB_SA_EEES9_SD_SF_Li384ELb1ELb1ELb1ELb0EEENS1_36VarlenDynamicPersistentTileSchedulerILi192ELi192ELi384ELi128ELb1ELb1ELb1ELb0ELb1ELb1EEEEEEEEEvNT_6ParamsE,"a",@progbits
	.sectionflags	@""
	.align	4
.nv.constant0._ZN7cutlass13device_kernelIN5flash11enable_sm90INS1_16FlashAttnFwdSm90INS1_25CollectiveMainloopFwdSm90ILi2EN4cute5tupleIJNS5_1CILi1EEES8_S8_EEENS6_IJNS7_ILi192EEESA_NS7_ILi64EEEEEELi64ENS_10bfloat16_tEfNS_4arch4Sm90ELb0ELb0ELb1ELb1ELb0ELb0ELb0ELb0ELb1ELb1ELb1ELb0EEENS1_21CollectiveEpilogueFwdINS6_IJSA_SB_SA_EEES9_SD_SF_Li384ELb1ELb1ELb1ELb0EEENS1_36VarlenDynamicPersistentTileSchedulerILi192ELi192ELi384ELi128ELb1ELb1ELb1ELb0ELb1ELb1EEEEEEEEEvNT_6ParamsE:
	.zero		3584


//--------------------- .nv.constant0._ZN7cutlass13device_kernelIN5flash11enable_sm90INS1_16FlashAttnFwdSm90INS1_25CollectiveMainloopFwdSm90ILi2EN4cute5tupleIJNS5_1CILi1EEES8_S8_EEENS6_IJNS7_ILi192EEESA_NS7_ILi64EEEEEELi64ENS_10bfloat16_tEfNS_4arch4Sm90ELb0ELb0ELb1ELb1ELb0ELb1ELb0ELb0ELb1ELb1ELb1ELb0EEENS1_21CollectiveEpilogueFwdINS6_IJSA_SB_SA_EEES9_SD_SF_Li384ELb1ELb1ELb1ELb0EEENS1_36VarlenDynamicPersistentTileSchedulerILi192ELi192ELi384ELi128ELb1ELb1ELb1ELb0ELb1ELb1EEEEEEEEEvNT_6ParamsE --------------------------
	.section	.nv.constant0._ZN7cutlass13device_kernelIN5flash11enable_sm90INS1_16FlashAttnFwdSm90INS1_25CollectiveMainloopFwdSm90ILi2EN4cute5tupleIJNS5_1CILi1EEES8_S8_EEENS6_IJNS7_ILi192EEESA_NS7_ILi64EEEEEELi64ENS_10bfloat16_tEfNS_4arch4Sm90ELb0ELb0ELb1ELb1ELb0ELb1ELb0ELb0ELb1ELb1ELb1ELb0EEENS1_21CollectiveEpilogueFwdINS6_IJSA_SB_SA_EEES9_SD_SF_Li384ELb1ELb1ELb1ELb0EEENS1_36VarlenDynamicPersistentTileSchedulerILi192ELi192ELi384ELi128ELb1ELb1ELb1ELb0ELb1ELb1EEEEEEEEEvNT_6ParamsE,"a",@progbits
	.sectionflags	@""
	.align	4
.nv.constant0._ZN7cutlass13device_kernelIN5flash11enable_sm90INS1_16FlashAttnFwdSm90INS1_25CollectiveMainloopFwdSm90ILi2EN4cute5tupleIJNS5_1CILi1EEES8_S8_EEENS6_IJNS7_ILi192EEESA_NS7_ILi64EEEEEELi64ENS_10bfloat16_tEfNS_4arch4Sm90ELb0ELb0ELb1ELb1ELb0ELb1ELb0ELb0ELb1ELb1ELb1ELb0EEENS1_21CollectiveEpilogueFwdINS6_IJSA_SB_SA_EEES9_SD_SF_Li384ELb1ELb1ELb1ELb0EEENS1_36VarlenDynamicPersistentTileSchedulerILi192ELi192ELi384ELi128ELb1ELb1ELb1ELb0ELb1ELb1EEEEEEEEEvNT_6ParamsE:
	.zero		3584


//--------------------- .nv.constant0._ZN7cutlass13device_kernelIN5flash11enable_sm90INS1_16FlashAttnFwdSm90INS1_25CollectiveMainloopFwdSm90ILi2EN4cute5tupleIJNS5_1CILi1EEES8_S8_EEENS6_IJNS7_ILi192EEENS7_ILi128EEENS7_ILi64EEEEEELi64ENS_10bfloat16_tEfNS_4arch4Sm90ELb0ELb1ELb1ELb0ELb0ELb0ELb0ELb1ELb1ELb1ELb1ELb0EEENS1_21CollectiveEpilogueFwdINS6_IJSA_SC_SB_EEES9_SE_SG_Li384ELb0ELb1ELb1ELb0EEENS1_19SingleTileSchedulerILb0ELb1ELb1ELi192EEEEEEEEEvNT_6ParamsE --------------------------
	.section	.nv.constant0._ZN7cutlass13device_kernelIN5flash11enable_sm90INS1_16FlashAttnFwdSm90INS1_25CollectiveMainloopFwdSm90ILi2EN4cute5tupleIJNS5_1CILi1EEES8_S8_EEENS6_IJNS7_ILi192EEENS7_ILi128EEENS7_ILi64EEEEEELi64ENS_10bfloat16_tEfNS_4arch4Sm90ELb0ELb1ELb1ELb0ELb0ELb0ELb0ELb1ELb1ELb1ELb1ELb0EEENS1_21CollectiveEpilogueFwdINS6_IJSA_SC_SB_EEES9_SE_SG_Li384ELb0ELb1ELb1ELb0EEENS1_19SingleTileSchedulerILb0ELb1ELb1ELi192EEEEEEEEEvNT_6ParamsE,"a",@progbits
	.sectionflags	@""
	.align	4
.nv.constant0._ZN7cutlass13device_kernelIN5flash11enable_sm90INS1_16FlashAttnFwdSm90INS1_25CollectiveMainloopFwdSm90ILi2EN4cute5tupleIJNS5_1CILi1EEES8_S8_EEENS6_IJNS7_ILi192EEENS7_ILi128EEENS7_ILi64EEEEEELi64ENS_10bfloat16_tEfNS_4arch4Sm90ELb0ELb1ELb1ELb0ELb0ELb0ELb0ELb1ELb1ELb1ELb1ELb0EEENS1_21CollectiveEpilogueFwdINS6_IJSA_SC_SB_EEES9_SE_SG_Li384ELb0ELb1ELb1ELb0EEENS1_19SingleTileSchedulerILb0ELb1ELb1ELi192EEEEEEEEEvNT_6ParamsE:
	.zero		3456


//--------------------- .nv.constant0._ZN7cutlass13device_kernelIN5flash11enable_sm90INS1_16FlashAttnFwdSm90INS1_25CollectiveMainloopFwdSm90ILi2EN4cute5tupleIJNS5_1CILi1EEES8_S8_EEENS6_IJNS7_ILi192EEENS7_ILi128EEENS7_ILi64EEEEEELi64ENS_10bfloat16_tEfNS_4arch4Sm90ELb0ELb1ELb1ELb1ELb0ELb0ELb0ELb1ELb1ELb1ELb1ELb0EEENS1_21CollectiveEpilogueFwdINS6_IJSA_SC_SB_EEES9_SE_SG_Li384ELb1ELb1ELb1ELb0EEENS1_36VarlenDynamicPersistentTileSchedulerILi192ELi128ELi384ELi128ELb1ELb1ELb1ELb1ELb0ELb1EEEEEEEEEvNT_6ParamsE --------------------------
	.section	.nv.constant0._ZN7cutlass13device_kernelIN5flash11enable_sm90INS1_16FlashAttnFwdSm90INS1_25CollectiveMainloopFwdSm90ILi2EN4cute5tupleIJNS5_1CILi1EEES8_S8_EEENS6_IJNS7_ILi192EEENS7_ILi128EEENS7_ILi64EEEEEELi64ENS_10bfloat16_tEfNS_4arch4Sm90ELb0ELb1ELb1ELb1ELb0ELb0ELb0ELb1ELb1ELb1ELb1ELb0EEENS1_21CollectiveEpilogueFwdINS6_IJSA_SC_SB_EEES9_SE_SG_Li384ELb1ELb1ELb1ELb0EEENS1_36VarlenDynamicPersistentTileSchedulerILi192ELi128ELi384ELi128ELb1ELb1ELb1ELb1ELb0ELb1EEEEEEEEEvNT_6ParamsE,"a",@progbits
	.sectionflags	@""
	.align	4
.nv.constant0._ZN7cutlass13device_kernelIN5flash11enable_sm90INS1_16FlashAttnFwdSm90INS1_25CollectiveMainloopFwdSm90ILi2EN4cute5tupleIJNS5_1CILi1EEES8_S8_EEENS6_IJNS7_ILi192EEENS7_ILi128EEENS7_ILi64EEEEEELi64ENS_10bfloat16_tEfNS_4arch4Sm90ELb0ELb1ELb1ELb1ELb0ELb0ELb0ELb1ELb1ELb1ELb1ELb0EEENS1_21CollectiveEpilogueFwdINS6_IJSA_SC_SB_EEES9_SE_SG_Li384ELb1ELb1ELb1ELb0EEENS1_36VarlenDynamicPersistentTileSchedulerILi192ELi128ELi384ELi128ELb1ELb1ELb1ELb1ELb0ELb1EEEEEEEEEvNT_6ParamsE:
	.zero		3584


//--------------------- .nv.constant0._ZN7cutlass13device_kernelIN5flash11enable_sm90INS1_16FlashAttnFwdSm90INS1_25CollectiveMainloopFwdSm90ILi2EN4cute5tupleIJNS5_1CILi1EEES8_S8_EEENS6_IJNS7_ILi192EEENS7_ILi128EEENS7_ILi64EEEEEELi64ENS_10bfloat16_tEfNS_4arch4Sm90ELb0ELb1ELb1ELb1ELb0ELb1ELb0ELb1ELb1ELb1ELb1ELb0EEENS1_21CollectiveEpilogueFwdINS6_IJSA_SC_SB_EEES9_SE_SG_Li384ELb1ELb1ELb1ELb0EEENS1_36VarlenDynamicPersistentTileSchedulerILi192ELi128ELi384ELi128ELb1ELb1ELb1ELb1ELb0ELb1EEEEEEEEEvNT_6ParamsE --------------------------
	.section	.nv.constant0._ZN7cutlass13device_kernelIN5flash11enable_sm90INS1_16FlashAttnFwdSm90INS1_25CollectiveMainloopFwdSm90ILi2EN4cute5tupleIJNS5_1CILi1EEES8_S8_EEENS6_IJNS7_ILi192EEENS7_ILi128EEENS7_ILi64EEEEEELi64ENS_10bfloat16_tEfNS_4arch4Sm90ELb0ELb1ELb1ELb1ELb0ELb1ELb0ELb1ELb1ELb1ELb1ELb0EEENS1_21CollectiveEpilogueFwdINS6_IJSA_SC_SB_EEES9_SE_SG_Li384ELb1ELb1ELb1ELb0EEENS1_36VarlenDynamicPersistentTileSchedulerILi192ELi128ELi384ELi128ELb1ELb1ELb1ELb1ELb0ELb1EEEEEEEEEvNT_6ParamsE,"a",@progbits
	.sectionflags	@""
	.align	4
.nv.constant0._ZN7cutlass13device_kernelIN5flash11enable_sm90INS1_16FlashAttnFwdSm90INS1_25CollectiveMainloopFwdSm90ILi2EN4cute5tupleIJNS5_1CILi1EEES8_S8_EEENS6_IJNS7_ILi192EEENS7_ILi128EEENS7_ILi64EEEEEELi64ENS_10bfloat16_tEfNS_4arch4Sm90ELb0ELb1ELb1ELb1ELb0ELb1ELb0ELb1ELb1ELb1ELb1ELb0EEENS1_21CollectiveEpilogueFwdINS6_IJSA_SC_SB_EEES9_SE_SG_Li384ELb1ELb1ELb1ELb0EEENS1_36VarlenDynamicPersistentTileSchedulerILi192ELi128ELi384ELi128ELb1ELb1ELb1ELb1ELb0ELb1EEEEEEEEEvNT_6ParamsE:
	.zero		3584


//--------------------- .nv.constant0._ZN7cutlass13device_kernelIN5flash11enable_sm90INS1_16FlashAttnFwdSm90INS1_25CollectiveMainloopFwdSm90ILi2EN4cute5tupleIJNS5_1CILi1EEES8_S8_EEENS6_IJNS7_ILi192EEENS7_ILi128EEENS7_ILi64EEEEEELi64ENS_10bfloat16_tEfNS_4arch4Sm90ELb1ELb0ELb1ELb0ELb0ELb0ELb0ELb1ELb1ELb1ELb1ELb0EEENS1_21CollectiveEpilogueFwdINS6_IJSA_SC_SB_EEES9_SE_SG_Li384ELb0ELb1ELb1ELb0EEENS1_19SingleTileSchedulerILb0ELb1ELb1ELi192EEEEEEEEEvNT_6ParamsE --------------------------
	.section	.nv.constant0._ZN7cutlass13device_kernelIN5flash11enable_sm90INS1_16FlashAttnFwdSm90INS1_25CollectiveMainloopFwdSm90ILi2EN4cute5tupleIJNS5_1CILi1EEES8_S8_EEENS6_IJNS7_ILi192EEENS7_ILi128EEENS7_ILi64EEEEEELi64ENS_10bfloat16_tEfNS_4arch4Sm90ELb1ELb0ELb1ELb0ELb0ELb0ELb0ELb1ELb1ELb1ELb1ELb0EEENS1_21CollectiveEpilogueFwdINS6_IJSA_SC_SB_EEES9_SE_SG_Li384ELb0ELb1ELb1ELb0EEENS1_19SingleTileSchedulerILb0ELb1ELb1ELi192EEEEEEEEEvNT_6ParamsE,"a",@progbits
	.sectionflags	@""
	.align	4
.nv.constant0._ZN7cutlass13device_kernelIN5flash11enable_sm90INS1_16FlashAttnFwdSm90INS1_25CollectiveMainloopFwdSm90ILi2EN4cute5tupleIJNS5_1CILi1EEES8_S8_EEENS6_IJNS7_ILi192EEENS7_ILi128EEENS7_ILi64EEEEEELi64ENS_10bfloat16_tEfNS_4arch4Sm90ELb1ELb0ELb1ELb0ELb0ELb0ELb0ELb1ELb1ELb1ELb1ELb0EEENS1_21CollectiveEpilogueFwdINS6_IJSA_SC_SB_EEES9_SE_SG_Li384ELb0ELb1ELb1ELb0EEENS1_19SingleTileSchedulerILb0ELb1ELb1ELi192EEEEEEEEEvNT_6ParamsE:
	.zero		3456


//--------------------- .nv.constant0._ZN7cutlass13device_kernelIN5flash11enable_sm90INS1_16FlashAttnFwdSm90INS1_25CollectiveMainloopFwdSm90ILi2EN4cute5tupleIJNS5_1CILi1EEES8_S8_EEENS6_IJNS7_ILi192EEENS7_ILi128EEENS7_ILi64EEEEEELi64ENS_10bfloat16_tEfNS_4arch4Sm90ELb1ELb0ELb1ELb1ELb0ELb0ELb0ELb1ELb1ELb1ELb1ELb0EEENS1_21CollectiveEpilogueFwdINS6_IJSA_SC_SB_EEES9_SE_SG_Li384ELb1ELb1ELb1ELb0EEENS1_36VarlenDynamicPersistentTileSchedulerILi192ELi128ELi384ELi128ELb1ELb1ELb1ELb1ELb1ELb1EEEEEEEEEvNT_6ParamsE --------------------------
	.section	.nv.constant0._ZN7cutlass13device_kernelIN5flash11enable_sm90INS1_16FlashAttnFwdSm90INS1_25CollectiveMainloopFwdSm90ILi2EN4cute5tupleIJNS5_1CILi1EEES8_S8_EEENS6_IJNS7_ILi192EEENS7_ILi128EEENS7_ILi64EEEEEELi64ENS_10bfloat16_tEfNS_4arch4Sm90ELb1ELb0ELb1ELb1ELb0ELb0ELb0ELb1ELb1ELb1ELb1ELb0EEENS1_21CollectiveEpilogueFwdINS6_IJSA_SC_SB_EEES9_SE_SG_Li384ELb1ELb1ELb1ELb0EEENS1_36VarlenDynamicPersistentTileSchedulerILi192ELi128ELi384ELi128ELb1ELb1ELb1ELb1ELb1ELb1EEEEEEEEEvNT_6ParamsE,"a",@progbits
	.sectionflags	@""
	.align	4
.nv.constant0._ZN7cutlass13device_kernelIN5flash11enable_sm90INS1_16FlashAttnFwdSm90INS1_25CollectiveMainloopFwdSm90ILi2EN4cute5tupleIJNS5_1CILi1EEES8_S8_EEENS6_IJNS7_ILi192EEENS7_ILi128EEENS7_ILi64EEEEEELi64ENS_10bfloat16_tEfNS_4arch4Sm90ELb1ELb0ELb1ELb1ELb0ELb0ELb0ELb1ELb1ELb1ELb1ELb0EEENS1_21CollectiveEpilogueFwdINS6_IJSA_SC_SB_EEES9_SE_SG_Li384ELb1ELb1ELb1ELb0EEENS1_36VarlenDynamicPersistentTileSchedulerILi192ELi128ELi384ELi128ELb1ELb1ELb1ELb1ELb1ELb1EEEEEEEEEvNT_6ParamsE:
	.zero		3584


//--------------------- .nv.constant0._ZN7cutlass13device_kernelIN5flash11enable_sm90INS1_16FlashAttnFwdSm90INS1_25CollectiveMainloopFwdSm90ILi2EN4cute5tupleIJNS5_1CILi1EEES8_S8_EEENS6_IJNS7_ILi192EEENS7_ILi128EEENS7_ILi64EEEEEELi64ENS_10bfloat16_tEfNS_4arch4Sm90ELb1ELb0ELb1ELb1ELb0ELb1ELb0ELb1ELb1ELb1ELb1ELb0EEENS1_21CollectiveEpilogueFwdINS6_IJSA_SC_SB_EEES9_SE_SG_Li384ELb1ELb1ELb1ELb0EEENS1_36VarlenDynamicPersistentTileSchedulerILi192ELi128ELi384ELi128ELb1ELb1ELb1ELb1ELb1ELb1EEEEEEEEEvNT_6ParamsE --------------------------
	.section	.nv.constant0._ZN7cutlass13device_kernelIN5flash11enable_sm90INS1_16FlashAttnFwdSm90INS1_25CollectiveMainloopFwdSm90ILi2EN4cute5tupleIJNS5_1CILi1EEES8_S8_EEENS6_IJNS7_ILi192EEENS7_ILi128EEENS7_ILi64EEEEEELi64ENS_10bfloat16_tEfNS_4arch4Sm90ELb1ELb0ELb1ELb1ELb0ELb1ELb0ELb1ELb1ELb1ELb1ELb0EEENS1_21CollectiveEpilogueFwdINS6_IJSA_SC_SB_EEES9_SE_SG_Li384ELb1ELb1ELb1ELb0EEENS1_36VarlenDynamicPersistentTileSchedulerILi192ELi128ELi384ELi128ELb1ELb1ELb1ELb1ELb1ELb1EEEEEEEEEvNT_6ParamsE,"a",@progbits
	.sectionflags	@""
	.align	4
.nv.constant0._ZN7cutlass13device_kernelIN5flash11enable_sm90INS1_16FlashAttnFwdSm90INS1_25CollectiveMainloopFwdSm90ILi2EN4cute5tupleIJNS5_1CILi1EEES8_S8_EEENS6_IJNS7_ILi192EEENS7_ILi128EEENS7_ILi64EEEEEELi64ENS_10bfloat16_tEfNS_4arch4Sm90ELb1ELb0ELb1ELb1ELb0ELb1ELb0ELb1ELb1ELb1ELb1ELb0EEENS1_21CollectiveEpilogueFwdINS6_IJSA_SC_SB_EEES9_SE_SG_Li384ELb1ELb1ELb1ELb0EEENS1_36VarlenDynamicPersistentTileSchedulerILi192ELi128ELi384ELi128ELb1ELb1ELb1ELb1ELb1ELb1EEEEEEEEEvNT_6ParamsE:
	.zero		3584


//--------------------- SYMBOLS --------------------------

	.type		.nv.reservedSmem.offset0,@object
	.size		.nv.reservedSmem.offset0,0x4
